def matmul_kernel(
    a_ptr,
    b_ptr,
    c_ptr,
    M,
    N,
    K,
    stride_am,
    stride_ak,
    stride_bk,
    stride_bn,
    stride_cm,
    stride_cn,
    BLOCK_M: tl.constexpr,
    BLOCK_N: tl.constexpr,
    BLOCK_K: tl.constexpr,
    GROUP_M: tl.constexpr,
):
    pid = tl.program_id(axis=0)
    num_pid_m = tl.cdiv(M, BLOCK_M)
    num_pid_n = tl.cdiv(N, BLOCK_N)
    num_pid_in_group = GROUP_M * num_pid_n
    group_id = pid // num_pid_in_group
    first_pid_m = group_id * GROUP_M
    group_size_m = min(num_pid_m - first_pid_m, GROUP_M)
    pid_m = first_pid_m + ((pid % num_pid_in_group) % group_size_m)
    pid_n = (pid % num_pid_in_group) // group_size_m

    offs_am = (pid_m * BLOCK_M + tl.arange(0, BLOCK_M)) % M
    offs_bn = (pid_n * BLOCK_N + tl.arange(0, BLOCK_N)) % N
    offs_k = tl.arange(0, BLOCK_K)
    a_ptrs = a_ptr + offs_am[:, None] * stride_am + offs_k[None, :] * stride_ak
    b_ptrs = b_ptr + offs_k[:, None] * stride_bk + offs_bn[None, :] * stride_bn

    acc = tl.zeros((BLOCK_M, BLOCK_N), dtype=tl.float32)
    for kk in range(0, tl.cdiv(K, BLOCK_K)):
        a = tl.load(a_ptrs, mask=offs_k[None, :] < K - kk * BLOCK_K, other=0.0)
        b = tl.load(b_ptrs, mask=offs_k[:, None] < K - kk * BLOCK_K, other=0.0)
        acc = tl.dot(a, b, acc)
        a_ptrs += BLOCK_K * stride_ak
        b_ptrs += BLOCK_K * stride_bk

    c = acc.to(c_ptr.dtype.element_ty)
    offs_cm = pid_m * BLOCK_M + tl.arange(0, BLOCK_M)
    offs_cn = pid_n * BLOCK_N + tl.arange(0, BLOCK_N)
    c_ptrs = c_ptr + offs_cm[:, None] * stride_cm + offs_cn[None, :] * stride_cn
    mask = (offs_cm[:, None] < M) & (offs_cn[None, :] < N)
    tl.store(c_ptrs, c, mask=mask)

# config = {"BLOCK_K": 64, "BLOCK_M": 512, "BLOCK_N": 128, "GROUP_M": 4, "arch": "sm_100", "dtype": "fp8e4m3", "num_ctas": 1, "num_stages": 3, "num_warps": 4}
# arch = sm_100


// ===== COMPILED SASS (sm_100a) =====

	.target	sm_100a

	.elftype	@"ET_EXEC"


//--------------------- .note.nv.tkinfo           --------------------------
	.section	.note.nv.tkinfo,"",@"SHT_NOTE"
	.sectionflags	@"SHF_NOTE_NV_TKINFO"
	.tkinfo
        /*0018*/ 	.word	0x00000081
        /*0030*/ 	.string	""
        /*0030*/ 	.string	"ptxas-blackwell"
        /*0030*/ 	.string	"Cuda compilation tools, release 12.9, V12.9.86"
        /*0030*/ 	.string	"Build cuda_12.9.r12.9/compiler.36037853_0"
        /*0030*/ 	.string	"-v  -suppress-debug-info  -lineinfo  -arch sm_100a "



//--------------------- .note.nv.cuver            --------------------------
	.section	.note.nv.cuver,"",@"SHT_NOTE"
	.sectionflags	@"SHF_NOTE_NV_CUVER"
        /*0018*/ 	.short	0x0001
        /*001a*/ 	.short	0x0064
        /*001c*/ 	.short	0x0001
        /*001e*/ 	.short	0x0000
        /*0020*/ 	.short	0x0001
        /*0022*/ 	.short	0x0000


//--------------------- .nv.info                  --------------------------
	.section	.nv.info,"",@"SHT_CUDA_INFO"
	.align	4


	//----- nvinfo : EIATTR_REGCOUNT
	.align		4
        /*0000*/ 	.byte	0x04, 0x2f
        /*0002*/ 	.short	(.L_4 - .L_3)
	.align		4
.L_3:
        /*0004*/ 	.word	index@(matmul_kernel)
        /*0008*/ 	.word	0x00000060


	//----- nvinfo : EIATTR_FRAME_SIZE
	.align		4
.L_4:
        /*000c*/ 	.byte	0x04, 0x11
        /*000e*/ 	.short	(.L_6 - .L_5)
	.align		4
.L_5:
        /*0010*/ 	.word	index@($__internal_2_$__cuda_sm10x_tcgen05_guardrail_trap_unallocated_columns_being_dealloced)
        /*0014*/ 	.word	0x00001048


	//----- nvinfo : EIATTR_FRAME_SIZE
	.align		4
.L_6:
        /*0018*/ 	.byte	0x04, 0x11
        /*001a*/ 	.short	(.L_8 - .L_7)
	.align		4
.L_7:
        /*001c*/ 	.word	index@($__internal_1_$__cuda_sm10x_tcgen05_guardrail_trap_phase_invalid_during_alloc)
        /*0020*/ 	.word	0x00001048


	//----- nvinfo : EIATTR_FRAME_SIZE
	.align		4
.L_8:
        /*0024*/ 	.byte	0x04, 0x11
        /*0026*/ 	.short	(.L_10 - .L_9)
	.align		4
.L_9:
        /*0028*/ 	.word	index@($__internal_0_$__cuda_sm10x_tcgen05_guardrail_trap_col_being_dealloced_not_returned_by_alloc)
        /*002c*/ 	.word	0x00001048


	//----- nvinfo : EIATTR_FRAME_SIZE
	.align		4
.L_10:
        /*0030*/ 	.byte	0x04, 0x11
        /*0032*/ 	.short	(.L_12 - .L_11)
	.align		4
.L_11:
        /*0034*/ 	.word	index@(matmul_kernel)
        /*0038*/ 	.word	0x00001048


	//----- nvinfo : EIATTR_MIN_STACK_SIZE
	.align		4
.L_12:
        /*003c*/ 	.byte	0x04, 0x12
        /*003e*/ 	.short	(.L_14 - .L_13)
	.align		4
.L_13:
        /*0040*/ 	.word	index@(matmul_kernel)
        /*0044*/ 	.word	0x00001048
.L_14:


//--------------------- .nv.info.matmul_kernel    --------------------------
	.section	.nv.info.matmul_kernel,"",@"SHT_CUDA_INFO"
	.sectionflags	@""
	.align	4


	//----- nvinfo : EIATTR_CUDA_API_VERSION
	.align		4
        /*0000*/ 	.byte	0x04, 0x37
        /*0002*/ 	.short	(.L_16 - .L_15)
.L_15:
        /*0004*/ 	.word	0x00000081


	//----- nvinfo : EIATTR_KPARAM_INFO
	.align		4
.L_16:
        /*0008*/ 	.byte	0x04, 0x17
        /*000a*/ 	.short	(.L_18 - .L_17)
.L_17:
        /*000c*/ 	.word	0x00000000
        /*0010*/ 	.short	0x000d
        /*0012*/ 	.short	0x0048
        /*0014*/ 	.byte	0x00, 0xf4, 0x21, 0x00


	//----- nvinfo : EIATTR_KPARAM_INFO
	.align		4
.L_18:
        /*0018*/ 	.byte	0x04, 0x17
        /*001a*/ 	.short	(.L_20 - .L_19)
.L_19:
        /*001c*/ 	.word	0x00000000
        /*0020*/ 	.short	0x000c
        /*0022*/ 	.short	0x0040
        /*0024*/ 	.byte	0x00, 0xf4, 0x21, 0x00


	//----- nvinfo : EIATTR_KPARAM_INFO
	.align		4
.L_20:
        /*0028*/ 	.byte	0x04, 0x17
        /*002a*/ 	.short	(.L_22 - .L_21)
.L_21:
        /*002c*/ 	.word	0x00000000
        /*0030*/ 	.short	0x000b
        /*0032*/ 	.short	0x0038
        /*0034*/ 	.byte	0x00, 0xf0, 0x11, 0x00


	//----- nvinfo : EIATTR_KPARAM_INFO
	.align		4
.L_22:
        /*0038*/ 	.byte	0x04, 0x17
        /*003a*/ 	.short	(.L_24 - .L_23)
.L_23:
        /*003c*/ 	.word	0x00000000
        /*0040*/ 	.short	0x000a
        /*0042*/ 	.short	0x0034
        /*0044*/ 	.byte	0x00, 0xf0, 0x11, 0x00


	//----- nvinfo : EIATTR_KPARAM_INFO
	.align		4
.L_24:
        /*0048*/ 	.byte	0x04, 0x17
        /*004a*/ 	.short	(.L_26 - .L_25)
.L_25:
        /*004c*/ 	.word	0x00000000
        /*0050*/ 	.short	0x0009
        /*0052*/ 	.short	0x0030
        /*0054*/ 	.byte	0x00, 0xf0, 0x11, 0x00


	//----- nvinfo : EIATTR_KPARAM_INFO
	.align		4
.L_26:
        /*0058*/ 	.byte	0x04, 0x17
        /*005a*/ 	.short	(.L_28 - .L_27)
.L_27:
        /*005c*/ 	.word	0x00000000
        /*0060*/ 	.short	0x0008
        /*0062*/ 	.short	0x002c
        /*0064*/ 	.byte	0x00, 0xf0, 0x11, 0x00


	//----- nvinfo : EIATTR_KPARAM_INFO
	.align		4
.L_28:
        /*0068*/ 	.byte	0x04, 0x17
        /*006a*/ 	.short	(.L_30 - .L_29)
.L_29:
        /*006c*/ 	.word	0x00000000
        /*0070*/ 	.short	0x0007
        /*0072*/ 	.short	0x0028
        /*0074*/ 	.byte	0x00, 0xf0, 0x11, 0x00


	//----- nvinfo : EIATTR_KPARAM_INFO
	.align		4
.L_30:
        /*0078*/ 	.byte	0x04, 0x17
        /*007a*/ 	.short	(.L_32 - .L_31)
.L_31:
        /*007c*/ 	.word	0x00000000
        /*0080*/ 	.short	0x0006
        /*0082*/ 	.short	0x0024
        /*0084*/ 	.byte	0x00, 0xf0, 0x11, 0x00


	//----- nvinfo : EIATTR_KPARAM_INFO
	.align		4
.L_32:
        /*0088*/ 	.byte	0x04, 0x17
        /*008a*/ 	.short	(.L_34 - .L_33)
.L_33:
        /*008c*/ 	.word	0x00000000
        /*0090*/ 	.short	0x0005
        /*0092*/ 	.short	0x0020
        /*0094*/ 	.byte	0x00, 0xf0, 0x11, 0x00


	//----- nvinfo : EIATTR_KPARAM_INFO
	.align		4
.L_34:
        /*0098*/ 	.byte	0x04, 0x17
        /*009a*/ 	.short	(.L_36 - .L_35)
.L_35:
        /*009c*/ 	.word	0x00000000
        /*00a0*/ 	.short	0x0004
        /*00a2*/ 	.short	0x001c
        /*00a4*/ 	.byte	0x00, 0xf0, 0x11, 0x00


	//----- nvinfo : EIATTR_KPARAM_INFO
	.align		4
.L_36:
        /*00a8*/ 	.byte	0x04, 0x17
        /*00aa*/ 	.short	(.L_38 - .L_37)
.L_37:
        /*00ac*/ 	.word	0x00000000
        /*00b0*/ 	.short	0x0003
        /*00b2*/ 	.short	0x0018
        /*00b4*/ 	.byte	0x00, 0xf0, 0x11, 0x00


	//----- nvinfo : EIATTR_KPARAM_INFO
	.align		4
.L_38:
        /*00b8*/ 	.byte	0x04, 0x17
        /*00ba*/ 	.short	(.L_40 - .L_39)
.L_39:
        /*00bc*/ 	.word	0x00000000
        /*00c0*/ 	.short	0x0002
        /*00c2*/ 	.short	0x0010
        /*00c4*/ 	.byte	0x00, 0xf4, 0x21, 0x00


	//----- nvinfo : EIATTR_KPARAM_INFO
	.align		4
.L_40:
        /*00c8*/ 	.byte	0x04, 0x17
        /*00ca*/ 	.short	(.L_42 - .L_41)
.L_41:
        /*00cc*/ 	.word	0x00000000
        /*00d0*/ 	.short	0x0001
        /*00d2*/ 	.short	0x0008
        /*00d4*/ 	.byte	0x00, 0xf4, 0x21, 0x00


	//----- nvinfo : EIATTR_KPARAM_INFO
	.align		4
.L_42:
        /*00d8*/ 	.byte	0x04, 0x17
        /*00da*/ 	.short	(.L_44 - .L_43)
.L_43:
        /*00dc*/ 	.word	0x00000000
        /*00e0*/ 	.short	0x0000
        /*00e2*/ 	.short	0x0000
        /*00e4*/ 	.byte	0x00, 0xf4, 0x21, 0x00


	//----- nvinfo : EIATTR_AT_ENTRY_FRAGMENTS
	.align		4
.L_44:
        /*00e8*/ 	.byte	0x04, 0x4f
        /*00ea*/ 	.short	(.L_46 - .L_45)


	//   ....[0]....
.L_45:
        /*00ec*/ 	.word	0x00000004


	//----- nvinfo : EIATTR_RESERVED_SMEM_USED
	.align		4
.L_46:
        /*00f0*/ 	.byte	0x01, 0x41
	.zero		2


	//----- nvinfo : EIATTR_SPARSE_MMA_MASK
	.align		4
        /*00f4*/ 	.byte	0x03, 0x50
        /*00f6*/ 	.short	0x0000


	//----- nvinfo : EIATTR_TCGEN05_1CTA_USED
	.align		4
        /*00f8*/ 	.byte	0x01, 0x51
	.zero		2


	//----- nvinfo : EIATTR_MAXREG_COUNT
	.align		4
        /*00fc*/ 	.byte	0x03, 0x1b
        /*00fe*/ 	.short	0x00ff


	//----- nvinfo : EIATTR_NUM_BARRIERS
	.align		4
        /*0100*/ 	.byte	0x02, 0x4c
        /*0102*/ 	.byte	0x01
	.zero		1


	//----- nvinfo : EIATTR_ANNOTATIONS
	.align		4
        /*0104*/ 	.byte	0x04, 0x55
        /*0106*/ 	.short	(.L_48 - .L_47)


	//   ....[0]....
.L_47:
        /*0108*/ 	.word	0x00000001
        /*010c*/ 	.byte	0xf0, 0x03, 0x00, 0x00, 0x01, 0x00, 0x00, 0x00, 0x20, 0x04, 0x00, 0x00, 0x01, 0x00, 0x00, 0x00
        /* <DEDUP_REMOVED lines=2562> */
        /*a13c*/ 	.byte	0xe0, 0xd4, 0x03, 0x00


	//----- nvinfo : EIATTR_INT_WARP_WIDE_INSTR_OFFSETS
	.align		4
.L_48:
        /*a140*/ 	.byte	0x04, 0x31
        /*a142*/ 	.short	(.L_50 - .L_49)


	//   ....[0]....
.L_49:
        /*a144*/ 	.word	0x00002c00


	//   ....[1]....
        /*a148*/ 	.word	0x00002c10


	//   ....[2]....
        /*a14c*/ 	.word	0x0000a780


	//   ....[3]....
        /*a150*/ 	.word	0x0003d6e0


	//   ....[4]....
        /*a154*/ 	.word	0x0003d730


	//----- nvinfo : EIATTR_COOP_GROUP_MASK_REGIDS
	.align		4
.L_50:
        /*a158*/ 	.byte	0x04, 0x29
        /*a15a*/ 	.short	(.L_52 - .L_51)


	//   ....[0]....
.L_51:
        /*a15c*/ 	.word	0xffffffff


	//   ....[1]....
        /*a160*/ 	.word	0xffffffff


	//   ....[2]....
        /*a164*/ 	.word	0xffffffff


	//   ....[3]....
        /*a168*/ 	.word	0xffffffff


	//----- nvinfo : EIATTR_COOP_GROUP_INSTR_OFFSETS
	.align		4
.L_52:
        /*a16c*/ 	.byte	0x04, 0x28
        /*a16e*/ 	.short	(.L_54 - .L_53)


	//   ....[0]....
.L_53:
        /*a170*/ 	.word	0x00000070


	//   ....[1]....
        /*a174*/ 	.word	0x00000330


	//   ....[2]....
        /*a178*/ 	.word	0x0003d570


	//   ....[3]....
        /*a17c*/ 	.word	0x0003d7e0


	//----- nvinfo : EIATTR_VRC_CTA_INIT_COUNT
	.align		4
.L_54:
        /*a180*/ 	.byte	0x02, 0x4a
        /*a182*/ 	.byte	0x80
	.zero		1


	//----- nvinfo : EIATTR_MBARRIER_INSTR_OFFSETS
	.align		4
        /*a184*/ 	.byte	0x04, 0x39
        /*a186*/ 	.short	(.L_56 - .L_55)


	//   ....[0]....
.L_55:
        /*a188*/ 	.word	0x00002dc0
        /*a18c*/ 	.word	0x000000ff
        /*a190*/ 	.word	0x00000000
        /*a194*/ 	.short	0x0100
        /*a196*/ 	.byte	0x0b
	.zero		1


	//   ....[1]....
        /*a198*/ 	.word	0x0000a7d0
        /*a19c*/ 	.word	0x000000ff
        /*a1a0*/ 	.word	0x00014008
        /*a1a4*/ 	.short	0x0100
        /*a1a6*/ 	.byte	0x09
	.zero		1


	//   ....[2]....
        /*a1a8*/ 	.word	0x0001d2a0
        /*a1ac*/ 	.word	0x000000ff
        /*a1b0*/ 	.word	0x00000000
        /*a1b4*/ 	.short	0x010a
        /*a1b6*/ 	.byte	0x0b
	.zero		1


	//   ....[3]....
        /*a1b8*/ 	.word	0x00029840
        /*a1bc*/ 	.word	0x000000ff
        /*a1c0*/ 	.word	0x00000000
        /*a1c4*/ 	.short	0x010a
        /*a1c6*/ 	.byte	0x0b
	.zero		1


	//   ....[4]....
        /*a1c8*/ 	.word	0x00029900
        /*a1cc*/ 	.word	0x000000ff
        /*a1d0*/ 	.word	0x00014000
        /*a1d4*/ 	.short	0x0108
        /*a1d6*/ 	.byte	0x09
	.zero		1


	//   ....[5]....
        /*a1d8*/ 	.word	0x00029970
        /*a1dc*/ 	.word	0x000000ff
        /*a1e0*/ 	.word	0x00014008
        /*a1e4*/ 	.short	0x0108
        /*a1e6*/ 	.byte	0x09
	.zero		1


	//   ....[6]....
        /*a1e8*/ 	.word	0x0003d800
        /*a1ec*/ 	.word	0x000000ff
        /*a1f0*/ 	.word	0x00000000
        /*a1f4*/ 	.short	0x010a
        /*a1f6*/ 	.byte	0x0b
	.zero		1


	//   ....[7]....
        /*a1f8*/ 	.word	0x0003d830
        /*a1fc*/ 	.word	0x000000ff
        /*a200*/ 	.word	0x00000000
        /*a204*/ 	.short	0x010a
        /*a206*/ 	.byte	0x0b
	.zero		1


	//----- nvinfo : EIATTR_NUM_MBARRIERS
	.align		4
.L_56:
        /*a208*/ 	.byte	0x03, 0x38
        /*a20a*/ 	.short	0x0002


	//----- nvinfo : EIATTR_EXIT_INSTR_OFFSETS
	.align		4
        /*a20c*/ 	.byte	0x04, 0x1c
        /*a20e*/ 	.short	(.L_58 - .L_57)


	//   ....[0]....
.L_57:
        /*a210*/ 	.word	0x0003d7f0


	//----- nvinfo : EIATTR_REQNTID
	.align		4
.L_58:
        /*a214*/ 	.byte	0x04, 0x10
        /*a216*/ 	.short	(.L_60 - .L_59)
.L_59:
        /*a218*/ 	.word	0x00000080
        /*a21c*/ 	.word	0x00000001
        /*a220*/ 	.word	0x00000001


	//----- nvinfo : EIATTR_CRS_STACK_SIZE
	.align		4
.L_60:
        /*a224*/ 	.byte	0x04, 0x1e
        /*a226*/ 	.short	(.L_62 - .L_61)
.L_61:
        /*a228*/ 	.word	0x00000000


	//----- nvinfo : EIATTR_CBANK_PARAM_SIZE
	.align		4
.L_62:
        /*a22c*/ 	.byte	0x03, 0x19
        /*a22e*/ 	.short	0x0050


	//----- nvinfo : EIATTR_PARAM_CBANK
	.align		4
        /*a230*/ 	.byte	0x04, 0x0a
        /*a232*/ 	.short	(.L_64 - .L_63)
	.align		4
.L_63:
        /*a234*/ 	.word	index@(.nv.constant0.matmul_kernel)
        /*a238*/ 	.short	0x0380
        /*a23a*/ 	.short	0x0050


	//----- nvinfo : EIATTR_SW_WAR
	.align		4
.L_64:
        /*a23c*/ 	.byte	0x04, 0x36
        /*a23e*/ 	.short	(.L_66 - .L_65)
.L_65:
        /*a240*/ 	.word	0x00000008
.L_66:


//--------------------- .nv.compat                --------------------------
	.section	.nv.compat,"",@"SHT_CUDA_COMPAT_INFO"
	.align	4
        /*0000*/ 	.byte	0x02, 0x02, 0x02, 0x00, 0x02, 0x05, 0x05, 0x00, 0x02, 0x03, 0x00, 0x00, 0x02, 0x06, 0x01, 0x00


//--------------------- .nv.callgraph             --------------------------
	.section	.nv.callgraph,"",@"SHT_CUDA_CALLGRAPH"
	.align	4
	.sectionentsize	8
	.align		4
        /*0000*/ 	.word	0x00000000
	.align		4
        /*0004*/ 	.word	0xffffffff
	.align		4
        /*0008*/ 	.word	0x00000000
	.align		4
        /*000c*/ 	.word	0xfffffffe
	.align		4
        /*0010*/ 	.word	0x00000000
	.align		4
        /*0014*/ 	.word	0xfffffffd
	.align		4
        /*0018*/ 	.word	0x00000000
	.align		4
        /*001c*/ 	.word	0xfffffffc


//--------------------- .text.matmul_kernel       --------------------------
	.section	.text.matmul_kernel,"ax",@progbits
	.align	128
        .global         matmul_kernel
        .type           matmul_kernel,@function
        .size           matmul_kernel,(.L_x_20 - matmul_kernel)
        .other          matmul_kernel,@"STO_CUDA_ENTRY STV_DEFAULT"
matmul_kernel:
.text.matmul_kernel:
[----:B------:R-:W0:Y:S01]  /*0000*/  LDC R1, c[0x0][0x37c] ;  /* 0x0000df00ff017b82 */ /* 0x000e220000000800 */
[----:B------:R-:W1:Y:S01]  /*0010*/  S2R R0, SR_TID.X ;  /* 0x0000000000007919 */ /* 0x000e620000002100 */
[----:B0-----:R-:W-:Y:S01]  /*0020*/  VIADD R1, R1, 0xffffefb8 ;  /* 0xffffefb801017836 */ /* 0x001fe20000000000 */
[----:B-1----:R-:W-:-:S13]  /*0030*/  ISETP.GE.U32.AND P0, PT, R0, 0x20, PT ;  /* 0x000000200000780c */ /* 0x002fda0003f06070 */
[----:B------:R-:W-:Y:S02]  /*0040*/  VOTEU.ANY UP0, P0 ;  /* 0x0000000000ff7886 */ /* 0x000fe40000000100 */
[----:B------:R-:W-:Y:S05]  /*0050*/  BRA.U UP0, `(.L_x_0) ;  /* 0x0000000100b87547 */ /* 0x000fea000b800000 */
[----:B------:R-:W0:Y:S01]  /*0060*/  S2UR UR6, SR_CgaCtaId ;  /* 0x00000000000679c3 */ /* 0x000e220000008800 */
[----:B------:R-:W-:Y:S01]  /*0070*/  NOP ;  /* 0x0000000000007918 */ /* 0x000fe20000000000 */
[----:B------:R-:W-:Y:S02]  /*0080*/  UMOV UR4, 0x40 ;  /* 0x0000004000047882 */ /* 0x000fe40000000000 */
[----:B0-----:R-:W-:-:S09]  /*0090*/  ULEA UR4, UR6, UR4, 0x18 ;  /* 0x0000000406047291 */ /* 0x001fd2000f8ec0ff */
[----:B------:R-:W0:Y:S01]  /*00a0*/  LDS.U8 R0, [UR4] ;  /* 0x00000004ff007984 */ /* 0x000e220008000000 */
[----:B------:R-:W-:Y:S02]  /*00b0*/  UMOV UR4, 0x400 ;  /* 0x0000040000047882 */ /* 0x000fe40000000000 */
[----:B------:R-:W-:Y:S01]  /*00c0*/  ULEA UR4, UR6, UR4, 0x18 ;  /* 0x0000000406047291 */ /* 0x000fe2000f8ec0ff */
[----:B0-----:R-:W-:-:S13]  /*00d0*/  ISETP.NE.AND P0, PT, R0, RZ, PT ;  /* 0x000000ff0000720c */ /* 0x001fda0003f05270 */
[----:B------:R-:W-:Y:S05]  /*00e0*/  @P0 BRA `(.L_x_1) ;  /* 0x00000000007c0947 */ /* 0x000fea0003800000 */
[----:B------:R-:W-:-:S13]  /*00f0*/  ELECT P0, URZ, PT ;  /* 0x0000000000ff782f */ /* 0x000fda0003800000 */
[----:B------:R-:W-:Y:S05]  /*0100*/  @!P0 BRA `(.L_x_2) ;  /* 0x0000000000848947 */ /* 0x000fea0003800000 */
[----:B------:R-:W-:Y:S01]  /*0110*/  UMOV UR5, 0x10 ;  /* 0x0000001000057882 */ /* 0x000fe20000000000 */
[----:B------:R-:W-:Y:S02]  /*0120*/  IMAD.MOV.U32 R4, RZ, RZ, 0x1 ;  /* 0x00000001ff047424 */ /* 0x000fe400078e00ff */
[----:B------:R-:W-:Y:S02]  /*0130*/  IMAD.MOV.U32 R5, RZ, RZ, 0xffff ;  /* 0x0000ffffff057424 */ /* 0x000fe400078e00ff */
[----:B------:R-:W-:Y:S04]  /*0140*/  DEPBAR.LE SB0, 0x36 ;  /* 0x00008d800000791a */ /* 0x000fe80000000000 */
[----:B------:R-:W0:Y:S02]  /*0150*/  UTCATOMSWS.FIND_AND_SET.ALIGN UP1, UR5, UR5 ;  /* 0x00000005000575e3 */ /* 0x000e240008020800 */
[----:B0-----:R-:W-:-:S04]  /*0160*/  PLOP3.LUT P0, PT, PT, PT, UP1, 0x80, 0x8 ;  /* 0x000000000008781c */ /* 0x001fc80003f0f018 */
[----:B------:R-:W-:-:S04]  /*0170*/  SEL R0, RZ, 0xffffffff, !P0 ;  /* 0xffffffffff007807 */ /* 0x000fc80004000000 */
[----:B------:R-:W-:Y:S01]  /*0180*/  ISETP.NE.AND P0, PT, R0, RZ, PT ;  /* 0x000000ff0000720c */ /* 0x000fe20003f05270 */
[----:B------:R-:W-:-:S12]  /*0190*/  IMAD.U32 R0, RZ, RZ, UR5 ;  /* 0x00000005ff007e24 */ /* 0x000fd8000f8e00ff */
[----:B------:R-:W-:Y:S05]  /*01a0*/  @P0 BRA `(.L_x_3) ;  /* 0x0000000000240947 */ /* 0x000fea0003800000 */
.L_x_4:
[----:B------:R-:W-:Y:S05]  /*01b0*/  NANOSLEEP 0x64 ;  /* 0x000000640000795d */ /* 0x000fea0003800000 */
[----:B------:R-:W-:-:S05]  /*01c0*/  UMOV UR5, 0x10 ;  /* 0x0000001000057882 */ /* 0x000fca0000000000 */
[----:B------:R-:W-:Y:S04]  /*01d0*/  DEPBAR.LE SB0, 0x36 ;  /* 0x00008d800000791a */ /* 0x000fe80000000000 */
[----:B------:R-:W0:Y:S02]  /*01e0*/  UTCATOMSWS.FIND_AND_SET.ALIGN UP1, UR5, UR5 ;  /* 0x00000005000575e3 */ /* 0x000e240008020800 */
[----:B0-----:R-:W-:-:S04]  /*01f0*/  PLOP3.LUT P0, PT, PT, PT, UP1, 0x80, 0x8 ;  /* 0x000000000008781c */ /* 0x001fc80003f0f018 */
[----:B------:R-:W-:-:S04]  /*0200*/  SEL R0, RZ, 0xffffffff, !P0 ;  /* 0xffffffffff007807 */ /* 0x000fc80004000000 */
[----:B------:R-:W-:Y:S01]  /*0210*/  ISETP.NE.AND P0, PT, R0, RZ, PT ;  /* 0x000000ff0000720c */ /* 0x000fe20003f05270 */
[----:B------:R-:W-:-:S12]  /*0220*/  IMAD.U32 R0, RZ, RZ, UR5 ;  /* 0x00000005ff007e24 */ /* 0x000fd8000f8e00ff */
[----:B------:R-:W-:Y:S05]  /*0230*/  @!P0 BRA `(.L_x_4) ;  /* 0xfffffffc00dc8947 */ /* 0x000fea000383ffff */
.L_x_3:
[C---:B------:R-:W-:Y:S01]  /*0240*/  VIADD R3, R0.reuse, 0x10 ;  /* 0x0000001000037836 */ /* 0x040fe20000000000 */
[----:B------:R-:W-:Y:S01]  /*0250*/  UMOV UR5, 0x50 ;  /* 0x0000005000057882 */ /* 0x000fe20000000000 */
[----:B------:R-:W-:Y:S01]  /*0260*/  SHF.L.U32 R2, R5, R0, RZ ;  /* 0x0000000005027219 */ /* 0x000fe200000006ff */
[----:B------:R-:W-:Y:S01]  /*0270*/  ULEA UR5, UR6, UR5, 0x18 ;  /* 0x0000000506057291 */ /* 0x000fe2000f8ec0ff */
[----:B------:R-:W-:Y:S01]  /*0280*/  IMAD.SHL.U32 R0, R0, 0x20, RZ ;  /* 0x0000002000007824 */ /* 0x000fe200078e00ff */
[----:B------:R-:W-:-:S04]  /*0290*/  SHF.L.U32 R3, R4, R3, RZ ;  /* 0x0000000304037219 */ /* 0x000fc800000006ff */
[----:B------:R-:W-:-:S05]  /*02a0*/  LOP3.LUT R2, R3, R2, RZ, 0xfc, !PT ;  /* 0x0000000203027212 */ /* 0x000fca00078efcff */
[----:B------:R0:W-:Y:S04]  /*02b0*/  ATOMS.OR RZ, [UR5], R2 ;  /* 0x00000002ffff798c */ /* 0x0001e8000b000005 */
[----:B------:R0:W-:Y:S01]  /*02c0*/  STS [UR4], R0 ;  /* 0x00000000ff007988 */ /* 0x0001e20008000804 */
[----:B------:R-:W-:Y:S05]  /*02d0*/  BRA `(.L_x_2) ;  /* 0x0000000000107947 */ /* 0x000fea0003800000 */
.L_x_1:
[----:B------:R-:W-:Y:S01]  /*02e0*/  IMAD.MOV.U32 R0, RZ, RZ, -0x1 ;  /* 0xffffffffff007424 */ /* 0x000fe200078e00ff */
[----:B------:R-:W-:-:S04]  /*02f0*/  MOV R2, 0x320 ;  /* 0x0000032000027802 */ /* 0x000fc80000000f00 */
[----:B------:R0:W-:Y:S03]  /*0300*/  STS [UR4], R0 ;  /* 0x00000000ff007988 */ /* 0x0001e60008000804 */
[----:B0-----:R-:W-:Y:S05]  /*0310*/  CALL.REL.NOINC `($__internal_1_$__cuda_sm10x_tcgen05_guardrail_trap_phase_invalid_during_alloc) ;  /* 0x000003d4005c7944 */ /* 0x001fea0003c00000 */
.L_x_2:
[----:B------:R-:W-:Y:S05]  /*0320*/  WARPSYNC.ALL ;  /* 0x0000000000007948 */ /* 0x000fea0003800000 */
[----:B------:R-:W-:Y:S01]  /*0330*/  NOP ;  /* 0x0000000000007918 */ /* 0x000fe20000000000 */
.L_x_0:
[----:B------:R-:W1:Y:S01]  /*0340*/  LDC.64 R16, c[0x0][0x398] ;  /* 0x0000e600ff107b82 */ /* 0x000e620000000a00 */
[----:B------:R-:W2:Y:S01]  /*0350*/  S2R R5, SR_CTAID.X ;  /* 0x0000000000057919 */ /* 0x000ea20000002500 */
[----:B------:R-:W-:Y:S01]  /*0360*/  UMOV UR9, 0x400 ;  /* 0x0000040000097882 */ /* 0x000fe20000000000 */
[----:B------:R-:W3:Y:S01]  /*0370*/  LDCU UR20, c[0x0][0x3a4] ;  /* 0x00007480ff1477ac */ /* 0x000ee20008000800 */
[----:B------:R-:W4:Y:S04]  /*0380*/  S2R R15, SR_TID.X ;  /* 0x00000000000f7919 */ /* 0x000f280000002100 */
[----:B------:R-:W0:Y:S08]  /*0390*/  S2UR UR5, SR_CgaCtaId ;  /* 0x00000000000579c3 */ /* 0x000e300000008800 */
[----:B------:R-:W3:Y:S08]  /*03a0*/  LDC R87, c[0x0][0x3a0] ;  /* 0x0000e800ff577b82 */ /* 0x000ef00000000800 */
[----:B------:R-:W-:Y:S06]  /*03b0*/  BAR.SYNC.DEFER_BLOCKING 0x0 ;  /* 0x0000000000007b1d */ /* 0x000fec0000010000 */
[----:B------:R-:W0:Y:S02]  /*03c0*/  LDCU.64 UR24, c[0x0][0x358] ;  /* 0x00006b00ff1877ac */ /* 0x000e240008000a00 */
[----:B01----:R-:W-:Y:S01]  /*03d0*/  VIADD R0, R17, 0x7f ;  /* 0x0000007f11007836 */ /* 0x003fe20000000000 */
[----:B------:R-:W-:Y:S01]  /*03e0*/  IABS R11, R17 ;  /* 0x00000011000b7213 */ /* 0x000fe20000000000 */
[----:B------:R-:W-:Y:S01]  /*03f0*/  STL [R1+0xcd8], R17 ;  /* 0x000cd81101007387 */ /* 0x000fe20000100800 */
[----:B------:R-:W0:Y:S02]  /*0400*/  LDCU.64 UR12, c[0x0][0x3a8] ;  /* 0x00007500ff0c77ac */ /* 0x000e240008000a00 */
[----:B------:R-:W-:Y:S01]  /*0410*/  SHF.R.S32.HI R3, RZ, 0x1f, R0 ;  /* 0x0000001fff037819 */ /* 0x000fe20000011400 */
[----:B------:R-:W-:Y:S01]  /*0420*/  STL [R1+0xcdc], R16 ;  /* 0x000cdc1001007387 */ /* 0x000fe20000100800 */
[----:B------:R-:W1:Y:S02]  /*0430*/  LDCU.128 UR16, c[0x0][0x380] ;  /* 0x00007000ff1077ac */ /* 0x000e640008000c00 */
[----:B------:R-:W-:-:S02]  /*0440*/  LEA.HI R3, R3, R0, RZ, 0x7 ;  /* 0x0000000003037211 */ /* 0x000fc400078f38ff */
[----:B--2---:R-:W-:Y:S01]  /*0450*/  IABS R8, R5 ;  /* 0x0000000500087213 */ /* 0x004fe20000000000 */
[----:B------:R-:W-:Y:S01]  /*0460*/  ULEA UR9, UR5, UR9, 0x18 ;  /* 0x0000000905097291 */ /* 0x000fe2000f8ec0ff */
[----:B------:R-:W-:Y:S01]  /*0470*/  SHF.R.S32.HI R3, RZ, 0x7, R3 ;  /* 0x00000007ff037819 */ /* 0x000fe20000011403 */
[----:B---3--:R-:W-:-:S04]  /*0480*/  VIADD R23, R87, 0xffffffcc ;  /* 0xffffffcc57177836 */ /* 0x008fc80000000000 */
[----:B------:R-:W-:Y:S02]  /*0490*/  IMAD.SHL.U32 R4, R3, 0x4, RZ ;  /* 0x0000000403047824 */ /* 0x000fe400078e00ff */
[C---:B------:R-:W-:Y:S01]  /*04a0*/  VIADD R24, R87.reuse, 0xffffffcd ;  /* 0xffffffcd57187836 */ /* 0x040fe20000000000 */
[----:B------:R-:W2:Y:S01]  /*04b0*/  LDS R12, [UR9] ;  /* 0x00000009ff0c7984 */ /* 0x000ea20008000800 */
[C---:B------:R-:W-:Y:S01]  /*04c0*/  VIADD R25, R87.reuse, 0xffffffce ;  /* 0xffffffce57197836 */ /* 0x040fe20000000000 */
[-C--:B------:R-:W-:Y:S01]  /*04d0*/  IABS R7, R4.reuse ;  /* 0x0000000400077213 */ /* 0x080fe20000000000 */
[C---:B------:R-:W-:Y:S01]  /*04e0*/  VIADD R26, R87.reuse, 0xffffffcf ;  /* 0xffffffcf571a7836 */ /* 0x040fe20000000000 */
[----:B------:R-:W-:Y:S01]  /*04f0*/  IABS R10, R4 ;  /* 0x00000004000a7213 */ /* 0x000fe20000000000 */
[C---:B------:R-:W-:Y:S01]  /*0500*/  VIADD R27, R87.reuse, 0xffffffc8 ;  /* 0xffffffc8571b7836 */ /* 0x040fe20000000000 */
[----:B------:R-:W3:Y:S01]  /*0510*/  I2F.RP R0, R7 ;  /* 0x0000000700007306 */ /* 0x000ee20000209400 */
[----:B------:R-:W-:-:S02]  /*0520*/  VIADD R28, R87, 0xffffffc9 ;  /* 0xffffffc9571c7836 */ /* 0x000fc40000000000 */
[C---:B------:R-:W-:Y:S02]  /*0530*/  VIADD R29, R87.reuse, 0xffffffca ;  /* 0xffffffca571d7836 */ /* 0x040fe40000000000 */
[C---:B------:R-:W-:Y:S02]  /*0540*/  VIADD R30, R87.reuse, 0xffffffcb ;  /* 0xffffffcb571e7836 */ /* 0x040fe40000000000 */
[C---:B------:R-:W-:Y:S02]  /*0550*/  VIADD R31, R87.reuse, 0xffffffc4 ;  /* 0xffffffc4571f7836 */ /* 0x040fe40000000000 */
[C---:B------:R-:W-:Y:S02]  /*0560*/  VIADD R32, R87.reuse, 0xffffffc5 ;  /* 0xffffffc557207836 */ /* 0x040fe40000000000 */
[C---:B------:R-:W-:Y:S02]  /*0570*/  VIADD R33, R87.reuse, 0xffffffc6 ;  /* 0xffffffc657217836 */ /* 0x040fe40000000000 */
[C---:B------:R-:W-:Y:S01]  /*0580*/  VIADD R34, R87.reuse, 0xffffffc7 ;  /* 0xffffffc757227836 */ /* 0x040fe20000000000 */
[----:B---3--:R-:W3:Y:S01]  /*0590*/  MUFU.RCP R0, R0 ;  /* 0x0000000000007308 */ /* 0x008ee20000001000 */
[----:B------:R-:W-:-:S02]  /*05a0*/  VIADD R35, R87, 0xffffffc1 ;  /* 0xffffffc157237836 */ /* 0x000fc40000000000 */
[C---:B------:R-:W-:Y:S02]  /*05b0*/  VIADD R36, R87.reuse, 0xffffffc0 ;  /* 0xffffffc057247836 */ /* 0x040fe40000000000 */
[C---:B------:R-:W-:Y:S02]  /*05c0*/  VIADD R37, R87.reuse, 0xffffffc2 ;  /* 0xffffffc257257836 */ /* 0x040fe40000000000 */
[C---:B------:R-:W-:Y:S02]  /*05d0*/  VIADD R70, R87.reuse, 0xffffffc3 ;  /* 0xffffffc357467836 */ /* 0x040fe40000000000 */
[C---:B------:R-:W-:Y:S02]  /*05e0*/  VIADD R71, R87.reuse, 0xffffffdc ;  /* 0xffffffdc57477836 */ /* 0x040fe40000000000 */
[C---:B------:R-:W-:Y:S02]  /*05f0*/  VIADD R72, R87.reuse, 0xffffffdd ;  /* 0xffffffdd57487836 */ /* 0x040fe40000000000 */
[----:B------:R-:W-:-:S02]  /*0600*/  VIADD R73, R87, 0xffffffde ;  /* 0xffffffde57497836 */ /* 0x000fc40000000000 */
[C---:B------:R-:W-:Y:S02]  /*0610*/  VIADD R74, R87.reuse, 0xffffffdf ;  /* 0xffffffdf574a7836 */ /* 0x040fe40000000000 */
[----:B---3--:R-:W-:Y:S02]  /*0620*/  VIADD R2, R0, 0xffffffe ;  /* 0x0ffffffe00027836 */ /* 0x008fe40000000000 */
[----:B------:R-:W-:Y:S01]  /*0630*/  IMAD.MOV R0, RZ, RZ, -R10 ;  /* 0x000000ffff007224 */ /* 0x000fe200078e0a0a */
[----:B--2---:R-:W-:Y:S01]  /*0640*/  R2UR UR8, R12 ;  /* 0x000000000c0872ca */ /* 0x004fe200000e0000 */
[----:B------:R2:W3:Y:S01]  /*0650*/  F2I.FTZ.U32.TRUNC.NTZ R3, R2 ;  /* 0x0000000200037305 */ /* 0x0004e2000021f000 */
[C---:B------:R-:W-:Y:S02]  /*0660*/  VIADD R75, R87.reuse, 0xffffffd8 ;  /* 0xffffffd8574b7836 */ /* 0x040fe40000000000 */
[C---:B------:R-:W-:Y:S02]  /*0670*/  VIADD R76, R87.reuse, 0xffffffd9 ;  /* 0xffffffd9574c7836 */ /* 0x040fe40000000000 */
[----:B------:R-:W-:-:S02]  /*0680*/  VIADD R77, R87, 0xffffffda ;  /* 0xffffffda574d7836 */ /* 0x000fc40000000000 */
[C---:B------:R-:W-:Y:S02]  /*0690*/  VIADD R78, R87.reuse, 0xffffffdb ;  /* 0xffffffdb574e7836 */ /* 0x040fe40000000000 */
[----:B--2---:R-:W-:Y:S02]  /*06a0*/  IMAD.MOV.U32 R2, RZ, RZ, RZ ;  /* 0x000000ffff027224 */ /* 0x004fe400078e00ff */
[C---:B------:R-:W-:Y:S02]  /*06b0*/  VIADD R79, R87.reuse, 0xffffffd4 ;  /* 0xffffffd4574f7836 */ /* 0x040fe40000000000 */
[C---:B------:R-:W-:Y:S02]  /*06c0*/  VIADD R80, R87.reuse, 0xffffffd5 ;  /* 0xffffffd557507836 */ /* 0x040fe40000000000 */
[----:B---3--:R-:W-:Y:S02]  /*06d0*/  IMAD.MOV R6, RZ, RZ, -R3 ;  /* 0x000000ffff067224 */ /* 0x008fe400078e0a03 */
[----:B------:R-:W-:-:S02]  /*06e0*/  VIADD R81, R87, 0xffffffd6 ;  /* 0xffffffd657517836 */ /* 0x000fc40000000000 */
[----:B------:R-:W-:Y:S02]  /*06f0*/  IMAD R9, R6, R7, RZ ;  /* 0x0000000706097224 */ /* 0x000fe400078e02ff */
[----:B------:R-:W-:Y:S02]  /*0700*/  IMAD.MOV.U32 R6, RZ, RZ, R8 ;  /* 0x000000ffff067224 */ /* 0x000fe400078e0008 */
[----:B------:R-:W-:-:S04]  /*0710*/  IMAD.HI.U32 R3, R3, R9, R2 ;  /* 0x0000000903037227 */ /* 0x000fc800078e0002 */
[----:B------:R-:W-:Y:S02]  /*0720*/  VIADD R82, R87, 0xffffffd7 ;  /* 0xffffffd757527836 */ /* 0x000fe40000000000 */
[----:B------:R-:W-:-:S04]  /*0730*/  IMAD.HI.U32 R3, R3, R6, RZ ;  /* 0x0000000603037227 */ /* 0x000fc800078e00ff */
[----:B------:R-:W-:Y:S02]  /*0740*/  IMAD R0, R3, R0, R6 ;  /* 0x0000000003007224 */ /* 0x000fe400078e0206 */
[C---:B------:R-:W-:Y:S02]  /*0750*/  VIADD R83, R87.reuse, 0xffffffd0 ;  /* 0xffffffd057537836 */ /* 0x040fe40000000000 */
[----:B------:R-:W-:Y:S01]  /*0760*/  VIADD R84, R87, 0xffffffd1 ;  /* 0xffffffd157547836 */ /* 0x000fe20000000000 */
[----:B------:R-:W-:Y:S01]  /*0770*/  BAR.SYNC.DEFER_BLOCKING 0x0 ;  /* 0x0000000000007b1d */ /* 0x000fe20000010000 */
[----:B------:R-:W-:Y:S01]  /*0780*/  ISETP.GT.U32.AND P1, PT, R7, R0, PT ;  /* 0x000000000700720c */ /* 0x000fe20003f24070 */
[C---:B------:R-:W-:Y:S02]  /*0790*/  VIADD R85, R87.reuse, 0xffffffd2 ;  /* 0xffffffd257557836 */ /* 0x040fe40000000000 */
[----:B------:R-:W-:-:S10]  /*07a0*/  VIADD R86, R87, 0xffffffd3 ;  /* 0xffffffd357567836 */ /* 0x000fd40000000000 */
[----:B------:R-:W-:Y:S02]  /*07b0*/  @!P1 IMAD.IADD R0, R0, 0x1, -R7 ;  /* 0x0000000100009824 */ /* 0x000fe400078e0a07 */
[----:B------:R-:W-:Y:S01]  /*07c0*/  @!P1 VIADD R3, R3, 0x1 ;  /* 0x0000000103039836 */ /* 0x000fe20000000000 */
[----:B------:R-:W-:Y:S02]  /*07d0*/  ISETP.NE.AND P1, PT, R4, RZ, PT ;  /* 0x000000ff0400720c */ /* 0x000fe40003f25270 */
[----:B------:R-:W-:Y:S02]  /*07e0*/  ISETP.GE.U32.AND P0, PT, R0, R7, PT ;  /* 0x000000070000720c */ /* 0x000fe40003f06070 */
[----:B------:R-:W-:-:S04]  /*07f0*/  LOP3.LUT R0, R5, R4, RZ, 0x3c, !PT ;  /* 0x0000000405007212 */ /* 0x000fc800078e3cff */
[----:B------:R-:W-:Y:S01]  /*0800*/  ISETP.GE.AND P2, PT, R0, RZ, PT ;  /* 0x000000ff0000720c */ /* 0x000fe20003f46270 */
[----:B------:R-:W-:-:S06]  /*0810*/  VIADD R0, R16, 0x1ff ;  /* 0x000001ff10007836 */ /* 0x000fcc0000000000 */
[----:B------:R-:W-:-:S04]  /*0820*/  @P0 VIADD R3, R3, 0x1 ;  /* 0x0000000103030836 */ /* 0x000fc80000000000 */
[----:B------:R-:W-:Y:S01]  /*0830*/  IMAD.MOV.U32 R2, RZ, RZ, R3 ;  /* 0x000000ffff027224 */ /* 0x000fe200078e0003 */
[----:B------:R-:W-:-:S03]  /*0840*/  SHF.R.S32.HI R3, RZ, 0x1f, R0 ;  /* 0x0000001fff037819 */ /* 0x000fc60000011400 */
[----:B------:R-:W-:Y:S01]  /*0850*/  @!P2 IMAD.MOV R2, RZ, RZ, -R2 ;  /* 0x000000ffff02a224 */ /* 0x000fe200078e0a02 */
[----:B------:R-:W-:Y:S02]  /*0860*/  @!P1 LOP3.LUT R2, RZ, R4, RZ, 0x33, !PT ;  /* 0x00000004ff029212 */ /* 0x000fe400078e33ff */
[----:B------:R-:W-:-:S03]  /*0870*/  LEA.HI R3, R3, R0, RZ, 0x9 ;  /* 0x0000000003037211 */ /* 0x000fc600078f48ff */
[----:B------:R-:W-:Y:S02]  /*0880*/  IMAD.SHL.U32 R8, R2, 0x4, RZ ;  /* 0x0000000402087824 */ /* 0x000fe400078e00ff */
[----:B------:R-:W-:-:S03]  /*0890*/  IMAD.MOV R2, RZ, RZ, -R2 ;  /* 0x000000ffff027224 */ /* 0x000fc600078e0a02 */
[----:B------:R-:W-:Y:S01]  /*08a0*/  LEA.HI.SX32 R3, R3, -R8, 0x17 ;  /* 0x8000000803037211 */ /* 0x000fe200078fbaff */
[----:B------:R-:W-:Y:S02]  /*08b0*/  IMAD R10, R4, R2, R5 ;  /* 0x00000002040a7224 */ /* 0x000fe400078e0205 */
[----:B------:R-:W-:Y:S01]  /*08c0*/  IMAD.MOV.U32 R2, RZ, RZ, RZ ;  /* 0x000000ffff027224 */ /* 0x000fe200078e00ff */
[----:B------:R-:W-:Y:S02]  /*08d0*/  VIMNMX R9, PT, PT, R3, 0x4, PT ;  /* 0x0000000403097848 */ /* 0x000fe40003fe0100 */
[----:B------:R-:W-:Y:S02]  /*08e0*/  IABS R4, R10 ;  /* 0x0000000a00047213 */ /* 0x000fe40000000000 */
[----:B------:R-:W-:-:S04]  /*08f0*/  IABS R7, R9 ;  /* 0x0000000900077213 */ /* 0x000fc80000000000 */
[----:B------:R-:W2:Y:S08]  /*0900*/  I2F.RP R0, R7 ;  /* 0x0000000700007306 */ /* 0x000eb00000209400 */
[----:B--2---:R-:W2:Y:S02]  /*0910*/  MUFU.RCP R0, R0 ;  /* 0x0000000000007308 */ /* 0x004ea40000001000 */
[----:B--2---:R-:W-:Y:S01]  /*0920*/  VIADD R3, R0, 0xffffffe ;  /* 0x0ffffffe00037836 */ /* 0x004fe20000000000 */
[----:B------:R-:W-:-:S05]  /*0930*/  IABS R0, R9 ;  /* 0x0000000900007213 */ /* 0x000fca0000000000 */
[----:B------:R-:W2:Y:S01]  /*0940*/  F2I.FTZ.U32.TRUNC.NTZ R3, R3 ;  /* 0x0000000300037305 */ /* 0x000ea2000021f000 */
[----:B------:R-:W-:Y:S02]  /*0950*/  IMAD.MOV R0, RZ, RZ, -R0 ;  /* 0x000000ffff007224 */ /* 0x000fe400078e0a00 */
[----:B--2---:R-:W-:-:S04]  /*0960*/  IMAD.MOV R6, RZ, RZ, -R3 ;  /* 0x000000ffff067224 */ /* 0x004fc800078e0a03 */
[----:B------:R-:W-:Y:S02]  /*0970*/  IMAD R5, R6, R7, RZ ;  /* 0x0000000706057224 */ /* 0x000fe400078e02ff */
[----:B------:R-:W2:Y:S02]  /*0980*/  I2F.RP R6, R11 ;  /* 0x0000000b00067306 */ /* 0x000ea40000209400 */
[----:B------:R-:W-:-:S04]  /*0990*/  IMAD.HI.U32 R2, R3, R5, R2 ;  /* 0x0000000503027227 */ /* 0x000fc800078e0002 */
[----:B------:R-:W-:Y:S01]  /*09a0*/  IMAD.MOV.U32 R3, RZ, RZ, R4 ;  /* 0x000000ffff037224 */ /* 0x000fe200078e0004 */
[----:B------:R-:W-:-:S03]  /*09b0*/  IABS R4, R16 ;  /* 0x0000001000047213 */ /* 0x000fc60000000000 */
[----:B------:R-:W-:Y:S01]  /*09c0*/  IMAD.HI.U32 R2, R2, R3, RZ ;  /* 0x0000000302027227 */ /* 0x000fe200078e00ff */
[----:B------:R-:W3:Y:S03]  /*09d0*/  I2F.RP R5, R4 ;  /* 0x0000000400057306 */ /* 0x000ee60000209400 */
[----:B------:R-:W-:-:S05]  /*09e0*/  IMAD R0, R2, R0, R3 ;  /* 0x0000000002007224 */ /* 0x000fca00078e0203 */
[----:B------:R-:W-:Y:S01]  /*09f0*/  ISETP.GT.U32.AND P1, PT, R7, R0, PT ;  /* 0x000000000700720c */ /* 0x000fe20003f24070 */
[----:B--2---:R-:W2:Y:S08]  /*0a00*/  MUFU.RCP R6, R6 ;  /* 0x0000000600067308 */ /* 0x004eb00000001000 */
[----:B---3--:R-:W3:Y:S04]  /*0a10*/  MUFU.RCP R5, R5 ;  /* 0x0000000500057308 */ /* 0x008ee80000001000 */
[----:B------:R-:W-:-:S02]  /*0a20*/  @!P1 IMAD.IADD R0, R0, 0x1, -R7 ;  /* 0x0000000100009824 */ /* 0x000fc400078e0a07 */
[----:B------:R-:W-:Y:S01]  /*0a30*/  @!P1 VIADD R2, R2, 0x1 ;  /* 0x0000000102029836 */ /* 0x000fe20000000000 */
[----:B------:R-:W-:Y:S02]  /*0a40*/  ISETP.NE.AND P1, PT, R9, RZ, PT ;  /* 0x000000ff0900720c */ /* 0x000fe40003f25270 */
[----:B------:R-:W-:Y:S01]  /*0a50*/  ISETP.GE.U32.AND P0, PT, R0, R7, PT ;  /* 0x000000070000720c */ /* 0x000fe20003f06070 */
[----:B--2---:R-:W-:Y:S01]  /*0a60*/  VIADD R3, R6, 0xffffffe ;  /* 0x0ffffffe06037836 */ /* 0x004fe20000000000 */
[----:B------:R-:W-:-:S04]  /*0a70*/  LOP3.LUT R0, R10, R9, RZ, 0x3c, !PT ;  /* 0x000000090a007212 */ /* 0x000fc800078e3cff */
[----:B------:R-:W-:Y:S01]  /*0a80*/  ISETP.GE.AND P2, PT, R0, RZ, PT ;  /* 0x000000ff0000720c */ /* 0x000fe20003f46270 */
[----:B------:R-:W2:Y:S01]  /*0a90*/  F2I.FTZ.U32.TRUNC.NTZ R3, R3 ;  /* 0x0000000300037305 */ /* 0x000ea2000021f000 */
[----:B---3--:R-:W-:Y:S01]  /*0aa0*/  VIADD R6, R5, 0xffffffe ;  /* 0x0ffffffe05067836 */ /* 0x008fe20000000000 */
[--C-:B----4-:R-:W-:Y:S02]  /*0ab0*/  SHF.R.U32.HI R0, RZ, 0x5, R15.reuse ;  /* 0x00000005ff007819 */ /* 0x110fe4000001160f */
[----:B------:R-:W-:Y:S02]  /*0ac0*/  SHF.R.U32.HI R5, RZ, 0x6, R15 ;  /* 0x00000006ff057819 */ /* 0x000fe4000001160f */
[----:B------:R-:W-:Y:S01]  /*0ad0*/  @P0 VIADD R2, R2, 0x1 ;  /* 0x0000000102020836 */ /* 0x000fe20000000000 */
[----:B------:R-:W-:Y:S01]  /*0ae0*/  R2UR UR7, R0 ;  /* 0x00000000000772ca */ /* 0x000fe200000e0000 */
[----:B------:R3:W4:Y:S04]  /*0af0*/  F2I.FTZ.U32.TRUNC.NTZ R7, R6 ;  /* 0x0000000600077305 */ /* 0x000728000021f000 */
[----:B------:R-:W-:Y:S01]  /*0b00*/  @!P2 IMAD.MOV R2, RZ, RZ, -R2 ;  /* 0x000000ffff02a224 */ /* 0x000fe200078e0a02 */
[----:B------:R-:W-:Y:S01]  /*0b10*/  @!P1 LOP3.LUT R2, RZ, R9, RZ, 0x33, !PT ;  /* 0x00000009ff029212 */ /* 0x000fe200078e33ff */
[----:B--2---:R-:W-:-:S02]  /*0b20*/  IMAD.MOV R14, RZ, RZ, -R3 ;  /* 0x000000ffff0e7224 */ /* 0x004fc400078e0a03 */
[----:B---3--:R-:W-:Y:S02]  /*0b30*/  IMAD.MOV.U32 R6, RZ, RZ, RZ ;  /* 0x000000ffff067224 */ /* 0x008fe400078e00ff */
[----:B------:R-:W-:Y:S02]  /*0b40*/  IMAD.MOV R0, RZ, RZ, -R2 ;  /* 0x000000ffff007224 */ /* 0x000fe400078e0a02 */
[----:B------:R-:W-:Y:S02]  /*0b50*/  IMAD.SHL.U32 R18, R2, 0x80, RZ ;  /* 0x0000008002127824 */ /* 0x000fe400078e00ff */
[----:B------:R-:W-:Y:S01]  /*0b60*/  IMAD R0, R9, R0, R10 ;  /* 0x0000000009007224 */ /* 0x000fe200078e020a */
[----:B------:R-:W-:Y:S01]  /*0b70*/  SGXT.U32 R10, R5, 0x1 ;  /* 0x00000001050a781a */ /* 0x000fe20000000000 */
[----:B----4-:R-:W-:Y:S01]  /*0b80*/  IMAD.MOV R13, RZ, RZ, -R7 ;  /* 0x000000ffff0d7224 */ /* 0x010fe200078e0a07 */
[----:B------:R2:W-:Y:S01]  /*0b90*/  STL [R1+0x700], R18 ;  /* 0x0007001201007387 */ /* 0x0005e20000100800 */
[----:B------:R-:W-:Y:S01]  /*0ba0*/  IMAD.MOV.U32 R2, RZ, RZ, RZ ;  /* 0x000000ffff027224 */ /* 0x000fe200078e00ff */
[----:B------:R-:W-:Y:S01]  /*0bb0*/  LOP3.LUT R10, R18, R10, RZ, 0xfc, !PT ;  /* 0x0000000a120a7212 */ /* 0x000fe200078efcff */
[----:B------:R-:W-:-:S02]  /*0bc0*/  IMAD.MOV.U32 R9, RZ, RZ, R13 ;  /* 0x000000ffff097224 */ /* 0x000fc400078e000d */
[----:B------:R-:W-:Y:S01]  /*0bd0*/  IMAD R13, R14, R11, RZ ;  /* 0x0000000b0e0d7224 */ /* 0x000fe200078e02ff */
[C---:B------:R-:W-:Y:S01]  /*0be0*/  LOP3.LUT R20, R10.reuse, 0x6, RZ, 0xfc, !PT ;  /* 0x000000060a147812 */ /* 0x040fe200078efcff */
[----:B------:R-:W-:Y:S01]  /*0bf0*/  IMAD R5, R9, R4, RZ ;  /* 0x0000000409057224 */ /* 0x000fe200078e02ff */
[C---:B------:R-:W-:Y:S01]  /*0c00*/  LOP3.LUT R22, R10.reuse, 0x2, RZ, 0xfc, !PT ;  /* 0x000000020a167812 */ /* 0x040fe200078efcff */
[----:B------:R-:W-:Y:S01]  /*0c10*/  IMAD.HI.U32 R13, R3, R13, R2 ;  /* 0x0000000d030d7227 */ /* 0x000fe200078e0002 */
[----:B------:R-:W-:Y:S02]  /*0c20*/  IABS R38, R10 ;  /* 0x0000000a00267213 */ /* 0x000fe40000000000 */
[C---:B------:R-:W-:Y:S01]  /*0c30*/  LOP3.LUT R21, R10.reuse, 0x4, RZ, 0xfc, !PT ;  /* 0x000000040a157812 */ /* 0x040fe200078efcff */
[----:B------:R-:W-:Y:S01]  /*0c40*/  IMAD.HI.U32 R6, R7, R5, R6 ;  /* 0x0000000507067227 */ /* 0x000fe200078e0006 */
[----:B------:R-:W-:Y:S01]  /*0c50*/  IABS R40, R20 ;  /* 0x0000001400287213 */ /* 0x000fe20000000000 */
[----:B------:R-:W-:Y:S01]  /*0c60*/  STL [R1+0x3fc], R22 ;  /* 0x0003fc1601007387 */ /* 0x000fe20000100800 */
[----:B------:R-:W-:Y:S01]  /*0c70*/  LOP3.LUT R19, R10, 0x8, RZ, 0xfc, !PT ;  /* 0x000000080a137812 */ /* 0x000fe200078efcff */
[C---:B------:R-:W-:Y:S01]  /*0c80*/  IMAD.HI.U32 R2, R13.reuse, R38, RZ ;  /* 0x000000260d027227 */ /* 0x040fe200078e00ff */
[----:B------:R-:W-:Y:S01]  /*0c90*/  IABS R42, R22 ;  /* 0x00000016002a7213 */ /* 0x000fe20000000000 */
[----:B------:R3:W-:Y:S01]  /*0ca0*/  STL [R1+0x408], R21 ;  /* 0x0004081501007387 */ /* 0x0007e20000100800 */
[----:B------:R-:W-:Y:S01]  /*0cb0*/  IABS R12, R21 ;  /* 0x00000015000c7213 */ /* 0x000fe20000000000 */
[----:B------:R-:W-:Y:S01]  /*0cc0*/  IMAD.HI.U32 R7, R13, R40, RZ ;  /* 0x000000280d077227 */ /* 0x000fe200078e00ff */
[----:B------:R-:W-:Y:S01]  /*0cd0*/  IABS R14, R19 ;  /* 0x00000013000e7213 */ /* 0x000fe20000000000 */
[----:B------:R-:W-:Y:S01]  /*0ce0*/  STL [R1+0x404], R20 ;  /* 0x0004041401007387 */ /* 0x000fe20000100800 */
[----:B--2---:R-:W-:Y:S01]  /*0cf0*/  LEA.HI R18, R15, R18, RZ, 0x1a ;  /* 0x000000120f127211 */ /* 0x004fe200078fd0ff */
[----:B------:R-:W-:Y:S01]  /*0d00*/  IMAD.IADD R0, R8, 0x1, R0 ;  /* 0x0000000108007824 */ /* 0x000fe200078e0200 */
[C---:B------:R-:W-:Y:S01]  /*0d10*/  LOP3.LUT R9, R10.reuse, 0xa, RZ, 0xfc, !PT ;  /* 0x0000000a0a097812 */ /* 0x040fe200078efcff */
[----:B------:R-:W-:Y:S01]  /*0d20*/  IMAD.HI.U32 R3, R13, R42, RZ ;  /* 0x0000002a0d037227 */ /* 0x000fe200078e00ff */
[----:B------:R2:W-:Y:S01]  /*0d30*/  STL [R1+0x40c], R19 ;  /* 0x00040c1301007387 */ /* 0x0005e20000100800 */
[----:B---3--:R-:W-:-:S02]  /*0d40*/  LOP3.LUT R21, R10, 0x14, RZ, 0xfc, !PT ;  /* 0x000000140a157812 */ /* 0x008fc400078efcff */
[C---:B------:R-:W-:Y:S01]  /*0d50*/  IMAD.HI.U32 R5, R13.reuse, R12, RZ ;  /* 0x0000000c0d057227 */ /* 0x040fe200078e00ff */
[C---:B------:R-:W-:Y:S02]  /*0d60*/  LOP3.LUT R17, R10.reuse, 0x18, RZ, 0xfc, !PT ;  /* 0x000000180a117812 */ /* 0x040fe400078efcff */
[C---:B------:R-:W-:Y:S01]  /*0d70*/  LOP3.LUT R16, R10.reuse, 0x1a, RZ, 0xfc, !PT ;  /* 0x0000001a0a107812 */ /* 0x040fe200078efcff */
[----:B------:R-:W-:Y:S01]  /*0d80*/  IMAD.MOV R8, RZ, RZ, -R2 ;  /* 0x000000ffff087224 */ /* 0x000fe200078e0a02 */
[----:B------:R-:W-:Y:S01]  /*0d90*/  IABS R46, R21 ;  /* 0x00000015002e7213 */ /* 0x000fe20000000000 */
[----:B------:R-:W-:Y:S01]  /*0da0*/  IMAD.MOV R7, RZ, RZ, -R7 ;  /* 0x000000ffff077224 */ /* 0x000fe200078e0a07 */
[C---:B--2---:R-:W-:Y:S01]  /*0db0*/  LOP3.LUT R19, R10.reuse, 0x16, RZ, 0xfc, !PT ;  /* 0x000000160a137812 */ /* 0x044fe200078efcff */
[----:B------:R-:W-:Y:S01]  /*0dc0*/  IMAD.HI.U32 R2, R13, R14, RZ ;  /* 0x0000000e0d027227 */ /* 0x000fe200078e00ff */
[----:B------:R-:W-:Y:S02]  /*0dd0*/  IABS R54, R16 ;  /* 0x0000001000367213 */ /* 0x000fe40000000000 */
[----:B------:R-:W-:Y:S01]  /*0de0*/  IABS R50, R19 ;  /* 0x0000001300327213 */ /* 0x000fe20000000000 */
[----:B------:R-:W-:Y:S01]  /*0df0*/  IMAD.MOV R3, RZ, RZ, -R3 ;  /* 0x000000ffff037224 */ /* 0x000fe200078e0a03 */
[----:B------:R-:W-:Y:S01]  /*0e00*/  LOP3.LUT R22, R10, 0x4a, RZ, 0xfc, !PT ;  /* 0x0000004a0a167812 */ /* 0x000fe200078efcff */
[----:B------:R-:W-:-:S02]  /*0e10*/  IMAD.MOV R5, RZ, RZ, -R5 ;  /* 0x000000ffff057224 */ /* 0x000fc400078e0a05 */
[C---:B------:R-:W-:Y:S01]  /*0e20*/  IMAD R40, R11.reuse, R7, R40 ;  /* 0x000000070b287224 */ /* 0x040fe200078e0228 */
[----:B------:R-:W-:Y:S01]  /*0e30*/  IABS R93, R22 ;  /* 0x00000016005d7213 */ /* 0x000fe20000000000 */
[C---:B------:R-:W-:Y:S01]  /*0e40*/  IMAD R38, R11.reuse, R8, R38 ;  /* 0x000000080b267224 */ /* 0x040fe200078e0226 */
[----:B------:R-:W-:Y:S01]  /*0e50*/  LOP3.LUT R8, R10, 0xc, RZ, 0xfc, !PT ;  /* 0x0000000c0a087812 */ /* 0x000fe200078efcff */
[----:B------:R-:W-:Y:S02]  /*0e60*/  IMAD.MOV R2, RZ, RZ, -R2 ;  /* 0x000000ffff027224 */ /* 0x000fe400078e0a02 */
[----:B------:R-:W-:Y:S01]  /*0e70*/  VIADD R7, R18, 0xe ;  /* 0x0000000e12077836 */ /* 0x000fe20000000000 */
[----:B------:R-:W-:Y:S01]  /*0e80*/  STL [R1+0xce0], R38 ;  /* 0x000ce02601007387 */ /* 0x000fe20000100800 */
[C---:B------:R-:W-:Y:S01]  /*0e90*/  IMAD R42, R11.reuse, R3, R42 ;  /* 0x000000030b2a7224 */ /* 0x040fe200078e022a */
[C---:B------:R-:W-:Y:S01]  /*0ea0*/  LOP3.LUT R3, R10.reuse, 0x12, RZ, 0xfc, !PT ;  /* 0x000000120a037812 */ /* 0x040fe200078efcff */
[C---:B------:R-:W-:Y:S01]  /*0eb0*/  IMAD R41, R11.reuse, R5, R12 ;  /* 0x000000050b297224 */ /* 0x040fe200078e020c */
[----:B------:R-:W-:Y:S01]  /*0ec0*/  LOP3.LUT R5, R10, 0x10, RZ, 0xfc, !PT ;  /* 0x000000100a057812 */ /* 0x000fe200078efcff */
[----:B------:R-:W-:Y:S01]  /*0ed0*/  IMAD R39, R11, R2, R14 ;  /* 0x000000020b277224 */ /* 0x000fe200078e020e */
[----:B------:R-:W-:Y:S01]  /*0ee0*/  IABS R12, R9 ;  /* 0x00000009000c7213 */ /* 0x000fe20000000000 */
[----:B------:R2:W-:Y:S01]  /*0ef0*/  STL [R1+0x414], R9 ;  /* 0x0004140901007387 */ /* 0x0005e20000100800 */
[----:B------:R-:W-:-:S02]  /*0f00*/  IABS R14, R7 ;  /* 0x00000007000e7213 */ /* 0x000fc40000000000 */
[----:B------:R-:W-:Y:S01]  /*0f10*/  IABS R20, R3 ;  /* 0x0000000300147213 */ /* 0x000fe20000000000 */
[----:B------:R3:W-:Y:S01]  /*0f20*/  STL [R1+0x410], R8 ;  /* 0x0004100801007387 */ /* 0x0007e20000100800 */
[----:B------:R-:W-:Y:S01]  /*0f30*/  IABS R48, R5 ;  /* 0x0000000500307213 */ /* 0x000fe20000000000 */
[C---:B------:R-:W-:Y:S01]  /*0f40*/  IMAD.HI.U32 R2, R13.reuse, R12, RZ ;  /* 0x0000000c0d027227 */ /* 0x040fe200078e00ff */
[----:B------:R-:W-:Y:S01]  /*0f50*/  IABS R44, R8 ;  /* 0x00000008002c7213 */ /* 0x000fe20000000000 */
[----:B------:R-:W-:Y:S02]  /*0f60*/  STL [R1+0x418], R7 ;  /* 0x0004180701007387 */ /* 0x000fe40000100800 */
[----:B------:R-:W-:Y:S01]  /*0f70*/  IMAD.MOV R2, RZ, RZ, -R2 ;  /* 0x000000ffff027224 */ /* 0x000fe200078e0a02 */
[----:B--2---:R-:W-:Y:S01]  /*0f80*/  LOP3.LUT R9, R10, 0x1c, RZ, 0xfc, !PT ;  /* 0x0000001c0a097812 */ /* 0x004fe200078efcff */
[----:B------:R2:W-:Y:S01]  /*0f90*/  STL [R1+0x41c], R5 ;  /* 0x00041c0501007387 */ /* 0x0005e20000100800 */
[----:B---3--:R-:W-:-:S03]  /*0fa0*/  IMAD.HI.U32 R8, R13, R20, RZ ;  /* 0x000000140d087227 */ /* 0x008fc600078e00ff */
[----:B------:R3:W-:Y:S01]  /*0fb0*/  STL [R1+0x428], R3 ;  /* 0x0004280301007387 */ /* 0x0007e20000100800 */
[----:B------:R-:W-:Y:S02]  /*0fc0*/  IMAD.MOV R8, RZ, RZ, -R8 ;  /* 0x000000ffff087224 */ /* 0x000fe400078e0a08 */
[----:B------:R-:W-:Y:S01]  /*0fd0*/  IMAD R45, R11, R2, R12 ;  /* 0x000000020b2d7224 */ /* 0x000fe200078e020c */
[----:B------:R4:W-:Y:S01]  /*0fe0*/  STL [R1+0x420], R21 ;  /* 0x0004201501007387 */ /* 0x0009e20000100800 */
[C---:B--2---:R-:W-:Y:S01]  /*0ff0*/  IMAD.HI.U32 R5, R13.reuse, R14, RZ ;  /* 0x0000000e0d057227 */ /* 0x044fe200078e00ff */
[----:B------:R-:W-:Y:S02]  /*1000*/  IABS R12, R17 ;  /* 0x00000011000c7213 */ /* 0x000fe40000000000 */
[----:B------:R2:W-:Y:S01]  /*1010*/  STL [R1+0x434], R19 ;  /* 0x0004341301007387 */ /* 0x0005e20000100800 */
[----:B------:R-:W-:Y:S02]  /*1020*/  IMAD.MOV R5, RZ, RZ, -R5 ;  /* 0x000000ffff057224 */ /* 0x000fe400078e0a05 */
[----:B---3--:R-:W-:Y:S01]  /*1030*/  IMAD.HI.U32 R3, R13, R44, RZ ;  /* 0x0000002c0d037227 */ /* 0x008fe200078e00ff */
[----:B------:R3:W-:Y:S01]  /*1040*/  STL [R1+0x43c], R17 ;  /* 0x00043c1101007387 */ /* 0x0007e20000100800 */
[----:B----4-:R-:W-:-:S02]  /*1050*/  LOP3.LUT R21, R10, 0x4c, RZ, 0xfc, !PT ;  /* 0x0000004c0a157812 */ /* 0x010fc400078efcff */
[C---:B------:R-:W-:Y:S01]  /*1060*/  IMAD R43, R11.reuse, R5, R14 ;  /* 0x000000050b2b7224 */ /* 0x040fe200078e020e */
[----:B------:R-:W-:Y:S01]  /*1070*/  IABS R14, R9 ;  /* 0x00000009000e7213 */ /* 0x000fe20000000000 */
[----:B------:R-:W-:Y:S01]  /*1080*/  IMAD R47, R11, R8, R20 ;  /* 0x000000080b2f7224 */ /* 0x000fe200078e0214 */
[----:B------:R4:W-:Y:S01]  /*1090*/  STL [R1+0x438], R16 ;  /* 0x0004381001007387 */ /* 0x0009e20000100800 */
[----:B------:R-:W-:Y:S01]  /*10a0*/  VIADD R20, R18, 0x1e ;  /* 0x0000001e12147836 */ /* 0x000fe20000000000 */
[C---:B--2---:R-:W-:Y:S01]  /*10b0*/  LOP3.LUT R19, R10.reuse, 0x20, RZ, 0xfc, !PT ;  /* 0x000000200a137812 */ /* 0x044fe200078efcff */
[----:B------:R-:W-:Y:S01]  /*10c0*/  IMAD.MOV R3, RZ, RZ, -R3 ;  /* 0x000000ffff037224 */ /* 0x000fe200078e0a03 */
[----:B------:R2:W-:Y:S01]  /*10d0*/  STL [R1+0x444], R9 ;  /* 0x0004440901007387 */ /* 0x0005e20000100800 */
[C---:B------:R-:W-:Y:S01]  /*10e0*/  IMAD.HI.U32 R2, R13.reuse, R46, RZ ;  /* 0x0000002e0d027227 */ /* 0x040fe200078e00ff */
[----:B------:R-:W-:Y:S02]  /*10f0*/  IABS R52, R20 ;  /* 0x0000001400347213 */ /* 0x000fe40000000000 */
[----:B------:R0:W-:Y:S01]  /*1100*/  STL [R1+0x440], R20 ;  /* 0x0004401401007387 */ /* 0x0001e20000100800 */
[----:B------:R-:W-:Y:S01]  /*1110*/  IMAD.HI.U32 R5, R13, R12, RZ ;  /* 0x0000000c0d057227 */ /* 0x000fe200078e00ff */
[----:B---3--:R-:W-:-:S02]  /*1120*/  LOP3.LUT R17, R10, 0x22, RZ, 0xfc, !PT ;  /* 0x000000220a117812 */ /* 0x008fc400078efcff */
[C---:B----4-:R-:W-:Y:S01]  /*1130*/  LOP3.LUT R16, R10.reuse, 0x24, RZ, 0xfc, !PT ;  /* 0x000000240a107812 */ /* 0x050fe200078efcff */
[C---:B------:R-:W-:Y:S01]  /*1140*/  IMAD.HI.U32 R8, R13.reuse, R14, RZ ;  /* 0x0000000e0d087227 */ /* 0x040fe200078e00ff */
[----:B--2---:R-:W-:Y:S01]  /*1150*/  LOP3.LUT R9, R10, 0x26, RZ, 0xfc, !PT ;  /* 0x000000260a097812 */ /* 0x004fe200078efcff */
[----:B------:R-:W-:Y:S01]  /*1160*/  STL [R1+0x448], R19 ;  /* 0x0004481301007387 */ /* 0x000fe20000100800 */
[----:B------:R-:W-:Y:S01]  /*1170*/  IABS R56, R16 ;  /* 0x0000001000387213 */ /* 0x000fe20000000000 */
[----:B------:R-:W-:Y:S01]  /*1180*/  IMAD.HI.U32 R7, R13, R48, RZ ;  /* 0x000000300d077227 */ /* 0x000fe200078e00ff */
[----:B0-----:R-:W-:Y:S01]  /*1190*/  IABS R20, R9 ;  /* 0x0000000900147213 */ /* 0x001fe20000000000 */
[----:B------:R-:W-:Y:S01]  /*11a0*/  STL [R1+0x450], R17 ;  /* 0x0004501101007387 */ /* 0x000fe20000100800 */
[----:B------:R-:W-:Y:S01]  /*11b0*/  IABS R92, R21 ;  /* 0x00000015005c7213 */ /* 0x000fe20000000000 */
[----:B------:R-:W-:Y:S02]  /*11c0*/  IMAD R44, R11, R3, R44 ;  /* 0x000000030b2c7224 */ /* 0x000fe400078e022c */
[----:B------:R-:W-:Y:S01]  /*11d0*/  IMAD.MOV R2, RZ, RZ, -R2 ;  /* 0x000000ffff027224 */ /* 0x000fe200078e0a02 */
[----:B------:R0:W-:Y:S01]  /*11e0*/  STL [R1+0x44c], R16 ;  /* 0x00044c1001007387 */ /* 0x0001e20000100800 */
[----:B------:R-:W-:-:S02]  /*11f0*/  IMAD.MOV R5, RZ, RZ, -R5 ;  /* 0x000000ffff057224 */ /* 0x000fc400078e0a05 */
[----:B------:R-:W-:Y:S01]  /*1200*/  IMAD.MOV R8, RZ, RZ, -R8 ;  /* 0x000000ffff087224 */ /* 0x000fe200078e0a08 */
[----:B------:R2:W-:Y:S01]  /*1210*/  STL [R1+0x454], R9 ;  /* 0x0004540901007387 */ /* 0x0005e20000100800 */
[----:B------:R-:W-:Y:S02]  /*1220*/  IMAD.MOV R7, RZ, RZ, -R7 ;  /* 0x000000ffff077224 */ /* 0x000fe400078e0a07 */
[----:B------:R-:W-:Y:S01]  /*1230*/  IMAD.HI.U32 R3, R13, R50, RZ ;  /* 0x000000320d037227 */ /* 0x000fe200078e00ff */
[----:B0-----:R-:W-:-:S03]  /*1240*/  LOP3.LUT R16, R10, 0x2c, RZ, 0xfc, !PT ;  /* 0x0000002c0a107812 */ /* 0x001fc600078efcff */
[C---:B------:R-:W-:Y:S02]  /*1250*/  IMAD R46, R11.reuse, R2, R46 ;  /* 0x000000020b2e7224 */ /* 0x040fe400078e022e */
[C---:B------:R-:W-:Y:S01]  /*1260*/  IMAD R49, R11.reuse, R5, R12 ;  /* 0x000000050b317224 */ /* 0x040fe200078e020c */
[----:B------:R-:W-:Y:S01]  /*1270*/  IABS R12, R19 ;  /* 0x00000013000c7213 */ /* 0x000fe20000000000 */
[C---:B------:R-:W-:Y:S01]  /*1280*/  IMAD R53, R11.reuse, R8, R14 ;  /* 0x000000080b357224 */ /* 0x040fe200078e020e */
[----:B------:R-:W-:Y:S01]  /*1290*/  IABS R14, R17 ;  /* 0x00000011000e7213 */ /* 0x000fe20000000000 */
[----:B------:R-:W-:Y:S01]  /*12a0*/  IMAD R48, R11, R7, R48 ;  /* 0x000000070b307224 */ /* 0x000fe200078e0230 */
[C---:B------:R-:W-:Y:S01]  /*12b0*/  LOP3.LUT R19, R10.reuse, 0x28, RZ, 0xfc, !PT ;  /* 0x000000280a137812 */ /* 0x040fe200078efcff */
[----:B------:R-:W-:Y:S01]  /*12c0*/  IMAD.MOV R3, RZ, RZ, -R3 ;  /* 0x000000ffff037224 */ /* 0x000fe200078e0a03 */
[----:B------:R-:W-:Y:S01]  /*12d0*/  LOP3.LUT R17, R10, 0x2a, RZ, 0xfc, !PT ;  /* 0x0000002a0a117812 */ /* 0x000fe200078efcff */
[C---:B------:R-:W-:Y:S01]  /*12e0*/  IMAD.HI.U32 R2, R13.reuse, R52, RZ ;  /* 0x000000340d027227 */ /* 0x040fe200078e00ff */
[----:B------:R-:W-:Y:S01]  /*12f0*/  IABS R60, R19 ;  /* 0x00000013003c7213 */ /* 0x000fe20000000000 */
[----:B------:R-:W-:Y:S01]  /*1300*/  STL [R1+0x458], R19 ;  /* 0x0004581301007387 */ /* 0x000fe20000100800 */
[----:B------:R-:W-:Y:S01]  /*1310*/  IABS R58, R16 ;  /* 0x00000010003a7213 */ /* 0x000fe20000000000 */
[----:B------:R-:W-:-:S02]  /*1320*/  IMAD.HI.U32 R8, R13, R20, RZ ;  /* 0x000000140d087227 */ /* 0x000fc400078e00ff */
[----:B------:R-:W-:Y:S02]  /*1330*/  STL [R1+0x460], R17 ;  /* 0x0004601101007387 */ /* 0x000fe40000100800 */
[----:B------:R-:W-:Y:S02]  /*1340*/  IMAD.HI.U32 R7, R13, R54, RZ ;  /* 0x000000360d077227 */ /* 0x000fe400078e00ff */
[----:B------:R-:W-:Y:S02]  /*1350*/  STL [R1+0x45c], R16 ;  /* 0x00045c1001007387 */ /* 0x000fe40000100800 */
[----:B------:R-:W-:Y:S02]  /*1360*/  IMAD R50, R11, R3, R50 ;  /* 0x000000030b327224 */ /* 0x000fe400078e0232 */
[----:B------:R-:W-:Y:S02]  /*1370*/  IMAD.MOV R2, RZ, RZ, -R2 ;  /* 0x000000ffff027224 */ /* 0x000fe400078e0a02 */
[----:B------:R-:W-:-:S02]  /*1380*/  IMAD.MOV R8, RZ, RZ, -R8 ;  /* 0x000000ffff087224 */ /* 0x000fc400078e0a08 */
[----:B------:R-:W-:Y:S02]  /*1390*/  IMAD.MOV R7, RZ, RZ, -R7 ;  /* 0x000000ffff077224 */ /* 0x000fe400078e0a07 */
[----:B------:R-:W-:-:S04]  /*13a0*/  IMAD.HI.U32 R3, R13, R12, RZ ;  /* 0x0000000c0d037227 */ /* 0x000fc800078e00ff */
[C---:B------:R-:W-:Y:S01]  /*13b0*/  IMAD R52, R11.reuse, R2, R52 ;  /* 0x000000020b347224 */ /* 0x040fe200078e0234 */
[----:B------:R-:W-:Y:S01]  /*13c0*/  LOP3.LUT R2, R10, 0x30, RZ, 0xfc, !PT ;  /* 0x000000300a027812 */ /* 0x000fe200078efcff */
[C---:B------:R-:W-:Y:S01]  /*13d0*/  IMAD R55, R11.reuse, R8, R20 ;  /* 0x000000080b377224 */ /* 0x040fe200078e0214 */
[----:B------:R-:W-:Y:S01]  /*13e0*/  IABS R8, R17 ;  /* 0x0000001100087213 */ /* 0x000fe20000000000 */
[----:B--2---:R-:W-:Y:S02]  /*13f0*/  VIADD R9, R18, 0x2e ;  /* 0x0000002e12097836 */ /* 0x004fe40000000000 */
[----:B------:R-:W-:Y:S02]  /*1400*/  IMAD R54, R11, R7, R54 ;  /* 0x000000070b367224 */ /* 0x000fe400078e0236 */
[----:B------:R-:W-:Y:S01]  /*1410*/  IMAD.MOV R3, RZ, RZ, -R3 ;  /* 0x000000ffff037224 */ /* 0x000fe200078e0a03 */
[----:B------:R0:W-:Y:S01]  /*1420*/  STL [R1+0x464], R9 ;  /* 0x0004640901007387 */ /* 0x0001e20000100800 */
[----:B------:R-:W-:Y:S01]  /*1430*/  IMAD.HI.U32 R7, R13, R56, RZ ;  /* 0x000000380d077227 */ /* 0x000fe200078e00ff */
[----:B------:R-:W-:-:S02]  /*1440*/  IABS R62, R9 ;  /* 0x00000009003e7213 */ /* 0x000fc40000000000 */
[----:B------:R2:W-:Y:S01]  /*1450*/  STL [R1+0x46c], R2 ;  /* 0x00046c0201007387 */ /* 0x0005e20000100800 */
[----:B------:R-:W-:Y:S01]  /*1460*/  IMAD R51, R11, R3, R12 ;  /* 0x000000030b337224 */ /* 0x000fe200078e020c */
[----:B------:R-:W-:Y:S01]  /*1470*/  IABS R12, R2 ;  /* 0x00000002000c7213 */ /* 0x000fe20000000000 */
[----:B------:R-:W-:Y:S02]  /*1480*/  IMAD.MOV R7, RZ, RZ, -R7 ;  /* 0x000000ffff077224 */ /* 0x000fe400078e0a07 */
[----:B------:R-:W-:Y:S01]  /*1490*/  IMAD.HI.U32 R3, R13, R8, RZ ;  /* 0x000000080d037227 */ /* 0x000fe200078e00ff */
[----:B0-----:R-:W-:-:S03]  /*14a0*/  LOP3.LUT R9, R10, 0x34, RZ, 0xfc, !PT ;  /* 0x000000340a097812 */ /* 0x001fc600078efcff */
[----:B------:R-:W-:Y:S01]  /*14b0*/  IMAD.HI.U32 R5, R13, R14, RZ ;  /* 0x0000000e0d057227 */ /* 0x000fe200078e00ff */
[----:B------:R-:W-:-:S03]  /*14c0*/  IABS R64, R9 ;  /* 0x0000000900407213 */ /* 0x000fc60000000000 */
[----:B--2---:R-:W-:-:S04]  /*14d0*/  IMAD.HI.U32 R2, R13, R60, RZ ;  /* 0x0000003c0d027227 */ /* 0x004fc800078e00ff */
[----:B------:R-:W-:Y:S02]  /*14e0*/  IMAD R56, R11, R7, R56 ;  /* 0x000000070b387224 */ /* 0x000fe400078e0238 */
[----:B------:R-:W-:Y:S02]  /*14f0*/  IMAD.MOV R59, RZ, RZ, -R3 ;  /* 0x000000ffff3b7224 */ /* 0x000fe400078e0a03 */
[----:B------:R-:W-:Y:S02]  /*1500*/  IMAD.MOV R7, RZ, RZ, -R2 ;  /* 0x000000ffff077224 */ /* 0x000fe400078e0a02 */
[----:B------:R-:W-:-:S04]  /*1510*/  IMAD.HI.U32 R3, R13, R12, RZ ;  /* 0x0000000c0d037227 */ /* 0x000fc800078e00ff */
[----:B------:R-:W-:-:S04]  /*1520*/  IMAD.HI.U32 R2, R13, R62, RZ ;  /* 0x0000003e0d027227 */ /* 0x000fc800078e00ff */
[----:B------:R-:W-:Y:S02]  /*1530*/  IMAD.MOV R5, RZ, RZ, -R5 ;  /* 0x000000ffff057224 */ /* 0x000fe400078e0a05 */
[----:B------:R-:W-:Y:S02]  /*1540*/  IMAD.MOV R3, RZ, RZ, -R3 ;  /* 0x000000ffff037224 */ /* 0x000fe400078e0a03 */
[----:B------:R-:W-:Y:S02]  /*1550*/  IMAD.MOV R2, RZ, RZ, -R2 ;  /* 0x000000ffff027224 */ /* 0x000fe400078e0a02 */
[C---:B------:R-:W-:Y:S01]  /*1560*/  IMAD R57, R11.reuse, R5, R14 ;  /* 0x000000050b397224 */ /* 0x040fe200078e020e */
[C---:B------:R-:W-:Y:S01]  /*1570*/  LOP3.LUT R14, R10.reuse, 0x32, RZ, 0xfc, !PT ;  /* 0x000000320a0e7812 */ /* 0x040fe200078efcff */
[C---:B------:R-:W-:Y:S01]  /*1580*/  IMAD R61, R11.reuse, R3, R12 ;  /* 0x000000030b3d7224 */ /* 0x040fe200078e020c */
[C---:B------:R-:W-:Y:S01]  /*1590*/  LOP3.LUT R3, R10.reuse, 0x36, RZ, 0xfc, !PT ;  /* 0x000000360a037812 */ /* 0x040fe200078efcff */
[C---:B------:R-:W-:Y:S01]  /*15a0*/  IMAD R62, R11.reuse, R2, R62 ;  /* 0x000000020b3e7224 */ /* 0x040fe200078e023e */
[----:B------:R-:W-:Y:S01]  /*15b0*/  LOP3.LUT R2, R10, 0x38, RZ, 0xfc, !PT ;  /* 0x000000380a027812 */ /* 0x000fe200078efcff */
[----:B------:R-:W-:Y:S01]  /*15c0*/  IMAD R59, R11, R59, R8 ;  /* 0x0000003b0b3b7224 */ /* 0x000fe200078e0208 */
[----:B------:R-:W-:Y:S01]  /*15d0*/  IABS R8, R14 ;  /* 0x0000000e00087213 */ /* 0x000fe20000000000 */
[----:B------:R-:W-:Y:S01]  /*15e0*/  STL [R1+0x468], R14 ;  /* 0x0004680e01007387 */ /* 0x000fe20000100800 */
[----:B------:R-:W-:Y:S01]  /*15f0*/  IMAD.HI.U32 R5, R13, R58, RZ ;  /* 0x0000003a0d057227 */ /* 0x000fe200078e00ff */
[----:B------:R-:W-:-:S02]  /*1600*/  IABS R68, R2 ;  /* 0x0000000200447213 */ /* 0x000fc40000000000 */
[----:B------:R0:W-:Y:S01]  /*1610*/  STL [R1+0x474], R9 ;  /* 0x0004740901007387 */ /* 0x0001e20000100800 */
[----:B------:R-:W-:Y:S01]  /*1620*/  IABS R12, R3 ;  /* 0x00000003000c7213 */ /* 0x000fe20000000000 */
[----:B------:R-:W-:Y:S02]  /*1630*/  IMAD.MOV R5, RZ, RZ, -R5 ;  /* 0x000000ffff057224 */ /* 0x000fe400078e0a05 */
[----:B------:R2:W-:Y:S01]  /*1640*/  STL [R1+0x470], R3 ;  /* 0x0004700301007387 */ /* 0x0005e20000100800 */
[C---:B------:R-:W-:Y:S02]  /*1650*/  IMAD R60, R11.reuse, R7, R60 ;  /* 0x000000070b3c7224 */ /* 0x040fe400078e023c */
[----:B------:R-:W-:Y:S01]  /*1660*/  IMAD R58, R11, R5, R58 ;  /* 0x000000050b3a7224 */ /* 0x000fe200078e023a */
[----:B------:R3:W-:Y:S01]  /*1670*/  STL [R1+0x478], R2 ;  /* 0x0004780201007387 */ /* 0x0007e20000100800 */
[----:B------:R-:W-:Y:S01]  /*1680*/  LOP3.LUT R5, R10, 0x3a, RZ, 0xfc, !PT ;  /* 0x0000003a0a057812 */ /* 0x000fe200078efcff */
[----:B------:R-:W-:Y:S01]  /*1690*/  VIADD R7, R18, 0x3e ;  /* 0x0000003e12077836 */ /* 0x000fe20000000000 */
[----:B0-----:R-:W-:Y:S01]  /*16a0*/  LOP3.LUT R9, R10, 0x3c, RZ, 0xfc, !PT ;  /* 0x0000003c0a097812 */ /* 0x001fe200078efcff */
[----:B------:R-:W-:Y:S01]  /*16b0*/  VIADD R19, R18, 0x4e ;  /* 0x0000004e12137836 */ /* 0x000fe20000000000 */
[----:B------:R-:W-:Y:S01]  /*16c0*/  IABS R14, R5 ;  /* 0x00000005000e7213 */ /* 0x000fe20000000000 */
[----:B--2---:R-:W-:Y:S01]  /*16d0*/  IMAD.HI.U32 R3, R13, R64, RZ ;  /* 0x000000400d037227 */ /* 0x004fe200078e00ff */
[----:B------:R-:W-:Y:S01]  /*16e0*/  STL [R1+0x47c], R5 ;  /* 0x00047c0501007387 */ /* 0x000fe20000100800 */
[----:B------:R-:W-:-:S02]  /*16f0*/  IABS R66, R9 ;  /* 0x0000000900427213 */ /* 0x000fc40000000000 */
[C---:B---3--:R-:W-:Y:S01]  /*1700*/  IMAD.HI.U32 R2, R13.reuse, R8, RZ ;  /* 0x000000080d027227 */ /* 0x048fe200078e00ff */
[----:B------:R0:W-:Y:S03]  /*1710*/  STL [R1+0x480], R9 ;  /* 0x0004800901007387 */ /* 0x0001e60000100800 */
[----:B------:R-:W-:Y:S01]  /*1720*/  IMAD.MOV R65, RZ, RZ, -R2 ;  /* 0x000000ffff417224 */ /* 0x000fe200078e0a02 */
[----:B------:R2:W-:Y:S01]  /*1730*/  STL [R1+0x484], R7 ;  /* 0x0004840701007387 */ /* 0x0005e20000100800 */
[----:B------:R-:W-:-:S04]  /*1740*/  IMAD.HI.U32 R2, R13, R12, RZ ;  /* 0x0000000c0d027227 */ /* 0x000fc800078e00ff */
[----:B------:R-:W-:Y:S01]  /*1750*/  IMAD.MOV R2, RZ, RZ, -R2 ;  /* 0x000000ffff027224 */ /* 0x000fe200078e0a02 */
[----:B0-----:R-:W-:Y:S01]  /*1760*/  LOP3.LUT R9, R15, 0x7f, RZ, 0xc0, !PT ;  /* 0x0000007f0f097812 */ /* 0x001fe200078ec0ff */
[----:B------:R-:W-:Y:S01]  /*1770*/  IMAD.MOV R5, RZ, RZ, -R3 ;  /* 0x000000ffff057224 */ /* 0x000fe200078e0a03 */
[C---:B------:R-:W-:Y:S01]  /*1780*/  LOP3.LUT R15, R10.reuse, 0x48, RZ, 0xfc, !PT ;  /* 0x000000480a0f7812 */ /* 0x040fe200078efcff */
[C---:B------:R-:W-:Y:S01]  /*1790*/  IMAD R63, R11.reuse, R2, R12 ;  /* 0x000000020b3f7224 */ /* 0x040fe200078e020c */
[C---:B------:R-:W-:Y:S01]  /*17a0*/  LOP3.LUT R2, R10.reuse, 0x40, RZ, 0xfc, !PT ;  /* 0x000000400a027812 */ /* 0x040fe200078efcff */
[C---:B------:R-:W-:Y:S01]  /*17b0*/  IMAD R65, R11.reuse, R65, R8 ;  /* 0x000000410b417224 */ /* 0x040fe200078e0208 */
[----:B------:R-:W-:Y:S01]  /*17c0*/  IABS R12, R7 ;  /* 0x00000007000c7213 */ /* 0x000fe20000000000 */
[----:B------:R-:W-:Y:S01]  /*17d0*/  IMAD R64, R11, R5, R64 ;  /* 0x000000050b407224 */ /* 0x000fe200078e0240 */
[C---:B------:R-:W-:Y:S01]  /*17e0*/  LOP3.LUT R8, R10.reuse, 0x42, RZ, 0xfc, !PT ;  /* 0x000000420a087812 */ /* 0x040fe200078efcff */
[C---:B------:R-:W-:Y:S01]  /*17f0*/  IMAD.HI.U32 R5, R13.reuse, R14, RZ ;  /* 0x0000000e0d057227 */ /* 0x040fe200078e00ff */
[----:B--2---:R-:W-:Y:S01]  /*1800*/  LOP3.LUT R7, R10, 0x44, RZ, 0xfc, !PT ;  /* 0x000000440a077812 */ /* 0x004fe200078efcff */
[----:B------:R0:W-:Y:S01]  /*1810*/  STL [R1+0x48c], R2 ;  /* 0x00048c0201007387 */ /* 0x0001e20000100800 */
[----:B------:R-:W-:Y:S01]  /*1820*/  IABS R88, R2 ;  /* 0x0000000200587213 */ /* 0x000fe20000000000 */
[----:B------:R-:W-:-:S02]  /*1830*/  IMAD.HI.U32 R3, R13, R68, RZ ;  /* 0x000000440d037227 */ /* 0x000fc400078e00ff */
[----:B------:R2:W-:Y:S02]  /*1840*/  STL [R1+0x488], R8 ;  /* 0x0004880801007387 */ /* 0x0005e40000100800 */
[----:B------:R-:W-:Y:S02]  /*1850*/  IMAD.MOV R5, RZ, RZ, -R5 ;  /* 0x000000ffff057224 */ /* 0x000fe400078e0a05 */
[----:B------:R3:W-:Y:S01]  /*1860*/  STL [R1+0x490], R7 ;  /* 0x0004900701007387 */ /* 0x0007e20000100800 */
[----:B------:R-:W-:Y:S02]  /*1870*/  IMAD.MOV R3, RZ, RZ, -R3 ;  /* 0x000000ffff037224 */ /* 0x000fe400078e0a03 */
[----:B0-----:R-:W-:Y:S01]  /*1880*/  IMAD.HI.U32 R2, R13, R66, RZ ;  /* 0x000000420d027227 */ /* 0x001fe200078e00ff */
[----:B--2---:R-:W-:-:S03]  /*1890*/  IABS R8, R8 ;  /* 0x0000000800087213 */ /* 0x004fc60000000000 */
[C---:B------:R-:W-:Y:S01]  /*18a0*/  IMAD R67, R11.reuse, R5, R14 ;  /* 0x000000050b437224 */ /* 0x040fe200078e020e */
[----:B------:R-:W-:Y:S01]  /*18b0*/  LOP3.LUT R14, R10, 0x50, RZ, 0xfc, !PT ;  /* 0x000000500a0e7812 */ /* 0x000fe200078efcff */
[----:B------:R-:W-:Y:S01]  /*18c0*/  IMAD R68, R11, R3, R68 ;  /* 0x000000030b447224 */ /* 0x000fe200078e0244 */
[----:B---3--:R-:W-:Y:S01]  /*18d0*/  IABS R7, R7 ;  /* 0x0000000700077213 */ /* 0x008fe20000000000 */
[----:B------:R-:W-:Y:S02]  /*18e0*/  IMAD.MOV R5, RZ, RZ, -R2 ;  /* 0x000000ffff057224 */ /* 0x000fe400078e0a02 */
[----:B------:R-:W-:-:S04]  /*18f0*/  IMAD.HI.U32 R3, R13, R12, RZ ;  /* 0x0000000c0d037227 */ /* 0x000fc800078e00ff */
[----:B------:R-:W-:Y:S02]  /*1900*/  IMAD.MOV.U32 R2, RZ, RZ, R7 ;  /* 0x000000ffff027224 */ /* 0x000fe400078e0007 */
[----:B------:R-:W-:Y:S02]  /*1910*/  IMAD R66, R11, R5, R66 ;  /* 0x000000050b427224 */ /* 0x000fe400078e0242 */
[----:B------:R-:W-:Y:S02]  /*1920*/  IMAD.MOV R89, RZ, RZ, -R3 ;  /* 0x000000ffff597224 */ /* 0x000fe400078e0a03 */
[----:B------:R-:W-:-:S04]  /*1930*/  IMAD.HI.U32 R5, R13, R8, RZ ;  /* 0x000000080d057227 */ /* 0x000fc800078e00ff */
[----:B------:R-:W-:-:S04]  /*1940*/  IMAD.HI.U32 R7, R13, R2, RZ ;  /* 0x000000020d077227 */ /* 0x000fc800078e00ff */
[----:B------:R-:W-:Y:S02]  /*1950*/  IMAD R20, R0, 0x200, R9 ;  /* 0x0000020000147824 */ /* 0x000fe400078e0209 */
[----:B------:R-:W-:-:S04]  /*1960*/  IMAD.HI.U32 R3, R13, R88, RZ ;  /* 0x000000580d037227 */ /* 0x000fc800078e00ff */
[----:B------:R-:W-:Y:S02]  /*1970*/  IMAD.MOV R5, RZ, RZ, -R5 ;  /* 0x000000ffff057224 */ /* 0x000fe400078e0a05 */
[----:B------:R-:W-:Y:S02]  /*1980*/  IMAD.MOV R7, RZ, RZ, -R7 ;  /* 0x000000ffff077224 */ /* 0x000fe400078e0a07 */
[C---:B------:R-:W-:Y:S02]  /*1990*/  VIADD R38, R20.reuse, 0x80 ;  /* 0x0000008014267836 */ /* 0x040fe40000000000 */
[C---:B------:R-:W-:Y:S02]  /*19a0*/  VIADD R16, R20.reuse, 0x100 ;  /* 0x0000010014107836 */ /* 0x040fe40000000000 */
[----:B------:R-:W-:Y:S01]  /*19b0*/  IMAD.MOV R3, RZ, RZ, -R3 ;  /* 0x000000ffff037224 */ /* 0x000fe200078e0a03 */
[----:B------:R-:W-:Y:S01]  /*19c0*/  IABS R0, R38 ;  /* 0x0000002600007213 */ /* 0x000fe20000000000 */
[----:B------:R-:W-:-:S02]  /*19d0*/  VIADD R17, R20, 0x180 ;  /* 0x0000018014117836 */ /* 0x000fc40000000000 */
[C---:B------:R-:W-:Y:S01]  /*19e0*/  IMAD R69, R11.reuse, R5, R8 ;  /* 0x000000050b457224 */ /* 0x040fe200078e0208 */
[----:B------:R-:W-:Y:S01]  /*19f0*/  IABS R5, R20 ;  /* 0x0000001400057213 */ /* 0x000fe20000000000 */
[C---:B------:R-:W-:Y:S01]  /*1a00*/  IMAD R91, R11.reuse, R7, R2 ;  /* 0x000000070b5b7224 */ /* 0x040fe200078e0202 */
[----:B------:R-:W-:Y:S01]  /*1a10*/  IABS R2, R16 ;  /* 0x0000001000027213 */ /* 0x000fe20000000000 */
[----:B------:R-:W-:Y:S01]  /*1a20*/  IMAD R88, R11, R3, R88 ;  /* 0x000000030b587224 */ /* 0x000fe200078e0258 */
[----:B------:R-:W-:Y:S01]  /*1a30*/  IABS R3, R17 ;  /* 0x0000001100037213 */ /* 0x000fe20000000000 */
[----:B------:R-:W-:-:S04]  /*1a40*/  IMAD.HI.U32 R9, R6, R5, RZ ;  /* 0x0000000506097227 */ /* 0x000fc800078e00ff */
[----:B------:R-:W-:-:S04]  /*1a50*/  IMAD.HI.U32 R8, R6, R0, RZ ;  /* 0x0000000006087227 */ /* 0x000fc800078e00ff */
[----:B------:R-:W-:-:S04]  /*1a60*/  IMAD.HI.U32 R7, R6, R2, RZ ;  /* 0x0000000206077227 */ /* 0x000fc800078e00ff */
[----:B------:R-:W-:-:S04]  /*1a70*/  IMAD.HI.U32 R6, R6, R3, RZ ;  /* 0x0000000306067227 */ /* 0x000fc800078e00ff */
[----:B------:R-:W-:Y:S02]  /*1a80*/  IMAD.MOV R9, RZ, RZ, -R9 ;  /* 0x000000ffff097224 */ /* 0x000fe400078e0a09 */
[----:B------:R-:W-:Y:S02]  /*1a90*/  IMAD.MOV R8, RZ, RZ, -R8 ;  /* 0x000000ffff087224 */ /* 0x000fe400078e0a08 */
[----:B------:R-:W-:Y:S02]  /*1aa0*/  IMAD.MOV R7, RZ, RZ, -R7 ;  /* 0x000000ffff077224 */ /* 0x000fe400078e0a07 */
[----:B------:R-:W-:Y:S02]  /*1ab0*/  IMAD.MOV R6, RZ, RZ, -R6 ;  /* 0x000000ffff067224 */ /* 0x000fe400078e0a06 */
[C---:B------:R-:W-:Y:S02]  /*1ac0*/  IMAD R5, R4.reuse, R9, R5 ;  /* 0x0000000904057224 */ /* 0x040fe400078e0205 */
[C---:B------:R-:W-:Y:S01]  /*1ad0*/  IMAD R0, R4.reuse, R8, R0 ;  /* 0x0000000804007224 */ /* 0x040fe200078e0200 */
[----:B------:R-:W-:Y:S01]  /*1ae0*/  IABS R8, R19 ;  /* 0x0000001300087213 */ /* 0x000fe20000000000 */
[C---:B------:R-:W-:Y:S01]  /*1af0*/  IMAD R2, R4.reuse, R7, R2 ;  /* 0x0000000704027224 */ /* 0x040fe200078e0202 */
[C---:B------:R-:W-:Y:S01]  /*1b00*/  ISETP.GT.U32.AND P0, PT, R4.reuse, R5, PT ;  /* 0x000000050400720c */ /* 0x040fe20003f04070 */
[C---:B------:R-:W-:Y:S01]  /*1b10*/  IMAD R3, R4.reuse, R6, R3 ;  /* 0x0000000604037224 */ /* 0x040fe200078e0203 */
[C---:B------:R-:W-:Y:S01]  /*1b20*/  ISETP.GT.U32.AND P1, PT, R4.reuse, R0, PT ;  /* 0x000000000400720c */ /* 0x040fe20003f24070 */
[----:B------:R-:W-:Y:S01]  /*1b30*/  IMAD R89, R11, R89, R12 ;  /* 0x000000590b597224 */ /* 0x000fe200078e020c */
[C---:B------:R-:W-:Y:S01]  /*1b40*/  ISETP.GT.U32.AND P2, PT, R4.reuse, R2, PT ;  /* 0x000000020400720c */ /* 0x040fe20003f44070 */
[----:B------:R-:W-:Y:S01]  /*1b50*/  IMAD.HI.U32 R9, R13, R8, RZ ;  /* 0x000000080d097227 */ /* 0x000fe200078e00ff */
[----:B------:R-:W-:-:S02]  /*1b60*/  ISETP.GT.U32.AND P3, PT, R4, R3, PT ;  /* 0x000000030400720c */ /* 0x000fc40003f64070 */
[----:B------:R-:W-:Y:S01]  /*1b70*/  LOP3.LUT R12, R10, 0x46, RZ, 0xfc, !PT ;  /* 0x000000460a0c7812 */ /* 0x000fe200078efcff */
[----:B------:R-:W-:Y:S01]  /*1b80*/  IMAD.MOV R9, RZ, RZ, -R9 ;  /* 0x000000ffff097224 */ /* 0x000fe200078e0a09 */
[----:B------:R-:W-:Y:S02]  /*1b90*/  IABS R6, R14 ;  /* 0x0000000e00067213 */ /* 0x000fe40000000000 */
[----:B------:R-:W-:Y:S01]  /*1ba0*/  IABS R90, R12 ;  /* 0x0000000c005a7213 */ /* 0x000fe20000000000 */
[----:B------:R-:W-:Y:S01]  /*1bb0*/  STL [R1+0x498], R12 ;  /* 0x0004980c01007387 */ /* 0x000fe20000100800 */
[--C-:B------:R-:W-:Y:S02]  /*1bc0*/  @!P0 IMAD.IADD R5, R5, 0x1, -R4.reuse ;  /* 0x0000000105058824 */ /* 0x100fe400078e0a04 */
[--C-:B------:R-:W-:Y:S01]  /*1bd0*/  @!P1 IMAD.IADD R0, R0, 0x1, -R4.reuse ;  /* 0x0000000100009824 */ /* 0x100fe200078e0a04 */
[----:B------:R-:W-:Y:S01]  /*1be0*/  STL [R1+0x704], R20 ;  /* 0x0007041401007387 */ /* 0x000fe20000100800 */
[--C-:B------:R-:W-:Y:S01]  /*1bf0*/  @!P2 IMAD.IADD R2, R2, 0x1, -R4.reuse ;  /* 0x000000010202a824 */ /* 0x100fe200078e0a04 */
[C---:B------:R-:W-:Y:S01]  /*1c00*/  ISETP.GT.U32.AND P0, PT, R4.reuse, R5, PT ;  /* 0x000000050400720c */ /* 0x040fe20003f04070 */
[----:B------:R-:W-:Y:S01]  /*1c10*/  @!P3 IMAD.IADD R3, R3, 0x1, -R4 ;  /* 0x000000010303b824 */ /* 0x000fe200078e0a04 */
[----:B------:R-:W-:Y:S01]  /*1c20*/  STL [R1+0x710], R38 ;  /* 0x0007102601007387 */ /* 0x000fe20000100800 */
[C---:B------:R-:W-:Y:S01]  /*1c30*/  ISETP.GT.U32.AND P1, PT, R4.reuse, R0, PT ;  /* 0x000000000400720c */ /* 0x040fe20003f24070 */
[----:B------:R-:W-:Y:S01]  /*1c40*/  IMAD.HI.U32 R7, R13, R6, RZ ;  /* 0x000000060d077227 */ /* 0x000fe200078e00ff */
[C---:B------:R-:W-:Y:S01]  /*1c50*/  ISETP.GT.U32.AND P2, PT, R4.reuse, R2, PT ;  /* 0x000000020400720c */ /* 0x040fe20003f44070 */
[----:B------:R-:W-:Y:S01]  /*1c60*/  STL [R1+0x70c], R16 ;  /* 0x00070c1001007387 */ /* 0x000fe20000100800 */
[----:B------:R-:W-:Y:S01]  /*1c70*/  ISETP.GT.U32.AND P3, PT, R4, R3, PT ;  /* 0x000000030400720c */ /* 0x000fe20003f64070 */
[----:B------:R-:W-:-:S02]  /*1c80*/  IMAD.MOV R7, RZ, RZ, -R7 ;  /* 0x000000ffff077224 */ /* 0x000fc400078e0a07 */
[----:B------:R-:W-:Y:S01]  /*1c90*/  STL [R1+0x708], R17 ;  /* 0x0007081101007387 */ /* 0x000fe20000100800 */
[C---:B------:R-:W-:Y:S02]  /*1ca0*/  IMAD R8, R11.reuse, R9, R8 ;  /* 0x000000090b087224 */ /* 0x040fe400078e0208 */
[----:B------:R-:W-:Y:S01]  /*1cb0*/  IMAD R6, R11, R7, R6 ;  /* 0x000000070b067224 */ /* 0x000fe200078e0206 */
[----:B------:R0:W-:Y:S01]  /*1cc0*/  STL [R1+0x494], R15 ;  /* 0x0004940f01007387 */ /* 0x0001e20000100800 */
[--C-:B------:R-:W-:Y:S01]  /*1cd0*/  @!P0 IMAD.IADD R5, R5, 0x1, -R4.reuse ;  /* 0x0000000105058824 */ /* 0x100fe200078e0a04 */
[----:B------:R-:W-:Y:S01]  /*1ce0*/  ISETP.GE.AND P0, PT, R20, RZ, PT ;  /* 0x000000ff1400720c */ /* 0x000fe20003f06270 */
[--C-:B------:R-:W-:Y:S01]  /*1cf0*/  @!P1 IMAD.IADD R0, R0, 0x1, -R4.reuse ;  /* 0x0000000100009824 */ /* 0x100fe200078e0a04 */
[----:B------:R-:W-:Y:S01]  /*1d00*/  STL [R1+0x4a0], R22 ;  /* 0x0004a01601007387 */ /* 0x000fe20000100800 */
[--C-:B------:R-:W-:Y:S02]  /*1d10*/  @!P2 IMAD.IADD R2, R2, 0x1, -R4.reuse ;  /* 0x000000010202a824 */ /* 0x100fe400078e0a04 */
[----:B------:R-:W-:Y:S01]  /*1d20*/  @!P3 IMAD.IADD R3, R3, 0x1, -R4 ;  /* 0x000000010303b824 */ /* 0x000fe200078e0a04 */
[----:B------:R-:W-:Y:S01]  /*1d30*/  STL [R1+0x49c], R21 ;  /* 0x00049c1501007387 */ /* 0x000fe20000100800 */
[----:B------:R-:W-:Y:S01]  /*1d40*/  VIADD R4, R87, 0xffffffff ;  /* 0xffffffff57047836 */ /* 0x000fe20000000000 */
[----:B0-----:R-:W-:Y:S01]  /*1d50*/  IABS R15, R15 ;  /* 0x0000000f000f7213 */ /* 0x001fe20000000000 */
[----:B------:R-:W-:Y:S01]  /*1d60*/  IMAD.HI.U32 R12, R13, R90, RZ ;  /* 0x0000005a0d0c7227 */ /* 0x000fe200078e00ff */
[----:B------:R0:W-:Y:S02]  /*1d70*/  STL [R1+0x4a4], R19 ;  /* 0x0004a41301007387 */ /* 0x0001e40000100800 */
[----:B------:R-:W-:Y:S01]  /*1d80*/  ISETP.GE.U32.AND P4, PT, R4, 0x7fffffc0, PT ;  /* 0x7fffffc00400780c */ /* 0x000fe20003f86070 */
[----:B------:R-:W-:Y:S01]  /*1d90*/  VIADD R4, R87, 0xffffffed ;  /* 0xffffffed57047836 */ /* 0x000fe20000000000 */
[----:B------:R2:W-:Y:S01]  /*1da0*/  STL [R1+0x4a8], R14 ;  /* 0x0004a80e01007387 */ /* 0x0005e20000100800 */
[----:B------:R-:W-:-:S02]  /*1db0*/  IMAD.MOV R12, RZ, RZ, -R12 ;  /* 0x000000ffff0c7224 */ /* 0x000fc400078e0a0c */
[----:B------:R-:W-:Y:S01]  /*1dc0*/  VIADD R7, R87, 0xfffffff7 ;  /* 0xfffffff757077836 */ /* 0x000fe20000000000 */
[----:B------:R-:W-:Y:S01]  /*1dd0*/  ISETP.GE.U32.AND P3, PT, R4, 0x7fffffae, PT ;  /* 0x7fffffae0400780c */ /* 0x000fe20003f66070 */
[----:B------:R-:W-:Y:S02]  /*1de0*/  IMAD.MOV.U32 R4, RZ, RZ, R5 ;  /* 0x000000ffff047224 */ /* 0x000fe400078e0005 */
[----:B0-----:R-:W-:Y:S01]  /*1df0*/  IMAD.HI.U32 R19, R13, R15, RZ ;  /* 0x0000000f0d137227 */ /* 0x001fe200078e00ff */
[----:B------:R-:W-:-:S03]  /*1e00*/  ISETP.GE.U32.AND P5, PT, R7, 0x7fffffb8, PT ;  /* 0x7fffffb80700780c */ /* 0x000fc60003fa6070 */
[----:B------:R-:W-:Y:S02]  /*1e10*/  IMAD.MOV R19, RZ, RZ, -R19 ;  /* 0x000000ffff137224 */ /* 0x000fe400078e0a13 */
[----:B------:R-:W-:Y:S02]  /*1e20*/  VIADD R5, R87, 0xffffffef ;  /* 0xffffffef57057836 */ /* 0x000fe40000000000 */
[C---:B------:R-:W-:Y:S02]  /*1e30*/  IMAD R15, R11.reuse, R19, R15 ;  /* 0x000000130b0f7224 */ /* 0x040fe400078e020f */
[----:B------:R-:W-:Y:S02]  /*1e40*/  IMAD R90, R11, R12, R90 ;  /* 0x0000000c0b5a7224 */ /* 0x000fe400078e025a */
[C---:B------:R-:W-:Y:S01]  /*1e50*/  IMAD.HI.U32 R12, R13.reuse, R92, RZ ;  /* 0x0000005c0d0c7227 */ /* 0x040fe200078e00ff */
[----:B------:R-:W-:Y:S03]  /*1e60*/  STL [R1], R15 ;  /* 0x0000000f01007387 */ /* 0x000fe60000100800 */
[----:B------:R-:W-:Y:S01]  /*1e70*/  @!P0 IMAD.MOV R4, RZ, RZ, -R4 ;  /* 0x000000ffff048224 */ /* 0x000fe200078e0a04 */
[----:B------:R0:W-:Y:S01]  /*1e80*/  STL [R1+0x8], R8 ;  /* 0x0000080801007387 */ /* 0x0001e20000100800 */
[----:B--2---:R-:W-:Y:S01]  /*1e90*/  IMAD.HI.U32 R14, R13, R93, RZ ;  /* 0x0000005d0d0e7227 */ /* 0x004fe200078e00ff */
[----:B------:R-:W-:-:S02]  /*1ea0*/  ISETP.GE.U32.AND P0, PT, R5, 0x7fffffb0, PT ;  /* 0x7fffffb00500780c */ /* 0x000fc40003f06070 */
[----:B------:R2:W-:Y:S01]  /*1eb0*/  STL [R1+0x4], R6 ;  /* 0x0000040601007387 */ /* 0x0005e20000100800 */
[C---:B------:R-:W-:Y:S02]  /*1ec0*/  VIADD R7, R87.reuse, 0xffffffea ;  /* 0xffffffea57077836 */ /* 0x040fe40000000000 */
[----:B------:R-:W-:Y:S02]  /*1ed0*/  IMAD.MOV R12, RZ, RZ, -R12 ;  /* 0x000000ffff0c7224 */ /* 0x000fe400078e0a0c */
[----:B------:R-:W-:Y:S02]  /*1ee0*/  IMAD.MOV R14, RZ, RZ, -R14 ;  /* 0x000000ffff0e7224 */ /* 0x000fe400078e0a0e */
[C---:B0-----:R-:W-:Y:S02]  /*1ef0*/  VIADD R8, R87.reuse, 0xffffffe9 ;  /* 0xffffffe957087836 */ /* 0x041fe40000000000 */
[C---:B------:R-:W-:Y:S02]  /*1f00*/  VIADD R9, R87.reuse, 0xffffffe4 ;  /* 0xffffffe457097836 */ /* 0x040fe40000000000 */
[----:B--2---:R-:W-:-:S02]  /*1f10*/  VIADD R6, R87, 0xffffffec ;  /* 0xffffffec57067836 */ /* 0x004fc40000000000 */
[----:B------:R-:W-:Y:S02]  /*1f20*/  IMAD R92, R11, R12, R92 ;  /* 0x0000000c0b5c7224 */ /* 0x000fe400078e025c */
[C---:B------:R-:W-:Y:S01]  /*1f30*/  VIADD R12, R87.reuse, 0xffffffe5 ;  /* 0xffffffe5570c7836 */ /* 0x040fe20000000000 */
[----:B------:R-:W-:Y:S01]  /*1f40*/  ISETP.GE.U32.AND P2, PT, R6, 0x7fffffad, PT ;  /* 0x7fffffad0600780c */ /* 0x000fe20003f46070 */
[----:B------:R-:W-:Y:S02]  /*1f50*/  VIADD R6, R87, 0xffffffee ;  /* 0xffffffee57067836 */ /* 0x000fe40000000000 */
[----:B------:R-:W-:Y:S01]  /*1f60*/  IMAD R93, R11, R14, R93 ;  /* 0x0000000e0b5d7224 */ /* 0x000fe200078e025d */
[----:B------:R-:W-:Y:S01]  /*1f70*/  SEL R5, RZ, 0x1, P2 ;  /* 0x00000001ff057807 */ /* 0x000fe20001000000 */
[C---:B------:R-:W-:Y:S01]  /*1f80*/  VIADD R14, R87.reuse, 0xffffffe6 ;  /* 0xffffffe6570e7836 */ /* 0x040fe20000000000 */
[----:B------:R-:W-:Y:S01]  /*1f90*/  ISETP.GE.U32.AND P1, PT, R6, 0x7fffffaf, PT ;  /* 0x7fffffaf0600780c */ /* 0x000fe20003f26070 */
[C---:B------:R-:W-:Y:S01]  /*1fa0*/  VIADD R6, R87.reuse, 0xffffffe8 ;  /* 0xffffffe857067836 */ /* 0x040fe20000000000 */
[----:B------:R-:W-:Y:S01]  /*1fb0*/  ISETP.GE.U32.AND P2, PT, R8, 0x7fffffaa, PT ;  /* 0x7fffffaa0800780c */ /* 0x000fe20003f46070 */
[----:B------:R-:W-:-:S02]  /*1fc0*/  VIADD R8, R87, 0xffffffeb ;  /* 0xffffffeb57087836 */ /* 0x000fc40000000000 */
[C---:B------:R-:W-:Y:S01]  /*1fd0*/  VIADD R15, R87.reuse, 0xffffffe7 ;  /* 0xffffffe7570f7836 */ /* 0x040fe20000000000 */
[----:B------:R-:W-:Y:S01]  /*1fe0*/  ISETP.GE.U32.AND P6, PT, R6, 0x7fffffa9, PT ;  /* 0x7fffffa90600780c */ /* 0x000fe20003fc6070 */
[C---:B------:R-:W-:Y:S01]  /*1ff0*/  VIADD R19, R87.reuse, 0xffffffe1 ;  /* 0xffffffe157137836 */ /* 0x040fe20000000000 */
[----:B------:R-:W-:Y:S01]  /*2000*/  SEL R6, RZ, 0x1fffe, P3 ;  /* 0x0001fffeff067807 */ /* 0x000fe20001800000 */
[----:B------:R-:W-:Y:S01]  /*2010*/  VIADD R20, R87, 0xffffffe0 ;  /* 0xffffffe057147836 */ /* 0x000fe20000000000 */
[----:B------:R-:W-:Y:S01]  /*2020*/  ISETP.GE.U32.AND P3, PT, R7, 0x7fffffab, PT ;  /* 0x7fffffab0700780c */ /* 0x000fe20003f66070 */
[C---:B------:R-:W-:Y:S01]  /*2030*/  VIADD R21, R87.reuse, 0xffffffe2 ;  /* 0xffffffe257157836 */ /* 0x040fe20000000000 */
[----:B------:R-:W-:Y:S01]  /*2040*/  SEL R7, RZ, 0x4, P1 ;  /* 0x00000004ff077807 */ /* 0x000fe20000800000 */
[----:B------:R-:W-:Y:S01]  /*2050*/  VIADD R22, R87, 0xffffffe3 ;  /* 0xffffffe357167836 */ /* 0x000fe20000000000 */
[----:B------:R-:W-:Y:S01]  /*2060*/  ISETP.GE.U32.AND P1, PT, R8, 0x7fffffac, PT ;  /* 0x7fffffac0800780c */ /* 0x000fe20003f26070 */
[----:B------:R-:W-:Y:S01]  /*2070*/  IMAD.IADD R5, R5, 0x1, R6 ;  /* 0x0000000105057824 */ /* 0x000fe200078e0206 */
[----:B------:R-:W-:Y:S01]  /*2080*/  SEL R8, RZ, 0x7fff8, P0 ;  /* 0x0007fff8ff087807 */ /* 0x000fe20000000000 */
[----:B------:R-:W-:Y:S01]  /*2090*/  VIADD R87, R87, 0xfffffffe ;  /* 0xfffffffe57577836 */ /* 0x000fe20000000000 */
[----:B------:R-:W-:-:S02]  /*20a0*/  ISETP.GE.U32.AND P0, PT, R9, 0x7fffffa5, PT ;  /* 0x7fffffa50900780c */ /* 0x000fc40003f06070 */
[----:B------:R-:W-:Y:S02]  /*20b0*/  SEL R9, RZ, 0x1, P6 ;  /* 0x00000001ff097807 */ /* 0x000fe40003000000 */
[----:B------:R-:W-:Y:S02]  /*20c0*/  ISETP.GE.U32.AND P6, PT, R12, 0x7fffffa6, PT ;  /* 0x7fffffa60c00780c */ /* 0x000fe40003fc6070 */
[----:B------:R-:W-:Y:S02]  /*20d0*/  SEL R12, RZ, 0x1fffe, P2 ;  /* 0x0001fffeff0c7807 */ /* 0x000fe40001000000 */
[----:B------:R-:W-:Y:S02]  /*20e0*/  ISETP.GE.U32.AND P2, PT, R14, 0x7fffffa7, PT ;  /* 0x7fffffa70e00780c */ /* 0x000fe40003f46070 */
[----:B------:R-:W-:Y:S01]  /*20f0*/  SEL R14, RZ, 0x4, P3 ;  /* 0x00000004ff0e7807 */ /* 0x000fe20001800000 */
[----:B------:R-:W-:Y:S01]  /*2100*/  IMAD.IADD R9, R9, 0x1, R12 ;  /* 0x0000000109097824 */ /* 0x000fe200078e020c */
[----:B------:R-:W-:-:S02]  /*2110*/  ISETP.GE.U32.AND P3, PT, R15, 0x7fffffa8, PT ;  /* 0x7fffffa80f00780c */ /* 0x000fc40003f66070 */
[----:B------:R-:W-:Y:S02]  /*2120*/  SEL R15, RZ, 0x7fff8, P1 ;  /* 0x0007fff8ff0f7807 */ /* 0x000fe40000800000 */
[----:B------:R-:W-:Y:S02]  /*2130*/  ISETP.GE.U32.AND P1, PT, R19, 0x7fffffa2, PT ;  /* 0x7fffffa21300780c */ /* 0x000fe40003f26070 */
[----:B------:R-:W-:Y:S02]  /*2140*/  SEL R19, RZ, 0x1, P0 ;  /* 0x00000001ff137807 */ /* 0x000fe40000000000 */
[----:B------:R-:W-:Y:S02]  /*2150*/  ISETP.GE.U32.AND P0, PT, R20, 0x7fffffa1, PT ;  /* 0x7fffffa11400780c */ /* 0x000fe40003f06070 */
[----:B------:R-:W-:Y:S02]  /*2160*/  SEL R20, RZ, 0x1fffe, P6 ;  /* 0x0001fffeff147807 */ /* 0x000fe40003000000 */
[----:B------:R-:W-:-:S02]  /*2170*/  ISETP.GE.U32.AND P6, PT, R21, 0x7fffffa3, PT ;  /* 0x7fffffa31500780c */ /* 0x000fc40003fc6070 */
[----:B------:R-:W-:Y:S02]  /*2180*/  SEL R21, RZ, 0x4, P2 ;  /* 0x00000004ff157807 */ /* 0x000fe40001000000 */
[----:B------:R-:W-:Y:S01]  /*2190*/  LOP3.LUT R5, R5, 0x3, RZ, 0xc0, !PT ;  /* 0x0000000305057812 */ /* 0x000fe200078ec0ff */
[----:B------:R-:W0:Y:S01]  /*21a0*/  S2R R12, SR_TID.X ;  /* 0x00000000000c7919 */ /* 0x000e220000002100 */
[----:B------:R-:W-:Y:S01]  /*21b0*/  ISETP.GE.U32.AND P2, PT, R22, 0x7fffffa4, PT ;  /* 0x7fffffa41600780c */ /* 0x000fe20003f46070 */
[----:B------:R-:W-:Y:S01]  /*21c0*/  IMAD.IADD R19, R19, 0x1, R20 ;  /* 0x0000000113137824 */ /* 0x000fe200078e0214 */
[----:B------:R-:W-:Y:S02]  /*21d0*/  SEL R22, RZ, 0x7fff8, P3 ;  /* 0x0007fff8ff167807 */ /* 0x000fe40001800000 */
[----:B------:R-:W-:Y:S02]  /*21e0*/  ISETP.GE.U32.AND P3, PT, R23, 0x7fffff8d, PT ;  /* 0x7fffff8d1700780c */ /* 0x000fe40003f66070 */
[----:B------:R-:W-:-:S02]  /*21f0*/  SEL R23, RZ, 0x1fffe, P1 ;  /* 0x0001fffeff177807 */ /* 0x000fc40000800000 */
[----:B------:R-:W-:Y:S02]  /*2200*/  ISETP.GE.U32.AND P1, PT, R24, 0x7fffff8e, PT ;  /* 0x7fffff8e1800780c */ /* 0x000fe40003f26070 */
[----:B------:R-:W-:Y:S02]  /*2210*/  SEL R24, RZ, 0x4, P6 ;  /* 0x00000004ff187807 */ /* 0x000fe40003000000 */
[----:B------:R-:W-:Y:S02]  /*2220*/  ISETP.GE.U32.AND P6, PT, R25, 0x7fffff8f, PT ;  /* 0x7fffff8f1900780c */ /* 0x000fe40003fc6070 */
[----:B------:R-:W-:Y:S02]  /*2230*/  SEL R25, RZ, 0x7fff8, P2 ;  /* 0x0007fff8ff197807 */ /* 0x000fe40001000000 */
[----:B------:R-:W-:Y:S02]  /*2240*/  ISETP.GE.U32.AND P2, PT, R26, 0x7fffff90, PT ;  /* 0x7fffff901a00780c */ /* 0x000fe40003f46070 */
[----:B------:R-:W-:-:S02]  /*2250*/  SEL R26, RZ, 0x1, P3 ;  /* 0x00000001ff1a7807 */ /* 0x000fc40001800000 */
[----:B------:R-:W-:Y:S02]  /*2260*/  ISETP.GE.U32.AND P3, PT, R27, 0x7fffff89, PT ;  /* 0x7fffff891b00780c */ /* 0x000fe40003f66070 */
[----:B------:R-:W-:Y:S02]  /*2270*/  SEL R27, RZ, 0x1fffe, P1 ;  /* 0x0001fffeff1b7807 */ /* 0x000fe40000800000 */
[----:B------:R-:W-:Y:S02]  /*2280*/  ISETP.GE.U32.AND P1, PT, R28, 0x7fffff8a, PT ;  /* 0x7fffff8a1c00780c */ /* 0x000fe40003f26070 */
[----:B------:R-:W-:Y:S01]  /*2290*/  SEL R28, RZ, 0x4, P6 ;  /* 0x00000004ff1c7807 */ /* 0x000fe20003000000 */
[----:B------:R-:W-:Y:S01]  /*22a0*/  IMAD.IADD R26, R26, 0x1, R27 ;  /* 0x000000011a1a7824 */ /* 0x000fe200078e021b */
[----:B------:R-:W-:Y:S02]  /*22b0*/  ISETP.GE.U32.AND P6, PT, R29, 0x7fffff8b, PT ;  /* 0x7fffff8b1d00780c */ /* 0x000fe40003fc6070 */
[----:B------:R-:W-:-:S02]  /*22c0*/  SEL R29, RZ, 0x7fff8, P2 ;  /* 0x0007fff8ff1d7807 */ /* 0x000fc40001000000 */
[----:B------:R-:W-:Y:S02]  /*22d0*/  ISETP.GE.U32.AND P2, PT, R30, 0x7fffff8c, PT ;  /* 0x7fffff8c1e00780c */ /* 0x000fe40003f46070 */
        /* <DEDUP_REMOVED lines=13> */
[----:B------:R-:W-:Y:S01]  /*23b0*/  SEL R36, RZ, 0x4, P6 ;  /* 0x00000004ff247807 */ /* 0x000fe20003000000 */
[----:B------:R-:W-:Y:S01]  /*23c0*/  IMAD.IADD R34, R34, 0x1, R35 ;  /* 0x0000000122227824 */ /* 0x000fe200078e0223 */
[----:B------:R-:W-:Y:S02]  /*23d0*/  ISETP.GE.U32.AND P6, PT, R37, 0x7fffff83, PT ;  /* 0x7fffff832500780c */ /* 0x000fe40003fc6070 */
[----:B------:R-:W-:Y:S02]  /*23e0*/  SEL R37, RZ, 0x7fff8, P2 ;  /* 0x0007fff8ff257807 */ /* 0x000fe40001000000 */
[----:B------:R-:W-:Y:S02]  /*23f0*/  ISETP.GE.U32.AND P2, PT, R70, 0x7fffff84, PT ;  /* 0x7fffff844600780c */ /* 0x000fe40003f46070 */
[----:B------:R-:W-:Y:S02]  /*2400*/  SEL R70, RZ, 0x1fffe, P3 ;  /* 0x0001fffeff467807 */ /* 0x000fe40001800000 */
        /* <DEDUP_REMOVED lines=8> */
[----:B------:R-:W-:Y:S02]  /*2490*/  ISETP.GE.U32.AND P6, PT, R75, 0x7fffff99, PT ;  /* 0x7fffff994b00780c */ /* 0x000fe40003fc6070 */
[----:B------:R-:W-:Y:S01]  /*24a0*/  SEL R75, RZ, 0x4, P2 ;  /* 0x00000004ff4b7807 */ /* 0x000fe20001000000 */
[----:B------:R-:W-:Y:S01]  /*24b0*/  IMAD.IADD R73, R73, 0x1, R74 ;  /* 0x0000000149497824 */ /* 0x000fe200078e024a */
[----:B------:R-:W-:Y:S02]  /*24c0*/  ISETP.GE.U32.AND P2, PT, R76, 0x7fffff9a, PT ;  /* 0x7fffff9a4c00780c */ /* 0x000fe40003f46070 */
[----:B------:R-:W-:Y:S02]  /*24d0*/  SEL R76, RZ, 0x7fff8, P3 ;  /* 0x0007fff8ff4c7807 */ /* 0x000fe40001800000 */
        /* <DEDUP_REMOVED lines=19> */
[----:B------:R-:W-:Y:S02]  /*2610*/  IADD3 R5, PT, PT, R5, R8, R7 ;  /* 0x0000000805057210 */ /* 0x000fe40007ffe007 */
[----:B------:R-:W-:-:S02]  /*2620*/  SEL R7, RZ, 0x4, P2 ;  /* 0x00000004ff077807 */ /* 0x000fc40001000000 */
[----:B------:R-:W-:Y:S02]  /*2630*/  ISETP.GE.AND P2, PT, R38, RZ, PT ;  /* 0x000000ff2600720c */ /* 0x000fe40003f46270 */
[----:B------:R2:W5:Y:S01]  /*2640*/  LDL.LU R38, [R1+0xce0] ;  /* 0x000ce00001267983 */ /* 0x0005620000300800 */
[----:B------:R-:W-:Y:S02]  /*2650*/  SEL R85, RZ, 0x1, P3 ;  /* 0x00000001ff557807 */ /* 0x000fe40001800000 */
[----:B------:R-:W-:Y:S02]  /*2660*/  ISETP.GE.U32.AND P3, PT, R86, 0x7fffff94, PT ;  /* 0x7fffff945600780c */ /* 0x000fe40003f66070 */
[----:B------:R-:W-:Y:S02]  /*2670*/  SEL R86, RZ, 0x1fffe, P6 ;  /* 0x0001fffeff567807 */ /* 0x000fe40003000000 */
[----:B------:R-:W-:Y:S02]  /*2680*/  SEL R6, RZ, 0x1, P1 ;  /* 0x00000001ff067807 */ /* 0x000fe40000800000 */
[----:B------:R-:W-:Y:S01]  /*2690*/  ISETP.GE.U32.AND P6, PT, R87, 0x7fffffbf, PT ;  /* 0x7fffffbf5700780c */ /* 0x000fe20003fc6070 */
[----:B------:R-:W-:Y:S01]  /*26a0*/  IMAD.IADD R85, R85, 0x1, R86 ;  /* 0x0000000155557824 */ /* 0x000fe200078e0256 */
[----:B------:R-:W-:Y:S01]  /*26b0*/  SEL R87, RZ, 0x1, P0 ;  /* 0x00000001ff577807 */ /* 0x000fe20000000000 */
[----:B------:R-:W-:Y:S01]  /*26c0*/  @!P2 IMAD.MOV R0, RZ, RZ, -R0 ;  /* 0x000000ffff00a224 */ /* 0x000fe200078e0a00 */
[----:B------:R-:W-:Y:S01]  /*26d0*/  ISETP.GE.AND P2, PT, R16, RZ, PT ;  /* 0x000000ff1000720c */ /* 0x000fe20003f46270 */
[----:B------:R-:W-:Y:S01]  /*26e0*/  IMAD.IADD R6, R6, 0x1, R70 ;  /* 0x0000000106067824 */ /* 0x000fe200078e0246 */
[----:B------:R-:W3:Y:S01]  /*26f0*/  LDL.LU R16, [R1+0xcdc] ;  /* 0x000cdc0001107983 */ /* 0x000ee20000300800 */
[----:B------:R-:W-:Y:S01]  /*2700*/  IMAD.IADD R23, R87, 0x1, R23 ;  /* 0x0000000157177824 */ /* 0x000fe200078e0217 */
[----:B------:R-:W-:-:S02]  /*2710*/  LOP3.LUT R30, R30, 0x3, RZ, 0xc0, !PT ;  /* 0x000000031e1e7812 */ /* 0x000fc400078ec0ff */
[----:B------:R-:W-:Y:S02]  /*2720*/  LOP3.LUT R6, R6, 0x3, RZ, 0xc0, !PT ;  /* 0x0000000306067812 */ /* 0x000fe400078ec0ff */
[----:B------:R-:W-:Y:S02]  /*2730*/  LOP3.LUT R77, R77, 0x3, RZ, 0xc0, !PT ;  /* 0x000000034d4d7812 */ /* 0x000fe400078ec0ff */
[----:B------:R-:W-:Y:S02]  /*2740*/  SEL R8, RZ, 0x7fff8, P3 ;  /* 0x0007fff8ff087807 */ /* 0x000fe40001800000 */
[----:B------:R-:W-:Y:S01]  /*2750*/  LOP3.LUT R85, R85, 0x3, RZ, 0xc0, !PT ;  /* 0x0000000355557812 */ /* 0x000fe200078ec0ff */
[----:B------:R-:W-:Y:S01]  /*2760*/  @!P2 IMAD.MOV R2, RZ, RZ, -R2 ;  /* 0x000000ffff02a224 */ /* 0x000fe200078e0a02 */
[----:B------:R-:W-:Y:S02]  /*2770*/  ISETP.GE.AND P2, PT, R17, RZ, PT ;  /* 0x000000ff1100720c */ /* 0x000fe40003f46270 */
[----:B------:R2:W5:Y:S01]  /*2780*/  LDL.LU R17, [R1+0xcd8] ;  /* 0x000cd80001117983 */ /* 0x0005620000300800 */
[----:B------:R-:W-:-:S02]  /*2790*/  IADD3 R30, PT, PT, R30, R33, R32 ;  /* 0x000000211e1e7210 */ /* 0x000fc40007ffe020 */
[----:B------:R-:W-:Y:S02]  /*27a0*/  LOP3.LUT R34, R34, 0x3, RZ, 0xc0, !PT ;  /* 0x0000000322227812 */ /* 0x000fe400078ec0ff */
[----:B------:R-:W-:Y:S02]  /*27b0*/  IADD3 R6, PT, PT, R6, R72, R71 ;  /* 0x0000004806067210 */ /* 0x000fe40007ffe047 */
[----:B------:R-:W-:Y:S02]  /*27c0*/  IADD3 R77, PT, PT, R77, R80, R79 ;  /* 0x000000504d4d7210 */ /* 0x000fe40007ffe04f */
[----:B------:R-:W-:Y:S02]  /*27d0*/  LOP3.LUT R81, R81, 0x3, RZ, 0xc0, !PT ;  /* 0x0000000351517812 */ /* 0x000fe400078ec0ff */
[----:B------:R-:W-:Y:S02]  /*27e0*/  IADD3 R7, PT, PT, R85, R8, R7 ;  /* 0x0000000855077210 */ /* 0x000fe40007ffe007 */
[----:B------:R-:W-:-:S02]  /*27f0*/  LOP3.LUT R9, R9, 0x3, RZ, 0xc0, !PT ;  /* 0x0000000309097812 */ /* 0x000fc400078ec0ff */
[----:B------:R-:W-:Y:S01]  /*2800*/  LOP3.LUT R23, R23, 0x3, RZ, 0xc0, !PT ;  /* 0x0000000317177812 */ /* 0x000fe200078ec0ff */
[----:B------:R-:W-:Y:S01]  /*2810*/  IMAD.SHL.U32 R30, R30, 0x100, RZ ;  /* 0x000001001e1e7824 */ /* 0x000fe200078e00ff */
[----:B------:R-:W-:Y:S01]  /*2820*/  IADD3 R34, PT, PT, R34, R37, R36 ;  /* 0x0000002522227210 */ /* 0x000fe20007ffe024 */
[----:B------:R-:W-:Y:S01]  /*2830*/  IMAD.SHL.U32 R77, R77, 0x100, RZ ;  /* 0x000001004d4d7824 */ /* 0x000fe200078e00ff */
[----:B------:R-:W-:Y:S02]  /*2840*/  IADD3 R81, PT, PT, R81, R84, R83 ;  /* 0x0000005451517210 */ /* 0x000fe40007ffe053 */
[----:B------:R-:W-:Y:S02]  /*2850*/  LOP3.LUT R6, R6, 0xf, RZ, 0xc0, !PT ;  /* 0x0000000f06067812 */ /* 0x000fe400078ec0ff */
[----:B------:R-:W-:Y:S02]  /*2860*/  LOP3.LUT R7, R7, 0xf, RZ, 0xc0, !PT ;  /* 0x0000000f07077812 */ /* 0x000fe400078ec0ff */
[----:B------:R-:W-:-:S02]  /*2870*/  IADD3 R9, PT, PT, R9, R15, R14 ;  /* 0x0000000f09097210 */ /* 0x000fc40007ffe00e */
[----:B------:R-:W-:Y:S02]  /*2880*/  LOP3.LUT R19, R19, 0x3, RZ, 0xc0, !PT ;  /* 0x0000000313137812 */ /* 0x000fe400078ec0ff */
[----:B------:R-:W-:Y:S02]  /*2890*/  IADD3 R23, PT, PT, R23, R25, R24 ;  /* 0x0000001917177210 */ /* 0x000fe40007ffe018 */
[----:B------:R-:W-:Y:S02]  /*28a0*/  LOP3.LUT R26, R26, 0x3, RZ, 0xc0, !PT ;  /* 0x000000031a1a7812 */ /* 0x000fe400078ec0ff */
[----:B------:R-:W-:Y:S01]  /*28b0*/  LOP3.LUT R73, R73, 0x3, RZ, 0xc0, !PT ;  /* 0x0000000349497812 */ /* 0x000fe200078ec0ff */
[----:B------:R-:W-:Y:S01]  /*28c0*/  IMAD R6, R34, 0x10, R6 ;  /* 0x0000001022067824 */ /* 0x000fe200078e0206 */
[----:B------:R-:W-:Y:S01]  /*28d0*/  IADD3 R19, PT, PT, R19, R22, R21 ;  /* 0x0000001613137210 */ /* 0x000fe20007ffe015 */
[----:B------:R-:W-:Y:S01]  /*28e0*/  IMAD R7, R81, 0x10, R7 ;  /* 0x0000001051077824 */ /* 0x000fe200078e0207 */
[----:B------:R-:W-:Y:S01]  /*28f0*/  LOP3.LUT R23, R23, 0xf, RZ, 0xc0, !PT ;  /* 0x0000000f17177812 */ /* 0x000fe200078ec0ff */
[----:B------:R-:W-:Y:S01]  /*2900*/  IMAD.SHL.U32 R9, R9, 0x100, RZ ;  /* 0x0000010009097824 */ /* 0x000fe200078e00ff */
[----:B------:R-:W-:-:S02]  /*2910*/  IADD3 R26, PT, PT, R26, R29, R28 ;  /* 0x0000001d1a1a7210 */ /* 0x000fc40007ffe01c */
[----:B------:R-:W-:Y:S02]  /*2920*/  IADD3 R73, PT, PT, R73, R76, R75 ;  /* 0x0000004c49497210 */ /* 0x000fe40007ffe04b */
[----:B------:R-:W-:Y:S02]  /*2930*/  LOP3.LUT R30, R30, 0xf00, RZ, 0xe2, !PT ;  /* 0x00000f001e1e7812 */ /* 0x000fe400078ee2ff */
[----:B------:R-:W-:Y:S01]  /*2940*/  LOP3.LUT R77, R77, 0xf00, RZ, 0xe2, !PT ;  /* 0x00000f004d4d7812 */ /* 0x000fe200078ee2ff */
[----:B------:R-:W-:Y:S01]  /*2950*/  IMAD R19, R19, 0x10, R23 ;  /* 0x0000001013137824 */ /* 0x000fe200078e0217 */
[----:B------:R-:W-:Y:S01]  /*2960*/  LOP3.LUT R6, R6, 0xff, RZ, 0xc0, !PT ;  /* 0x000000ff06067812 */ /* 0x000fe200078ec0ff */
[----:B------:R-:W-:Y:S01]  /*2970*/  IMAD R26, R26, 0x1000, R30 ;  /* 0x000010001a1a7824 */ /* 0x000fe200078e021e */
[----:B------:R-:W-:Y:S01]  /*2980*/  LOP3.LUT R7, R7, 0xff, RZ, 0xc0, !PT ;  /* 0x000000ff07077812 */ /* 0x000fe200078ec0ff */
[----:B------:R-:W-:Y:S01]  /*2990*/  IMAD R73, R73, 0x1000, R77 ;  /* 0x0000100049497824 */ /* 0x000fe200078e024d */
[----:B0-----:R-:W-:Y:S01]  /*29a0*/  LOP3.LUT R12, R12, 0x7f, RZ, 0xc0, !PT ;  /* 0x0000007f0c0c7812 */ /* 0x001fe200078ec0ff */
[----:B------:R-:W-:Y:S01]  /*29b0*/  USHF.L.U32 UR4, UR7, 0x15, URZ ;  /* 0x0000001507047899 */ /* 0x000fe200080006ff */
[----:B------:R-:W-:Y:S01]  /*29c0*/  LOP3.LUT R9, R9, 0xf00, RZ, 0xe2, !PT ;  /* 0x00000f0009097812 */ /* 0x000fe200078ee2ff */
[----:B------:R-:W-:Y:S01]  /*29d0*/  @!P2 IMAD.MOV R3, RZ, RZ, -R3 ;  /* 0x000000ffff03a224 */ /* 0x000fe200078e0a03 */
[----:B------:R-:W-:Y:S01]  /*29e0*/  ISETP.NE.U32.AND P2, PT, R12, RZ, PT ;  /* 0x000000ff0c00720c */ /* 0x000fe20003f45070 */
[----:B------:R-:W-:Y:S01]  /*29f0*/  IMAD.IADD R6, R26, 0x1, R6 ;  /* 0x000000011a067824 */ /* 0x000fe200078e0206 */
[----:B------:R-:W-:Y:S01]  /*2a00*/  LOP3.LUT R12, R19, 0xff, RZ, 0xc0, !PT ;  /* 0x000000ff130c7812 */ /* 0x000fe200078ec0ff */
[----:B------:R-:W-:Y:S01]  /*2a10*/  IMAD.IADD R7, R73, 0x1, R7 ;  /* 0x0000000149077824 */ /* 0x000fe200078e0207 */
[----:B------:R-:W-:Y:S01]  /*2a20*/  ULOP3.LUT UR4, UR4, 0x600000, URZ, 0xc0, !UPT ;  /* 0x0060000004047892 */ /* 0x000fe2000f8ec0ff */
[----:B------:R-:W-:Y:S01]  /*2a30*/  IMAD R5, R5, 0x1000, R9 ;  /* 0x0000100005057824 */ /* 0x000fe200078e0209 */
[----:B------:R-:W-:-:S02]  /*2a40*/  PRMT R86, RZ, 0x7610, R86 ;  /* 0x00007610ff567816 */ /* 0x000fc40000000056 */
[----:B------:R-:W-:Y:S01]  /*2a50*/  PRMT R9, R6, 0x5410, R7 ;  /* 0x0000541006097816 */ /* 0x000fe20000000007 */
[----:B------:R-:W-:Y:S01]  /*2a60*/  IMAD.IADD R12, R5, 0x1, R12 ;  /* 0x00000001050c7824 */ /* 0x000fe200078e020c */
[----:B------:R-:W-:Y:S02]  /*2a70*/  UIADD3 UR10, UPT, UPT, UR8, UR4, URZ ;  /* 0x00000004080a7290 */ /* 0x000fe4000fffe0ff */
[----:B------:R-:W-:Y:S01]  /*2a80*/  UIADD3 UR11, UPT, UPT, UR9, 0x14000, URZ ;  /* 0x00014000090b7890 */ /* 0x000fe2000fffe0ff */
[----:B------:R-:W-:Y:S01]  /*2a90*/  UMOV UR4, 0x1 ;  /* 0x0000000100047882 */ /* 0x000fe20000000000 */
[----:B---3--:R-:W-:Y:S02]  /*2aa0*/  ISETP.NE.AND P3, PT, R16, RZ, PT ;  /* 0x000000ff1000720c */ /* 0x008fe40003f65270 */
[----:B------:R-:W-:-:S04]  /*2ab0*/  LOP3.LUT R8, RZ, R16, RZ, 0x33, !PT ;  /* 0x00000010ff087212 */ /* 0x000fc800078e33ff */
[C---:B------:R-:W-:Y:S02]  /*2ac0*/  SEL R4, R8.reuse, R4, !P3 ;  /* 0x0000000408047207 */ /* 0x040fe40005800000 */
[C---:B------:R-:W-:Y:S02]  /*2ad0*/  SEL R0, R8.reuse, R0, !P3 ;  /* 0x0000000008007207 */ /* 0x040fe40005800000 */
[C---:B------:R-:W-:Y:S02]  /*2ae0*/  SEL R14, R8.reuse, R2, !P3 ;  /* 0x00000002080e7207 */ /* 0x040fe40005800000 */
[----:B------:R-:W-:Y:S01]  /*2af0*/  SEL R8, R8, R3, !P3 ;  /* 0x0000000308087207 */ /* 0x000fe20005800000 */
[----:B-12---:R-:W-:Y:S06]  /*2b00*/  BRA.U UP0, `(.L_x_5) ;  /* 0x0000000100187547 */ /* 0x006fec000b800000 */
[----:B------:R-:W-:Y:S01]  /*2b10*/  ELECT P3, URZ, PT ;  /* 0x0000000000ff782f */ /* 0x000fe20003860000 */
[----:B------:R-:W-:Y:S01]  /*2b20*/  IMAD.MOV.U32 R2, RZ, RZ, 0x1 ;  /* 0x00000001ff027424 */ /* 0x000fe200078e00ff */
[----:B------:R-:W-:Y:S01]  /*2b30*/  UMOV UR6, 0x40 ;  /* 0x0000004000067882 */ /* 0x000fe20000000000 */
[----:B------:R-:W-:Y:S01]  /*2b40*/  UVIRTCOUNT.DEALLOC.SMPOOL 0x80 ;  /* 0x000000800000784c */ /* 0x000fe20000000000 */
[----:B------:R-:W-:-:S09]  /*2b50*/  ULEA UR6, UR5, UR6, 0x18 ;  /* 0x0000000605067291 */ /* 0x000fd2000f8ec0ff */
[----:B------:R0:W-:Y:S03]  /*2b60*/  @P3 STS.U8 [UR6], R2 ;  /* 0x00000002ff003988 */ /* 0x0001e60008000006 */
.L_x_5:
[----:B------:R-:W-:Y:S01]  /*2b70*/  STTM.x64 tmem[UR10], RZ ;  /* 0x000000ff000079ed */ /* 0x000fe2000834000a */
[----:B------:R-:W-:Y:S01]  /*2b80*/  STTM.x64 tmem[UR10+0x40], RZ ;  /* 0x000040ff000079ed */ /* 0x000fe2000834000a */
[----:B------:R-:W-:Y:S01]  /*2b90*/  STTM.x64 tmem[UR10+0x80], RZ ;  /* 0x000080ff000079ed */ /* 0x000fe2000834000a */
[----:B------:R-:W-:Y:S01]  /*2ba0*/  STTM.x64 tmem[UR10+0xc0], RZ ;  /* 0x0000c0ff000079ed */ /* 0x000fe2000834000a */
[----:B------:R-:W-:Y:S01]  /*2bb0*/  STTM.x64 tmem[UR10+0x100], RZ ;  /* 0x000100ff000079ed */ /* 0x000fe2000834000a */
[----:B------:R-:W-:Y:S01]  /*2bc0*/  STTM.x64 tmem[UR10+0x140], RZ ;  /* 0x000140ff000079ed */ /* 0x000fe2000834000a */
[----:B------:R-:W-:Y:S01]  /*2bd0*/  STTM.x64 tmem[UR10+0x180], RZ ;  /* 0x000180ff000079ed */ /* 0x000fe2000834000a */
[----:B------:R-:W-:Y:S01]  /*2be0*/  STTM.x64 tmem[UR10+0x1c0], RZ ;  /* 0x0001c0ff000079ed */ /* 0x000fe2000834000a */
[----:B------:R-:W1:Y:S02]  /*2bf0*/  FENCE.VIEW.ASYNC.T ;  /* 0x00000000000073c6 */ /* 0x000e640000000200 */
[----:B-1----:R-:W-:Y:S01]  /*2c00*/  VOTEU.ALL UP1, P2 ;  /* 0x0000000000ff7886 */ /* 0x002fe20001020000 */
[----:B------:R-:W-:Y:S01]  /*2c10*/  VOTEU.ALL UP2, P2 ;  /* 0x0000000000ff7886 */ /* 0x000fe20001040000 */
[----:B0-----:R-:W-:Y:S01]  /*2c20*/  IMAD R2, R4, UR20, RZ ;  /* 0x0000001404027c24 */ /* 0x001fe2000f8e02ff */
[----:B------:R-:W-:Y:S01]  /*2c30*/  STL [R1+0x1040], R82 ;  /* 0x0010405201007387 */ /* 0x000fe20000100800 */
[----:B------:R-:W-:Y:S01]  /*2c40*/  IMAD R4, R0, UR20, RZ ;  /* 0x0000001400047c24 */ /* 0x000fe2000f8e02ff */
[----:B------:R-:W-:-:S04]  /*2c50*/  @!UP1 UIADD3 UR14, UPT, UPT, -UR4, 0x100000, URZ ;  /* 0x00100000040e9890 */ /* 0x000fc8000fffe1ff */
[----:B------:R-:W-:Y:S02]  /*2c60*/  @!UP1 USHF.L.U32 UR15, UR14, 0xb, URZ ;  /* 0x0000000b0e0f9899 */ /* 0x000fe400080006ff */
[----:B------:R-:W-:Y:S01]  /*2c70*/  @!UP1 USHF.L.U32 UR14, UR14, 0x1, URZ ;  /* 0x000000010e0e9899 */ /* 0x000fe200080006ff */
[----:B------:R-:W-:Y:S01]  /*2c80*/  IMAD R14, R14, UR20, RZ ;  /* 0x000000140e0e7c24 */ /* 0x000fe2000f8e02ff */
[----:B------:R-:W-:Y:S01]  /*2c90*/  BAR.SYNC.DEFER_BLOCKING 0x0 ;  /* 0x0000000000007b1d */ /* 0x000fe20000010000 */
[----:B------:R-:W-:-:S04]  /*2ca0*/  IADD3 R0, P3, PT, R2, UR16, RZ ;  /* 0x0000001002007c10 */ /* 0x000fc8000ff7e0ff */
[----:B------:R-:W-:Y:S01]  /*2cb0*/  LEA.HI.X.SX32 R2, R2, UR17, 0x1, P3 ;  /* 0x0000001102027c11 */ /* 0x000fe200098f0eff */
[----:B------:R-:W-:Y:S01]  /*2cc0*/  @!P4 IMAD.MOV.U32 R6, RZ, RZ, R0 ;  /* 0x000000ffff06c224 */ /* 0x000fe200078e0000 */
[C---:B------:R-:W-:Y:S02]  /*2cd0*/  IADD3 R3, P3, PT, R4.reuse, UR16, RZ ;  /* 0x0000001004037c10 */ /* 0x040fe4000ff7e0ff */
[----:B------:R-:W-:Y:S01]  /*2ce0*/  PRMT R85, RZ, 0x7610, R85 ;  /* 0x00007610ff557816 */ /* 0x000fe20000000055 */
[----:B------:R-:W-:Y:S01]  /*2cf0*/  @!P4 IMAD.MOV.U32 R7, RZ, RZ, R2 ;  /* 0x000000ffff07c224 */ /* 0x000fe200078e0002 */
[----:B------:R-:W-:Y:S01]  /*2d00*/  LEA.HI.X.SX32 R4, R4, UR17, 0x1, P3 ;  /* 0x0000001104047c11 */ /* 0x000fe200098f0eff */
[----:B------:R-:W-:Y:S01]  /*2d10*/  IMAD R8, R8, UR20, RZ ;  /* 0x0000001408087c24 */ /* 0x000fe2000f8e02ff */
[----:B------:R-:W-:Y:S01]  /*2d20*/  IADD3 R5, P3, PT, R14, UR16, RZ ;  /* 0x000000100e057c10 */ /* 0x000fe2000ff7e0ff */
[----:B------:R-:W-:Y:S01]  /*2d30*/  STL [R1+0x103c], R9 ;  /* 0x00103c0901007387 */ /* 0x000fe20000100800 */
[----:B------:R-:W-:Y:S01]  /*2d40*/  PRMT R16, RZ, 0x7610, R16 ;  /* 0x00007610ff107816 */ /* 0x000fe20000000010 */
[----:B------:R-:W-:Y:S01]  /*2d50*/  USHF.L.U32 UR5, UR12, 0x3, URZ ;  /* 0x000000030c057899 */ /* 0x000fe200080006ff */
[----:B------:R-:W-:Y:S01]  /*2d60*/  PRMT R83, RZ, 0x7610, R83 ;  /* 0x00007610ff537816 */ /* 0x000fe20000000053 */
[----:B------:R-:W0:Y:S01]  /*2d70*/  LDCU UR53, c[0x0][0x3b0] ;  /* 0x00007600ff3577ac */ /* 0x000e220008000800 */
[----:B------:R-:W-:-:S02]  /*2d80*/  LOP3.LUT R12, R12, 0xffff, RZ, 0xc0, !PT ;  /* 0x0000ffff0c0c7812 */ /* 0x000fc400078ec0ff */
[----:B------:R-:W-:Y:S01]  /*2d90*/  PRMT R84, RZ, 0x7610, R84 ;  /* 0x00007610ff547816 */ /* 0x000fe20000000054 */
[----:B------:R-:W1:Y:S01]  /*2da0*/  LDCU UR69, c[0x0][0x3b0] ;  /* 0x00007600ff4577ac */ /* 0x000e620008000800 */
[----:B------:R-:W2:Y:S02]  /*2db0*/  FENCE.VIEW.ASYNC.S ;  /* 0x00000000000073c6 */ /* 0x000ea40000000000 */
[----:B--2---:R2:W3:Y:S02]  /*2dc0*/  @!UP2 SYNCS.EXCH.64 URZ, [UR11], UR14 ;  /* 0x0000000e0bffa5b2 */ /* 0x0044e40008000100 */
[----:B---3--:R-:W-:Y:S01]  /*2dd0*/  BAR.SYNC.DEFER_BLOCKING 0x0 ;  /* 0x0000000000007b1d */ /* 0x008fe20000010000 */
[----:B------:R-:W-:-:S05]  /*2de0*/  @!P4 IMAD.MOV.U32 R15, RZ, RZ, R4 ;  /* 0x000000ffff0fc224 */ /* 0x000fca00078e0004 */
[----:B------:R-:W3:Y:S01]  /*2df0*/  LDCU UR68, c[0x0][0x3b0] ;  /* 0x00007600ff4477ac */ /* 0x000ee20008000800 */
[----:B------:R-:W-:Y:S01]  /*2e00*/  STL [R1+0x1038], R81 ;  /* 0x0010385101007387 */ /* 0x000fe20000100800 */
[----:B------:R-:W4:Y:S03]  /*2e10*/  LDCU UR55, c[0x0][0x3b0] ;  /* 0x00007600ff3777ac */ /* 0x000f260008000800 */
[----:B------:R0:W-:Y:S01]  /*2e20*/  STL [R1+0x1044], R81 ;  /* 0x0010445101007387 */ /* 0x0001e20000100800 */
[----:B------:R-:W1:Y:S03]  /*2e30*/  LDCU UR66, c[0x0][0x3b0] ;  /* 0x00007600ff4277ac */ /* 0x000e660008000800 */
[----:B------:R1:W-:Y:S01]  /*2e40*/  STL [R1+0x1034], R80 ;  /* 0x0010345001007387 */ /* 0x0003e20000100800 */
[----:B------:R-:W1:Y:S03]  /*2e50*/  LDCU UR54, c[0x0][0x3b0] ;  /* 0x00007600ff3677ac */ /* 0x000e660008000800 */
[----:B------:R-:W-:Y:S01]  /*2e60*/  STL [R1+0x1030], R36 ;  /* 0x0010302401007387 */ /* 0x000fe20000100800 */
[----:B------:R-:W1:Y:S03]  /*2e70*/  LDCU UR67, c[0x0][0x3b0] ;  /* 0x00007600ff4377ac */ /* 0x000e660008000800 */
[----:B------:R2:W3:Y:S01]  /*2e80*/  @!P4 LDG.E.U8 R86, desc[UR24][R6.64] ;  /* 0x000000180656c981 */ /* 0x0004e2000c1e1100 */
[----:B0-----:R-:W-:Y:S01]  /*2e90*/  PRMT R81, RZ, 0x7610, R81 ;  /* 0x00007610ff517816 */ /* 0x001fe20000000051 */
[----:B------:R-:W0:Y:S02]  /*2ea0*/  LDCU UR65, c[0x0][0x3b0] ;  /* 0x00007600ff4177ac */ /* 0x000e240008000800 */
[----:B------:R-:W-:Y:S01]  /*2eb0*/  STL [R1+0x1028], R79 ;  /* 0x0010284f01007387 */ /* 0x000fe20000100800 */
[----:B------:R-:W0:Y:S03]  /*2ec0*/  LDCU UR64, c[0x0][0x3b0] ;  /* 0x00007600ff4077ac */ /* 0x000e260008000800 */
[----:B------:R-:W-:Y:S01]  /*2ed0*/  STL [R1+0x1024], R78 ;  /* 0x0010244e01007387 */ /* 0x000fe20000100800 */
[----:B--2---:R-:W-:Y:S01]  /*2ee0*/  LEA.HI.X.SX32 R6, R14, UR17, 0x1, P3 ;  /* 0x000000110e067c11 */ /* 0x004fe200098f0eff */
[----:B------:R-:W-:-:S02]  /*2ef0*/  @!P4 IMAD.MOV.U32 R14, RZ, RZ, R3 ;  /* 0x000000ffff0ec224 */ /* 0x000fc400078e0003 */
[----:B------:R-:W-:Y:S01]  /*2f00*/  STL [R1+0x1020], R77 ;  /* 0x0010204d01007387 */ /* 0x000fe20000100800 */
[----:B------:R-:W2:Y:S03]  /*2f10*/  LDCU UR57, c[0x0][0x3b0] ;  /* 0x00007600ff3977ac */ /* 0x000ea60008000800 */
[----:B------:R0:W2:Y:S01]  /*2f20*/  @!P4 LDG.E.U8 R85, desc[UR24][R14.64] ;  /* 0x000000180e55c981 */ /* 0x0000a2000c1e1100 */
[C---:B------:R-:W-:Y:S01]  /*2f30*/  IADD3 R7, P3, PT, R8.reuse, UR16, RZ ;  /* 0x0000001008077c10 */ /* 0x040fe2000ff7e0ff */
[----:B------:R-:W1:Y:S02]  /*2f40*/  LDCU UR63, c[0x0][0x3b0] ;  /* 0x00007600ff3f77ac */ /* 0x000e640008000800 */
[----:B------:R-:W-:Y:S01]  /*2f50*/  STL [R1+0x101c], R73 ;  /* 0x00101c4901007387 */ /* 0x000fe20000100800 */
[----:B------:R-:W1:Y:S01]  /*2f60*/  LDCU UR62, c[0x0][0x3b0] ;  /* 0x00007600ff3e77ac */ /* 0x000e620008000800 */
[----:B0-----:R-:W-:Y:S01]  /*2f70*/  @!P4 IMAD.MOV.U32 R14, RZ, RZ, R5 ;  /* 0x000000ffff0ec224 */ /* 0x001fe200078e0005 */
[----:B------:R-:W0:Y:S01]  /*2f80*/  LDCU UR61, c[0x0][0x3b0] ;  /* 0x00007600ff3d77ac */ /* 0x000e220008000800 */
[----:B------:R-:W-:Y:S01]  /*2f90*/  @!P4 IMAD.MOV.U32 R15, RZ, RZ, R6 ;  /* 0x000000ffff0fc224 */ /* 0x000fe200078e0006 */
[----:B------:R-:W-:Y:S01]  /*2fa0*/  LEA.HI.X.SX32 R8, R8, UR17, 0x1, P3 ;  /* 0x0000001108087c11 */ /* 0x000fe200098f0eff */
[----:B------:R-:W-:Y:S01]  /*2fb0*/  STL [R1+0x102c], R73 ;  /* 0x00102c4901007387 */ /* 0x000fe20000100800 */
[----:B------:R-:W0:Y:S03]  /*2fc0*/  LDCU UR58, c[0x0][0x3b0] ;  /* 0x00007600ff3a77ac */ /* 0x000e260008000800 */
[----:B------:R1:W2:Y:S01]  /*2fd0*/  @!P4 LDG.E.U8 R16, desc[UR24][R14.64] ;  /* 0x000000180e10c981 */ /* 0x0002a2000c1e1100 */
[----:B------:R-:W0:Y:S03]  /*2fe0*/  LDCU UR60, c[0x0][0x3b0] ;  /* 0x00007600ff3c77ac */ /* 0x000e260008000800 */
[----:B------:R-:W-:Y:S01]  /*2ff0*/  STL [R1+0x1018], R76 ;  /* 0x0010184c01007387 */ /* 0x000fe20000100800 */
[----:B------:R-:W0:Y:S03]  /*3000*/  LDCU UR59, c[0x0][0x3b0] ;  /* 0x00007600ff3b77ac */ /* 0x000e260008000800 */
[----:B------:R-:W-:Y:S01]  /*3010*/  STL [R1+0x100c], R75 ;  /* 0x00100c4b01007387 */ /* 0x000fe20000100800 */
[----:B------:R-:W0:Y:S01]  /*3020*/  LDCU UR56, c[0x0][0x3b0] ;  /* 0x00007600ff3877ac */ /* 0x000e220008000800 */
[----:B-1----:R-:W-:-:S02]  /*3030*/  @!P4 IMAD.MOV.U32 R14, RZ, RZ, R7 ;  /* 0x000000ffff0ec224 */ /* 0x002fc400078e0007 */
[----:B------:R-:W-:Y:S01]  /*3040*/  @!P4 IMAD.MOV.U32 R15, RZ, RZ, R8 ;  /* 0x000000ffff0fc224 */ /* 0x000fe200078e0008 */
[----:B------:R-:W-:Y:S01]  /*3050*/  STL [R1+0x1008], R74 ;  /* 0x0010084a01007387 */ /* 0x000fe20000100800 */
[----:B------:R-:W1:Y:S03]  /*3060*/  LDCU UR52, c[0x0][0x3b0] ;  /* 0x00007600ff3477ac */ /* 0x000e660008000800 */
[----:B------:R0:W2:Y:S01]  /*3070*/  @!P4 LDG.E.U8 R81, desc[UR24][R14.64] ;  /* 0x000000180e51c981 */ /* 0x0000a2000c1e1100 */
[----:B------:R-:W0:Y:S03]  /*3080*/  LDCU UR50, c[0x0][0x3b0] ;  /* 0x00007600ff3277ac */ /* 0x000e260008000800 */
[----:B------:R-:W-:Y:S01]  /*3090*/  STL [R1+0x1010], R74 ;  /* 0x0010104a01007387 */ /* 0x000fe20000100800 */
        /* <DEDUP_REMOVED lines=71> */
[----:B------:R-:W-:Y:S04]  /*3510*/  STL [R1+0xf60], R37 ;  /* 0x000f602501007387 */ /* 0x000fe80000100800 */
        /* <DEDUP_REMOVED lines=27> */
[----:B-----5:R-:W-:Y:S04]  /*36d0*/  STL [R1+0xf0c], R38 ;  /* 0x000f0c2601007387 */ /* 0x020fe80000100800 */
        /* <DEDUP_REMOVED lines=29> */
[----:B------:R-:W-:Y:S01]  /*38b0*/  STL [R1+0xe94], R66 ;  /* 0x000e944201007387 */ /* 0x000fe20000100800 */
[----:B------:R-:W-:-:S03]  /*38c0*/  USHF.R.S32.HI UR6, URZ, 0x1f, UR5 ;  /* 0x0000001fff067899 */ /* 0x000fc60008011405 */
[----:B------:R-:W-:Y:S01]  /*38d0*/  STL [R1+0xe90], R89 ;  /* 0x000e905901007387 */ /* 0x000fe20000100800 */
[----:B------:R-:W-:-:S03]  /*38e0*/  IADD3 R80, P3, PT, R0, UR5, RZ ;  /* 0x0000000500507c10 */ /* 0x000fc6000ff7e0ff */
[----:B------:R-:W-:Y:S04]  /*38f0*/  STL [R1+0xe8c], R88 ;  /* 0x000e8c5801007387 */ /* 0x000fe80000100800 */
[----:B------:R-:W-:Y:S04]  /*3900*/  STL [R1+0xe88], R69 ;  /* 0x000e884501007387 */ /* 0x000fe80000100800 */
[----:B------:R-:W-:Y:S04]  /*3910*/  STL [R1+0xe84], R91 ;  /* 0x000e845b01007387 */ /* 0x000fe80000100800 */
[----:B------:R-:W-:Y:S01]  /*3920*/  STL [R1+0xe80], R90 ;  /* 0x000e805a01007387 */ /* 0x000fe20000100800 */
[----:B0-----:R-:W-:-:S03]  /*3930*/  IMAD.MOV.U32 R15, RZ, RZ, R80 ;  /* 0x000000ffff0f7224 */ /* 0x001fc600078e0050 */
[----:B------:R-:W-:Y:S01]  /*3940*/  STL [R1+0xe7c], R93 ;  /* 0x000e7c5d01007387 */ /* 0x000fe20000100800 */
[----:B------:R-:W-:-:S03]  /*3950*/  IADD3.X R14, PT, PT, R2, UR6, RZ, P3, !PT ;  /* 0x00000006020e7c10 */ /* 0x000fc60009ffe4ff */
[----:B------:R-:W-:Y:S04]  /*3960*/  STL [R1+0xe78], R92 ;  /* 0x000e785c01007387 */ /* 0x000fe80000100800 */
[----:B------:R-:W-:Y:S04]  /*3970*/  STL [R1+0xd58], R17 ;  /* 0x000d581101007387 */ /* 0x000fe80000100800 */
[----:B--2---:R-:W-:Y:S04]  /*3980*/  STL [R1+0x280], R16 ;  /* 0x0002801001007387 */ /* 0x004fe80000100800 */
[----:B------:R0:W-:Y:S01]  /*3990*/  STL [R1+0x3ac], R80 ;  /* 0x0003ac5001007387 */ /* 0x0001e20000100800 */
[----:B------:R-:W-:-:S02]  /*39a0*/  @!P5 LOP3.LUT R15, R15, R14, RZ, 0x3c, !PT ;  /* 0x0000000e0f0fd212 */ /* 0x000fc400078e3cff */
[----:B0-----:R-:W-:-:S05]  /*39b0*/  IADD3 R80, P4, PT, R3, UR5, RZ ;  /* 0x0000000503507c10 */ /* 0x001fca000ff9e0ff */
[----:B------:R-:W-:Y:S04]  /*39c0*/  STL [R1+0x3b4], R80 ;  /* 0x0003b45001007387 */ /* 0x000fe80000100800 */
[----:B------:R0:W-:Y:S04]  /*39d0*/  STL [R1+0x3a8], R14 ;  /* 0x0003a80e01007387 */ /* 0x0001e80000100800 */
[----:B------:R2:W-:Y:S01]  /*39e0*/  STL [R1+0x270], R81 ;  /* 0x0002705101007387 */ /* 0x0005e20000100800 */
[----:B0-----:R-:W-:-:S04]  /*39f0*/  @!P5 LOP3.LUT R14, R15, R14, RZ, 0x3c, !PT ;  /* 0x0000000e0f0ed212 */ /* 0x001fc800078e3cff */
[----:B------:R-:W-:Y:S02]  /*3a00*/  @!P5 LOP3.LUT R15, R15, R14, RZ, 0x3c, !PT ;  /* 0x0000000e0f0fd212 */ /* 0x000fe400078e3cff */
[----:B--2---:R-:W-:Y:S02]  /*3a10*/  IADD3.X R81, PT, PT, R4, UR6, RZ, P4, !PT ;  /* 0x0000000604517c10 */ /* 0x004fe4000a7fe4ff */
[----:B------:R-:W-:Y:S01]  /*3a20*/  PRMT R36, RZ, 0x7610, R36 ;  /* 0x00007610ff247816 */ /* 0x000fe20000000024 */
[----:B------:R0:W2:Y:S01]  /*3a30*/  @!P5 LDG.E.U8 R83, desc[UR24][R14.64] ;  /* 0x000000180e53d981 */ /* 0x0000a2000c1e1100 */
[----:B------:R-:W-:Y:S02]  /*3a40*/  IADD3 R82, P4, PT, R5, UR5, RZ ;  /* 0x0000000505527c10 */ /* 0x000fe4000ff9e0ff */
[----:B------:R-:W-:Y:S01]  /*3a50*/  PRMT R9, RZ, 0x7610, R9 ;  /* 0x00007610ff097816 */ /* 0x000fe20000000009 */
[----:B0-----:R-:W-:Y:S02]  /*3a60*/  @!P5 IMAD.MOV.U32 R14, RZ, RZ, R80 ;  /* 0x000000ffff0ed224 */ /* 0x001fe400078e0050 */
[----:B------:R-:W-:-:S05]  /*3a70*/  @!P5 IMAD.MOV.U32 R15, RZ, RZ, R81 ;  /* 0x000000ffff0fd224 */ /* 0x000fca00078e0051 */
[----:B------:R0:W2:Y:S02]  /*3a80*/  @!P5 LDG.E.U8 R36, desc[UR24][R14.64] ;  /* 0x000000180e24d981 */ /* 0x0000a4000c1e1100 */
[----:B0-----:R-:W-:Y:S01]  /*3a90*/  IADD3.X R15, PT, PT, R6, UR6, RZ, P4, !PT ;  /* 0x00000006060f7c10 */ /* 0x001fe2000a7fe4ff */
[----:B------:R-:W-:-:S05]  /*3aa0*/  @!P5 IMAD.MOV.U32 R14, RZ, RZ, R82 ;  /* 0x000000ffff0ed224 */ /* 0x000fca00078e0052 */
[----:B------:R0:W3:Y:S04]  /*3ab0*/  @!P5 LDG.E.U8 R9, desc[UR24][R14.64] ;  /* 0x000000180e09d981 */ /* 0x0000e8000c1e1100 */
[----:B------:R0:W-:Y:S04]  /*3ac0*/  STL [R1+0x3b0], R81 ;  /* 0x0003b05101007387 */ /* 0x0001e80000100800 */
[----:B0-----:R-:W4:Y:S01]  /*3ad0*/  LDL.LU R81, [R1+0x1044] ;  /* 0x0010440001517983 */ /* 0x001f220000300800 */
[----:B------:R-:W-:-:S03]  /*3ae0*/  IADD3 R80, P4, PT, R7, UR5, RZ ;  /* 0x0000000507507c10 */ /* 0x000fc6000ff9e0ff */
[----:B------:R0:W-:Y:S01]  /*3af0*/  STL [R1+0x3bc], R82 ;  /* 0x0003bc5201007387 */ /* 0x0001e20000100800 */
[----:B------:R-:W-:-:S03]  /*3b00*/  USHF.L.U32 UR5, UR12, 0x4, URZ ;  /* 0x000000040c057899 */ /* 0x000fc600080006ff */
[----:B------:R-:W-:Y:S04]  /*3b10*/  STL [R1+0x3b8], R15 ;  /* 0x0003b80f01007387 */ /* 0x000fe80000100800 */
[----:B------:R-:W-:Y:S01]  /*3b20*/  STL [R1+0x3c4], R80 ;  /* 0x0003c45001007387 */ /* 0x000fe20000100800 */
[----:B------:R-:W-:Y:S01]  /*3b30*/  SHF.R.U32.HI R16, RZ, 0xf, R12 ;  /* 0x0000000fff107819 */ /* 0x000fe2000001160c */
[----:B------:R-:W-:Y:S01]  /*3b40*/  @!P5 IMAD.MOV.U32 R14, RZ, RZ, R80 ;  /* 0x000000ffff0ed224 */ /* 0x000fe200078e0050 */
[----:B------:R-:W-:Y:S02]  /*3b50*/  USHF.R.S32.HI UR14, URZ, 0x1f, UR5 ;  /* 0x0000001fff0e7899 */ /* 0x000fe40008011405 */
[----:B------:R-:W-:Y:S02]  /*3b60*/  LOP3.LUT P3, RZ, R16, 0x1, RZ, 0xc0, !PT ;  /* 0x0000000110ff7812 */ /* 0x000fe4000786c0ff */
[----:B------:R-:W-:Y:S01]  /*3b70*/  PRMT R16, RZ, 0x7610, R16 ;  /* 0x00007610ff107816 */ /* 0x000fe20000000010 */
[----:B--2---:R2:W-:Y:S04]  /*3b80*/  STL [R1+0x27c], R36 ;  /* 0x00027c2401007387 */ /* 0x0045e80000100800 */
[----:B0-----:R-:W4:Y:S01]  /*3b90*/  LDL.LU R82, [R1+0x1040] ;  /* 0x0010400001527983 */ /* 0x001f220000300800 */
[----:B--2---:R-:W-:-:S03]  /*3ba0*/  IADD3.X R36, PT, PT, R8, UR6, RZ, P4, !PT ;  /* 0x0000000608247c10 */ /* 0x004fc6000a7fe4ff */
[----:B---3--:R0:W-:Y:S02]  /*3bb0*/  STL [R1+0x264], R9 ;  /* 0x0002640901007387 */ /* 0x0081e40000100800 */
[----:B------:R-:W-:-:S05]  /*3bc0*/  IMAD.MOV.U32 R15, RZ, RZ, R36 ;  /* 0x000000ffff0f7224 */ /* 0x000fca00078e0024 */
[----:B------:R2:W3:Y:S04]  /*3bd0*/  @!P5 LDG.E.U8 R84, desc[UR24][R14.64] ;  /* 0x000000180e54d981 */ /* 0x0004e8000c1e1100 */
[----:B0-----:R-:W3:Y:S04]  /*3be0*/  LDL.LU R9, [R1+0x103c] ;  /* 0x00103c0001097983 */ /* 0x001ee80000300800 */
[----:B------:R0:W-:Y:S01]  /*3bf0*/  STL [R1+0x3c0], R36 ;  /* 0x0003c02401007387 */ /* 0x0001e20000100800 */
[----:B--2---:R-:W-:Y:S02]  /*3c00*/  SHF.R.U32.HI R14, RZ, 0x7, R12 ;  /* 0x00000007ff0e7819 */ /* 0x004fe4000001160c */
[----:B0-----:R-:W-:-:S05]  /*3c10*/  IADD3 R36, P4, PT, R0, UR5, RZ ;  /* 0x0000000500247c10 */ /* 0x001fca000ff9e0ff */
[----:B------:R0:W-:Y:S01]  /*3c20*/  STL [R1+0x8dc], R36 ;  /* 0x0008dc2401007387 */ /* 0x0001e20000100800 */
[----:B------:R-:W-:Y:S01]  /*3c30*/  IMAD.MOV.U32 R15, RZ, RZ, R36 ;  /* 0x000000ffff0f7224 */ /* 0x000fe200078e0024 */
[----:B0-----:R-:W-:Y:S02]  /*3c40*/  IADD3.X R36, PT, PT, R2, UR14, RZ, P4, !PT ;  /* 0x0000000e02247c10 */ /* 0x001fe4000a7fe4ff */
[----:B------:R-:W-:-:S03]  /*3c50*/  LOP3.LUT P4, RZ, R14, 0x1, RZ, 0xc0, !PT ;  /* 0x000000010eff7812 */ /* 0x000fc6000788c0ff */
[----:B------:R-:W-:-:S05]  /*3c60*/  IMAD.MOV.U32 R14, RZ, RZ, R36 ;  /* 0x000000ffff0e7224 */ /* 0x000fca00078e0024 */
[----:B------:R-:W-:-:S04]  /*3c70*/  @P3 LOP3.LUT R15, R15, R14, RZ, 0x3c, !PT ;  /* 0x0000000e0f0f3212 */ /* 0x000fc800078e3cff */
[C---:B------:R-:W-:Y:S02]  /*3c80*/  @P3 LOP3.LUT R14, R15.reuse, R14, RZ, 0x3c, !PT ;  /* 0x0000000e0f0e3212 */ /* 0x040fe400078e3cff */
[----:B----4-:R-:W-:Y:S02]  /*3c90*/  PRMT R81, RZ, 0x7610, R81 ;  /* 0x00007610ff517816 */ /* 0x010fe40000000051 */
[----:B------:R-:W-:Y:S02]  /*3ca0*/  @P3 LOP3.LUT R15, R15, R14, RZ, 0x3c, !PT ;  /* 0x0000000e0f0f3212 */ /* 0x000fe400078e3cff */
[----:B------:R-:W-:-:S03]  /*3cb0*/  IADD3 R80, P5, PT, R3, UR5, RZ ;  /* 0x0000000503507c10 */ /* 0x000fc6000ffbe0ff */
[----:B------:R0:W2:Y:S04]  /*3cc0*/  @P3 LDG.E.U8 R81, desc[UR24][R14.64] ;  /* 0x000000180e513981 */ /* 0x0000a8000c1e1100 */
[----:B------:R4:W-:Y:S02]  /*3cd0*/  STL [R1+0x8d8], R36 ;  /* 0x0008d82401007387 */ /* 0x0009e40000100800 */
[----:B----4-:R-:W-:Y:S01]  /*3ce0*/  IADD3.X R36, PT, PT, R4, UR14, RZ, P5, !PT ;  /* 0x0000000e04247c10 */ /* 0x010fe2000affe4ff */
[----:B0-----:R-:W-:-:S04]  /*3cf0*/  @P3 IMAD.MOV.U32 R14, RZ, RZ, R80 ;  /* 0x000000ffff0e3224 */ /* 0x001fc800078e0050 */
[----:B------:R-:W-:-:S05]  /*3d00*/  IMAD.MOV.U32 R15, RZ, RZ, R36 ;  /* 0x000000ffff0f7224 */ /* 0x000fca00078e0024 */
[----:B------:R0:W4:Y:S04]  /*3d10*/  @P3 LDG.E.U8 R16, desc[UR24][R14.64] ;  /* 0x000000180e103981 */ /* 0x000128000c1e1100 */
[----:B------:R-:W-:Y:S01]  /*3d20*/  STL [R1+0x8e4], R80 ;  /* 0x0008e45001007387 */ /* 0x000fe20000100800 */
[----:B------:R-:W-:Y:S01]  /*3d30*/  UIMAD UR6, UR12, 0x18, URZ ;  /* 0x000000180c0678a4 */ /* 0x000fe2000f8e02ff */
[----:B------:R-:W-:-:S03]  /*3d40*/  PRMT R73, RZ, 0x7610, R73 ;  /* 0x00007610ff497816 */ /* 0x000fc60000000049 */
[----:B------:R-:W-:Y:S01]  /*3d50*/  USHF.R.S32.HI UR15, URZ, 0x1f, UR6 ;  /* 0x0000001fff0f7899 */ /* 0x000fe20008011406 */
[----:B------:R-:W-:Y:S02]  /*3d60*/  PRMT R79, RZ, 0x7610, R79 ;  /* 0x00007610ff4f7816 */ /* 0x000fe4000000004f */
[----:B------:R-:W-:Y:S01]  /*3d70*/  PRMT R82, RZ, 0x7610, R82 ;  /* 0x00007610ff527816 */ /* 0x000fe20000000052 */
[----:B--2---:R2:W-:Y:S04]  /*3d80*/  STL [R1+0x26c], R81 ;  /* 0x00026c5101007387 */ /* 0x0045e80000100800 */
[----:B--2---:R-:W2:Y:S04]  /*3d90*/  LDL.LU R81, [R1+0x1038] ;  /* 0x0010380001517983 */ /* 0x004ea80000300800 */
[----:B------:R0:W-:Y:S02]  /*3da0*/  STL [R1+0x8e0], R36 ;  /* 0x0008e02401007387 */ /* 0x0001e40000100800 */
[----:B0-----:R-:W-:-:S04]  /*3db0*/  IADD3 R36, P5, PT, R5, UR5, RZ ;  /* 0x0000000505247c10 */ /* 0x001fc8000ffbe0ff */
[----:B------:R-:W-:Y:S02]  /*3dc0*/  IADD3.X R15, PT, PT, R6, UR14, RZ, P5, !PT ;  /* 0x0000000e060f7c10 */ /* 0x000fe4000affe4ff */
[----:B------:R-:W-:Y:S01]  /*3dd0*/  IADD3 R80, P5, PT, R7, UR5, RZ ;  /* 0x0000000507507c10 */ /* 0x000fe2000ffbe0ff */
[----:B------:R-:W-:Y:S01]  /*3de0*/  STL [R1+0x8ec], R36 ;  /* 0x0008ec2401007387 */ /* 0x000fe20000100800 */
[----:B------:R-:W-:-:S03]  /*3df0*/  @P3 IMAD.MOV.U32 R14, RZ, RZ, R36 ;  /* 0x000000ffff0e3224 */ /* 0x000fc600078e0024 */
[----:B------:R-:W-:Y:S04]  /*3e00*/  STL [R1+0x8e8], R15 ;  /* 0x0008e80f01007387 */ /* 0x000fe80000100800 */
[----:B------:R-:W-:Y:S04]  /*3e10*/  STL [R1+0x8f4], R80 ;  /* 0x0008f45001007387 */ /* 0x000fe80000100800 */
[----:B----4-:R0:W-:Y:S04]  /*3e20*/  STL [R1+0x268], R16 ;  /* 0x0002681001007387 */ /* 0x0101e80000100800 */
[----:B------:R4:W2:Y:S01]  /*3e30*/  @P3 LDG.E.U8 R82, desc[UR24][R14.64] ;  /* 0x000000180e523981 */ /* 0x0008a2000c1e1100 */
[----:B0-----:R-:W-:-:S02]  /*3e40*/  IADD3.X R16, PT, PT, R8, UR14, RZ, P5, !PT ;  /* 0x0000000e08107c10 */ /* 0x001fc4000affe4ff */
[----:B------:R-:W-:Y:S01]  /*3e50*/  IADD3 R36, P5, PT, R0, UR6, RZ ;  /* 0x0000000600247c10 */ /* 0x000fe2000ffbe0ff */
[----:B----4-:R-:W-:Y:S02]  /*3e60*/  @P3 IMAD.MOV.U32 R14, RZ, RZ, R80 ;  /* 0x000000ffff0e3224 */ /* 0x010fe400078e0050 */
[----:B------:R-:W-:-:S05]  /*3e70*/  IMAD.MOV.U32 R15, RZ, RZ, R16 ;  /* 0x000000ffff0f7224 */ /* 0x000fca00078e0010 */
[----:B------:R0:W4:Y:S04]  /*3e80*/  @P3 LDG.E.U8 R73, desc[UR24][R14.64] ;  /* 0x000000180e493981 */ /* 0x000128000c1e1100 */
[----:B------:R-:W-:Y:S01]  /*3e90*/  STL [R1+0x8f0], R16 ;  /* 0x0008f01001007387 */ /* 0x000fe20000100800 */
[----:B0-----:R-:W-:Y:S01]  /*3ea0*/  IMAD.MOV.U32 R15, RZ, RZ, R36 ;  /* 0x000000ffff0f7224 */ /* 0x001fe200078e0024 */
[----:B------:R-:W-:Y:S02]  /*3eb0*/  IADD3.X R14, PT, PT, R2, UR15, RZ, P5, !PT ;  /* 0x0000000f020e7c10 */ /* 0x000fe4000affe4ff */
[----:B------:R-:W-:Y:S02]  /*3ec0*/  STL [R1+0x99c], R36 ;  /* 0x00099c2401007387 */ /* 0x000fe40000100800 */
[----:B------:R-:W-:-:S02]  /*3ed0*/  @P4 LOP3.LUT R15, R15, R14, RZ, 0x3c, !PT ;  /* 0x0000000e0f0f4212 */ /* 0x000fc400078e3cff */
[----:B------:R0:W-:Y:S02]  /*3ee0*/  STL [R1+0x998], R14 ;  /* 0x0009980e01007387 */ /* 0x0001e40000100800 */
[----:B0-----:R-:W-:-:S04]  /*3ef0*/  @P4 LOP3.LUT R14, R15, R14, RZ, 0x3c, !PT ;  /* 0x0000000e0f0e4212 */ /* 0x001fc800078e3cff */
[----:B------:R-:W-:-:S05]  /*3f00*/  @P4 LOP3.LUT R15, R15, R14, RZ, 0x3c, !PT ;  /* 0x0000000e0f0f4212 */ /* 0x000fca00078e3cff */
[----:B------:R0:W2:Y:S01]  /*3f10*/  @P4 LDG.E.U8 R79, desc[UR24][R14.64] ;  /* 0x000000180e4f4981 */ /* 0x0000a2000c1e1100 */
[----:B------:R-:W-:-:S04]  /*3f20*/  IADD3 R36, P3, PT, R3, UR6, RZ ;  /* 0x0000000603247c10 */ /* 0x000fc8000ff7e0ff */
[----:B------:R-:W-:Y:S02]  /*3f30*/  IADD3.X R80, PT, PT, R4, UR15, RZ, P3, !PT ;  /* 0x0000000f04507c10 */ /* 0x000fe40009ffe4ff */
[----:B------:R-:W-:Y:S01]  /*3f40*/  PRMT R77, RZ, 0x7610, R77 ;  /* 0x00007610ff4d7816 */ /* 0x000fe2000000004d */
[----:B0-----:R-:W-:Y:S02]  /*3f50*/  @P4 IMAD.MOV.U32 R14, RZ, RZ, R36 ;  /* 0x000000ffff0e4224 */ /* 0x001fe400078e0024 */
[----:B------:R-:W-:Y:S01]  /*3f60*/  @P4 IMAD.MOV.U32 R15, RZ, RZ, R80 ;  /* 0x000000ffff0f4224 */ /* 0x000fe200078e0050 */
[----:B------:R-:W-:Y:S04]  /*3f70*/  STL [R1+0x9a4], R36 ;  /* 0x0009a42401007387 */ /* 0x000fe80000100800 */
[----:B------:R0:W2:Y:S01]  /*3f80*/  @P4 LDG.E.U8 R77, desc[UR24][R14.64] ;  /* 0x000000180e4d4981 */ /* 0x0000a2000c1e1100 */
[----:B---3--:R-:W-:-:S04]  /*3f90*/  SHF.R.U64 R16, R9, 0x1f, RZ ;  /* 0x0000001f09107819 */ /* 0x008fc800000012ff */
[----:B------:R-:W-:Y:S02]  /*3fa0*/  LOP3.LUT P5, RZ, R16, 0x1, RZ, 0xc0, !PT ;  /* 0x0000000110ff7812 */ /* 0x000fe400078ac0ff */
[----:B------:R-:W-:Y:S01]  /*3fb0*/  PRMT R16, RZ, 0x7610, R16 ;  /* 0x00007610ff107816 */ /* 0x000fe20000000010 */
[----:B----4-:R3:W-:Y:S04]  /*3fc0*/  STL [R1+0x278], R73 ;  /* 0x0002784901007387 */ /* 0x0107e80000100800 */
[----:B------:R4:W-:Y:S01]  /*3fd0*/  STL [R1+0x9a0], R80 ;  /* 0x0009a05001007387 */ /* 0x0009e20000100800 */
[----:B---3--:R-:W-:-:S05]  /*3fe0*/  IADD3 R73, P3, PT, R5, UR6, RZ ;  /* 0x0000000605497c10 */ /* 0x008fca000ff7e0ff */
[----:B------:R-:W-:Y:S01]  /*3ff0*/  STL [R1+0x9ac], R73 ;  /* 0x0009ac4901007387 */ /* 0x000fe20000100800 */
[----:B0-----:R-:W-:-:S03]  /*4000*/  @P4 IMAD.MOV.U32 R14, RZ, RZ, R73 ;  /* 0x000000ffff0e4224 */ /* 0x001fc600078e0049 */
[----:B--2---:R0:W-:Y:S04]  /*4010*/  STL [R1+0x25c], R79 ;  /* 0x00025c4f01007387 */ /* 0x0041e80000100800 */
[----:B----4-:R-:W2:Y:S04]  /*4020*/  LDL.LU R80, [R1+0x1034] ;  /* 0x0010340001507983 */ /* 0x010ea80000300800 */
[----:B------:R-:W3:Y:S01]  /*4030*/  LDL.LU R36, [R1+0x1030] ;  /* 0x0010300001247983 */ /* 0x000ee20000300800 */
[----:B0-----:R-:W-:-:S05]  /*4040*/  IADD3.X R79, PT, PT, R6, UR15, RZ, P3, !PT ;  /* 0x0000000f064f7c10 */ /* 0x001fca0009ffe4ff */
[----:B------:R-:W-:-:S05]  /*4050*/  @P4 IMAD.MOV.U32 R15, RZ, RZ, R79 ;  /* 0x000000ffff0f4224 */ /* 0x000fca00078e004f */
[----:B------:R0:W4:Y:S04]  /*4060*/  @P4 LDG.E.U8 R16, desc[UR24][R14.64] ;  /* 0x000000180e104981 */ /* 0x000128000c1e1100 */
[----:B------:R0:W-:Y:S01]  /*4070*/  STL [R1+0x258], R77 ;  /* 0x0002584d01007387 */ /* 0x0001e20000100800 */
[----:B------:R-:W-:-:S03]  /*4080*/  USHF.L.U32 UR5, UR12, 0x5, URZ ;  /* 0x000000050c057899 */ /* 0x000fc600080006ff */
[----:B------:R1:W-:Y:S01]  /*4090*/  STL [R1+0x9a8], R79 ;  /* 0x0009a84f01007387 */ /* 0x0003e20000100800 */
[----:B0-----:R-:W-:-:S04]  /*40a0*/  IADD3 R77, P3, PT, R7, UR6, RZ ;  /* 0x00000006074d7c10 */ /* 0x001fc8000ff7e0ff */
[----:B-1----:R-:W-:Y:S01]  /*40b0*/  IADD3.X R79, PT, PT, R8, UR15, RZ, P3, !PT ;  /* 0x0000000f084f7c10 */ /* 0x002fe20009ffe4ff */
[----:B------:R-:W-:Y:S01]  /*40c0*/  @P4 IMAD.MOV.U32 R14, RZ, RZ, R77 ;  /* 0x000000ffff0e4224 */ /* 0x000fe200078e004d */
[----:B------:R-:W-:Y:S01]  /*40d0*/  PRMT R81, RZ, 0x7610, R81 ;  /* 0x00007610ff517816 */ /* 0x000fe20000000051 */
[----:B------:R-:W-:Y:S02]  /*40e0*/  USHF.R.S32.HI UR6, URZ, 0x1f, UR5 ;  /* 0x0000001fff067899 */ /* 0x000fe40008011405 */
[----:B------:R-:W-:Y:S01]  /*40f0*/  IADD3 R73, P3, PT, R0, UR5, RZ ;  /* 0x0000000500497c10 */ /* 0x000fe2000ff7e0ff */
[----:B------:R-:W-:Y:S01]  /*4100*/  @P4 IMAD.MOV.U32 R15, RZ, RZ, R79 ;  /* 0x000000ffff0f4224 */ /* 0x000fe200078e004f */
[----:B------:R0:W-:Y:S04]  /*4110*/  STL [R1+0x9b4], R77 ;  /* 0x0009b44d01007387 */ /* 0x0001e80000100800 */
[----:B------:R1:W3:Y:S01]  /*4120*/  @P4 LDG.E.U8 R81, desc[UR24][R14.64] ;  /* 0x000000180e514981 */ /* 0x0002e2000c1e1100 */
[----:B0-----:R-:W-:Y:S01]  /*4130*/  IADD3 R77, P4, PT, R3, UR5, RZ ;  /* 0x00000005034d7c10 */ /* 0x001fe2000ff9e0ff */
[----:B-1----:R-:W-:Y:S01]  /*4140*/  IMAD.MOV.U32 R15, RZ, RZ, R73 ;  /* 0x000000ffff0f7224 */ /* 0x002fe200078e0049 */
[----:B------:R-:W-:-:S04]  /*4150*/  IADD3.X R14, PT, PT, R2, UR6, RZ, P3, !PT ;  /* 0x00000006020e7c10 */ /* 0x000fc80009ffe4ff */
[----:B------:R-:W-:Y:S02]  /*4160*/  @P5 LOP3.LUT R15, R15, R14, RZ, 0x3c, !PT ;  /* 0x0000000e0f0f5212 */ /* 0x000fe400078e3cff */
[----:B--2---:R-:W-:Y:S01]  /*4170*/  PRMT R80, RZ, 0x7610, R80 ;  /* 0x00007610ff507816 */ /* 0x004fe20000000050 */
[----:B----4-:R-:W-:Y:S04]  /*4180*/  STL [R1+0x274], R16 ;  /* 0x0002741001007387 */ /* 0x010fe80000100800 */
[----:B------:R-:W-:Y:S04]  /*4190*/  STL [R1+0x9b0], R79 ;  /* 0x0009b04f01007387 */ /* 0x000fe80000100800 */
[----:B------:R0:W-:Y:S04]  /*41a0*/  STL [R1+0xa40], R73 ;  /* 0x000a404901007387 */ /* 0x0001e80000100800 */
[----:B------:R-:W-:Y:S04]  /*41b0*/  STL [R1+0xcb4], R77 ;  /* 0x000cb44d01007387 */ /* 0x000fe80000100800 */
[----:B------:R1:W-:Y:S01]  /*41c0*/  STL [R1+0xa3c], R14 ;  /* 0x000a3c0e01007387 */ /* 0x0003e20000100800 */
[----:B0-----:R-:W-:-:S02]  /*41d0*/  IADD3.X R73, PT, PT, R4, UR6, RZ, P4, !PT ;  /* 0x0000000604497c10 */ /* 0x001fc4000a7fe4ff */
[----:B-1----:R-:W-:-:S04]  /*41e0*/  @P5 LOP3.LUT R14, R15, R14, RZ, 0x3c, !PT ;  /* 0x0000000e0f0e5212 */ /* 0x002fc800078e3cff */
[----:B------:R-:W-:Y:S02]  /*41f0*/  @P5 LOP3.LUT R15, R15, R14, RZ, 0x3c, !PT ;  /* 0x0000000e0f0f5212 */ /* 0x000fe400078e3cff */
[----:B---3--:R-:W-:-:S03]  /*4200*/  PRMT R36, RZ, 0x7610, R36 ;  /* 0x00007610ff247816 */ /* 0x008fc60000000024 */
[----:B------:R0:W2:Y:S02]  /*4210*/  @P5 LDG.E.U8 R80, desc[UR24][R14.64] ;  /* 0x000000180e505981 */ /* 0x0000a4000c1e1100 */
[----:B0-----:R-:W-:Y:S02]  /*4220*/  @P5 IMAD.MOV.U32 R14, RZ, RZ, R77 ;  /* 0x000000ffff0e5224 */ /* 0x001fe400078e004d */
[----:B------:R-:W-:-:S05]  /*4230*/  @P5 IMAD.MOV.U32 R15, RZ, RZ, R73 ;  /* 0x000000ffff0f5224 */ /* 0x000fca00078e0049 */
[----:B------:R0:W3:Y:S01]  /*4240*/  @P5 LDG.E.U8 R36, desc[UR24][R14.64] ;  /* 0x000000180e245981 */ /* 0x0000e2000c1e1100 */
[----:B------:R-:W-:Y:S02]  /*4250*/  IADD3 R79, P4, PT, R5, UR5, RZ ;  /* 0x00000005054f7c10 */ /* 0x000fe4000ff9e0ff */
[----:B------:R-:W-:Y:S01]  /*4260*/  PRMT R78, RZ, 0x7610, R78 ;  /* 0x00007610ff4e7816 */ /* 0x000fe2000000004e */
[----:B------:R1:W-:Y:S01]  /*4270*/  STL [R1+0xcb0], R73 ;  /* 0x000cb04901007387 */ /* 0x0003e20000100800 */
[----:B0-----:R-:W-:Y:S01]  /*4280*/  IADD3.X R15, PT, PT, R6, UR6, RZ, P4, !PT ;  /* 0x00000006060f7c10 */ /* 0x001fe2000a7fe4ff */
[----:B------:R-:W-:Y:S02]  /*4290*/  @P5 IMAD.MOV.U32 R14, RZ, RZ, R79 ;  /* 0x000000ffff0e5224 */ /* 0x000fe400078e004f */
[----:B-1----:R-:W4:Y:S04]  /*42a0*/  LDL.LU R73, [R1+0x102c] ;  /* 0x00102c0001497983 */ /* 0x002f280000300800 */
[----:B------:R-:W-:Y:S04]  /*42b0*/  STL [R1+0xcb8], R79 ;  /* 0x000cb84f01007387 */ /* 0x000fe80000100800 */
[----:B------:R0:W2:Y:S01]  /*42c0*/  @P5 LDG.E.U8 R78, desc[UR24][R14.64] ;  /* 0x000000180e4e5981 */ /* 0x0000a2000c1e1100 */
[----:B------:R-:W-:-:S03]  /*42d0*/  PRMT R87, RZ, 0x7610, R87 ;  /* 0x00007610ff577816 */ /* 0x000fc60000000057 */
[----:B---3--:R1:W-:Y:S02]  /*42e0*/  STL [R1+0x260], R36 ;  /* 0x0002602401007387 */ /* 0x0083e40000100800 */
[----:B-1----:R-:W-:-:S04]  /*42f0*/  IADD3 R36, P4, PT, R7, UR5, RZ ;  /* 0x0000000507247c10 */ /* 0x002fc8000ff9e0ff */
[----:B------:R-:W-:Y:S01]  /*4300*/  IADD3.X R77, PT, PT, R8, UR6, RZ, P4, !PT ;  /* 0x00000006084d7c10 */ /* 0x000fe2000a7fe4ff */
[----:B------:R1:W-:Y:S04]  /*4310*/  STL [R1+0xca4], R15 ;  /* 0x000ca40f01007387 */ /* 0x0003e80000100800 */
[----:B0-----:R-:W-:Y:S02]  /*4320*/  IMAD.MOV.U32 R14, RZ, RZ, R77 ;  /* 0x000000ffff0e7224 */ /* 0x001fe400078e004d */
[----:B-1----:R-:W-:-:S05]  /*4330*/  IMAD.MOV.U32 R15, RZ, RZ, R36 ;  /* 0x000000ffff0f7224 */ /* 0x002fca00078e0024 */
[----:B------:R-:W-:-:S04]  /*4340*/  @P5 LOP3.LUT R15, R15, R14, RZ, 0x3c, !PT ;  /* 0x0000000e0f0f5212 */ /* 0x000fc800078e3cff */
[----:B------:R-:W-:-:S04]  /*4350*/  @P5 LOP3.LUT R14, R15, R14, RZ, 0x3c, !PT ;  /* 0x0000000e0f0e5212 */ /* 0x000fc800078e3cff */
[----:B------:R-:W-:-:S05]  /*4360*/  @P5 LOP3.LUT R15, R15, R14, RZ, 0x3c, !PT ;  /* 0x0000000e0f0f5212 */ /* 0x000fca00078e3cff */
[----:B------:R0:W3:Y:S01]  /*4370*/  @P5 LDG.E.U8 R87, desc[UR24][R14.64] ;  /* 0x000000180e575981 */ /* 0x0000e2000c1e1100 */
[----:B------:R-:W-:Y:S01]  /*4380*/  UIMAD UR5, UR12, 0x28, URZ ;  /* 0x000000280c0578a4 */ /* 0x000fe2000f8e02ff */
[----:B------:R-:W-:Y:S02]  /*4390*/  SHF.R.U64 R16, R9, 0x17, RZ ;  /* 0x0000001709107819 */ /* 0x000fe400000012ff */
[----:B------:R1:W-:Y:S01]  /*43a0*/  STL [R1+0xcac], R36 ;  /* 0x000cac2401007387 */ /* 0x0003e20000100800 */
[----:B------:R-:W-:-:S03]  /*43b0*/  USHF.R.S32.HI UR14, URZ, 0x1f, UR5 ;  /* 0x0000001fff0e7899 */ /* 0x000fc60008011405 */
[----:B------:R-:W3:Y:S01]  /*43c0*/  LDL.LU R79, [R1+0x1028] ;  /* 0x00102800014f7983 */ /* 0x000ee20000300800 */
[----:B------:R-:W-:-:S03]  /*43d0*/  LOP3.LUT P3, RZ, R16, 0x1, RZ, 0xc0, !PT ;  /* 0x0000000110ff7812 */ /* 0x000fc6000786c0ff */
[----:B--2---:R2:W-:Y:S01]  /*43e0*/  STL [R1+0x24c], R78 ;  /* 0x00024c4e01007387 */ /* 0x0045e20000100800 */
[----:B-1----:R-:W-:Y:S02]  /*43f0*/  IADD3 R36, P4, PT, R0, UR5, RZ ;  /* 0x0000000500247c10 */ /* 0x002fe4000ff9e0ff */
[----:B0-----:R-:W-:-:S03]  /*4400*/  SHF.R.U64 R14, R9, 0xf, RZ ;  /* 0x0000000f090e7819 */ /* 0x001fc600000012ff */
[----:B------:R-:W-:Y:S01]  /*4410*/  IMAD.MOV.U32 R15, RZ, RZ, R36 ;  /* 0x000000ffff0f7224 */ /* 0x000fe200078e0024 */
[----:B--2---:R-:W2:Y:S04]  /*4420*/  LDL.LU R78, [R1+0x1024] ;  /* 0x00102400014e7983 */ /* 0x004ea80000300800 */
[----:B------:R0:W-:Y:S04]  /*4430*/  STL [R1+0xca8], R77 ;  /* 0x000ca84d01007387 */ /* 0x0001e80000100800 */
[----:B0-----:R-:W2:Y:S04]  /*4440*/  LDL.LU R77, [R1+0x1020] ;  /* 0x00102000014d7983 */ /* 0x001ea80000300800 */
[----:B------:R0:W-:Y:S02]  /*4450*/  STL [R1+0xca0], R36 ;  /* 0x000ca02401007387 */ /* 0x0001e40000100800 */
[----:B0-----:R-:W-:-:S02]  /*4460*/  IADD3.X R36, PT, PT, R2, UR14, RZ, P4, !PT ;  /* 0x0000000e02247c10 */ /* 0x001fc4000a7fe4ff */
[----:B------:R-:W-:-:S03]  /*4470*/  LOP3.LUT P4, RZ, R14, 0x1, RZ, 0xc0, !PT ;  /* 0x000000010eff7812 */ /* 0x000fc6000788c0ff */
[----:B------:R-:W-:-:S05]  /*4480*/  IMAD.MOV.U32 R14, RZ, RZ, R36 ;  /* 0x000000ffff0e7224 */ /* 0x000fca00078e0024 */
[----:B------:R-:W-:-:S04]  /*4490*/  @P3 LOP3.LUT R15, R15, R14, RZ, 0x3c, !PT ;  /* 0x0000000e0f0f3212 */ /* 0x000fc800078e3cff */
[C---:B------:R-:W-:Y:S02]  /*44a0*/  @P3 LOP3.LUT R14, R15.reuse, R14, RZ, 0x3c, !PT ;  /* 0x0000000e0f0e3212 */ /* 0x040fe400078e3cff */
[----:B----4-:R-:W-:Y:S02]  /*44b0*/  PRMT R73, RZ, 0x7610, R73 ;  /* 0x00007610ff497816 */ /* 0x010fe40000000049 */
[----:B------:R-:W-:-:S05]  /*44c0*/  @P3 LOP3.LUT R15, R15, R14, RZ, 0x3c, !PT ;  /* 0x0000000e0f0f3212 */ /* 0x000fca00078e3cff */
[----:B------:R0:W4:Y:S01]  /*44d0*/  @P3 LDG.E.U8 R73, desc[UR24][R14.64] ;  /* 0x000000180e493981 */ /* 0x000122000c1e1100 */
[----:B------:R-:W-:-:S03]  /*44e0*/  PRMT R16, RZ, 0x7610, R16 ;  /* 0x00007610ff107816 */ /* 0x000fc60000000010 */
[----:B---3--:R1:W-:Y:S04]  /*44f0*/  STL [R1+0x248], R87 ;  /* 0x0002485701007387 */ /* 0x0083e80000100800 */
[----:B------:R3:W-:Y:S01]  /*4500*/  STL [R1+0xc94], R36 ;  /* 0x000c942401007387 */ /* 0x0007e20000100800 */
[----:B-1----:R-:W-:-:S04]  /*4510*/  IADD3 R87, P5, PT, R3, UR5, RZ ;  /* 0x0000000503577c10 */ /* 0x002fc8000ffbe0ff */
[----:B---3--:R-:W-:Y:S01]  /*4520*/  IADD3.X R36, PT, PT, R4, UR14, RZ, P5, !PT ;  /* 0x0000000e04247c10 */ /* 0x008fe2000affe4ff */
[----:B0-----:R-:W-:-:S04]  /*4530*/  @P3 IMAD.MOV.U32 R14, RZ, RZ, R87 ;  /* 0x000000ffff0e3224 */ /* 0x001fc800078e0057 */
[----:B------:R-:W-:-:S05]  /*4540*/  IMAD.MOV.U32 R15, RZ, RZ, R36 ;  /* 0x000000ffff0f7224 */ /* 0x000fca00078e0024 */
[----:B------:R0:W3:Y:S04]  /*4550*/  @P3 LDG.E.U8 R16, desc[UR24][R14.64] ;  /* 0x000000180e103981 */ /* 0x0000e8000c1e1100 */
[----:B------:R-:W-:Y:S01]  /*4560*/  STL [R1+0xc9c], R87 ;  /* 0x000c9c5701007387 */ /* 0x000fe20000100800 */
[----:B------:R-:W-:Y:S02]  /*4570*/  PRMT R79, RZ, 0x7610, R79 ;  /* 0x00007610ff4f7816 */ /* 0x000fe4000000004f */
[----:B------:R-:W-:Y:S01]  /*4580*/  PRMT R76, RZ, 0x7610, R76 ;  /* 0x00007610ff4c7816 */ /* 0x000fe2000000004c */
[----:B----4-:R1:W-:Y:S04]  /*4590*/  STL [R1+0x250], R73 ;  /* 0x0002504901007387 */ /* 0x0103e80000100800 */
[----:B-1----:R-:W4:Y:S04]  /*45a0*/  LDL.LU R73, [R1+0x101c] ;  /* 0x00101c0001497983 */ /* 0x002f280000300800 */
[----:B------:R1:W-:Y:S02]  /*45b0*/  STL [R1+0xc98], R36 ;  /* 0x000c982401007387 */ /* 0x0003e40000100800 */
[----:B-1----:R-:W-:-:S04]  /*45c0*/  IADD3 R36, P5, PT, R5, UR5, RZ ;  /* 0x0000000505247c10 */ /* 0x002fc8000ffbe0ff */
[----:B0-----:R-:W-:Y:S02]  /*45d0*/  IADD3.X R15, PT, PT, R6, UR14, RZ, P5, !PT ;  /* 0x0000000e060f7c10 */ /* 0x001fe4000affe4ff */
[----:B------:R-:W-:Y:S01]  /*45e0*/  IADD3 R87, P5, PT, R7, UR5, RZ ;  /* 0x0000000507577c10 */ /* 0x000fe2000ffbe0ff */
[----:B------:R-:W-:Y:S01]  /*45f0*/  STL [R1+0xc90], R36 ;  /* 0x000c902401007387 */ /* 0x000fe20000100800 */
[----:B------:R-:W-:-:S03]  /*4600*/  @P3 IMAD.MOV.U32 R14, RZ, RZ, R36 ;  /* 0x000000ffff0e3224 */ /* 0x000fc600078e0024 */
[----:B------:R-:W-:Y:S04]  /*4610*/  STL [R1+0xc84], R15 ;  /* 0x000c840f01007387 */ /* 0x000fe80000100800 */
[----:B------:R-:W-:Y:S04]  /*4620*/  STL [R1+0xc8c], R87 ;  /* 0x000c8c5701007387 */ /* 0x000fe80000100800 */
[----:B------:R0:W2:Y:S02]  /*4630*/  @P3 LDG.E.U8 R79, desc[UR24][R14.64] ;  /* 0x000000180e4f3981 */ /* 0x0000a4000c1e1100 */
[----:B0-----:R-:W-:-:S02]  /*4640*/  @P3 IMAD.MOV.U32 R14, RZ, RZ, R87 ;  /* 0x000000ffff0e3224 */ /* 0x001fc400078e0057 */
[----:B---3--:R0:W-:Y:S02]  /*4650*/  STL [R1+0x244], R16 ;  /* 0x0002441001007387 */ /* 0x0081e40000100800 */
[----:B0-----:R-:W-:-:S05]  /*4660*/  IADD3.X R16, PT, PT, R8, UR14, RZ, P5, !PT ;  /* 0x0000000e08107c10 */ /* 0x001fca000affe4ff */
[----:B------:R-:W-:-:S05]  /*4670*/  IMAD.MOV.U32 R15, RZ, RZ, R16 ;  /* 0x000000ffff0f7224 */ /* 0x000fca00078e0010 */
[----:B------:R0:W3:Y:S01]  /*4680*/  @P3 LDG.E.U8 R76, desc[UR24][R14.64] ;  /* 0x000000180e4c3981 */ /* 0x0000e2000c1e1100 */
[----:B------:R-:W-:-:S04]  /*4690*/  UIMAD UR6, UR12, 0x30, URZ ;  /* 0x000000300c0678a4 */ /* 0x000fc8000f8e02ff */
[----:B------:R-:W-:Y:S02]  /*46a0*/  USHF.R.S32.HI UR15, URZ, 0x1f, UR6 ;  /* 0x0000001fff0f7899 */ /* 0x000fe40008011406 */
[----:B------:R-:W-:-:S04]  /*46b0*/  IADD3 R36, P5, PT, R0, UR6, RZ ;  /* 0x0000000600247c10 */ /* 0x000fc8000ffbe0ff */
[----:B0-----:R-:W-:Y:S01]  /*46c0*/  IADD3.X R14, PT, PT, R2, UR15, RZ, P5, !PT ;  /* 0x0000000f020e7c10 */ /* 0x001fe2000affe4ff */
[----:B------:R-:W-:Y:S01]  /*46d0*/  IMAD.MOV.U32 R15, RZ, RZ, R36 ;  /* 0x000000ffff0f7224 */ /* 0x000fe200078e0024 */
[----:B------:R-:W-:Y:S04]  /*46e0*/  STL [R1+0xc88], R16 ;  /* 0x000c881001007387 */ /* 0x000fe80000100800 */
[----:B------:R-:W-:Y:S01]  /*46f0*/  @P4 LOP3.LUT R15, R15, R14, RZ, 0x3c, !PT ;  /* 0x0000000e0f0f4212 */ /* 0x000fe200078e3cff */
[----:B------:R-:W-:Y:S01]  /*4700*/  STL [R1+0xc80], R36 ;  /* 0x000c802401007387 */ /* 0x000fe20000100800 */
[----:B------:R-:W-:-:S03]  /*4710*/  PRMT R74, RZ, 0x7610, R74 ;  /* 0x00007610ff4a7816 */ /* 0x000fc6000000004a */
[----:B---3--:R-:W-:Y:S04]  /*4720*/  STL [R1+0x254], R76 ;  /* 0x0002544c01007387 */ /* 0x008fe80000100800 */
[----:B------:R0:W-:Y:S02]  /*4730*/  STL [R1+0xb44], R14 ;  /* 0x000b440e01007387 */ /* 0x0001e40000100800 */
[----:B0-----:R-:W-:-:S04]  /*4740*/  @P4 LOP3.LUT R14, R15, R14, RZ, 0x3c, !PT ;  /* 0x0000000e0f0e4212 */ /* 0x001fc800078e3cff */
[----:B------:R-:W-:-:S05]  /*4750*/  @P4 LOP3.LUT R15, R15, R14, RZ, 0x3c, !PT ;  /* 0x0000000e0f0f4212 */ /* 0x000fca00078e3cff */
[----:B------:R0:W3:Y:S01]  /*4760*/  @P4 LDG.E.U8 R74, desc[UR24][R14.64] ;  /* 0x000000180e4a4981 */ /* 0x0000e2000c1e1100 */
[----:B------:R-:W-:-:S04]  /*4770*/  IADD3 R76, P5, PT, R3, UR6, RZ ;  /* 0x00000006034c7c10 */ /* 0x000fc8000ffbe0ff */
[----:B------:R-:W-:Y:S02]  /*4780*/  IADD3.X R87, PT, PT, R4, UR15, RZ, P5, !PT ;  /* 0x0000000f04577c10 */ /* 0x000fe4000affe4ff */
[----:B------:R-:W-:Y:S01]  /*4790*/  IADD3 R36, P5, PT, R5, UR6, RZ ;  /* 0x0000000605247c10 */ /* 0x000fe2000ffbe0ff */
[----:B------:R-:W-:Y:S01]  /*47a0*/  STL [R1+0xb4c], R76 ;  /* 0x000b4c4c01007387 */ /* 0x000fe20000100800 */
[----:B--2---:R-:W-:Y:S01]  /*47b0*/  PRMT R78, RZ, 0x7610, R78 ;  /* 0x00007610ff4e7816 */ /* 0x004fe2000000004e */
[----:B0-----:R-:W-:Y:S02]  /*47c0*/  @P4 IMAD.MOV.U32 R14, RZ, RZ, R76 ;  /* 0x000000ffff0e4224 */ /* 0x001fe400078e004c */
[----:B------:R-:W-:Y:S01]  /*47d0*/  STL [R1+0xb48], R87 ;  /* 0x000b485701007387 */ /* 0x000fe20000100800 */
[----:B------:R-:W-:Y:S01]  /*47e0*/  SHF.R.U64 R16, R9, 0x7, RZ ;  /* 0x0000000709107819 */ /* 0x000fe200000012ff */
[----:B------:R-:W-:Y:S02]  /*47f0*/  @P4 IMAD.MOV.U32 R15, RZ, RZ, R87 ;  /* 0x000000ffff0f4224 */ /* 0x000fe400078e0057 */
[----:B------:R0:W-:Y:S01]  /*4800*/  STL [R1+0xb54], R36 ;  /* 0x000b542401007387 */ /* 0x0001e20000100800 */
[----:B------:R-:W-:-:S02]  /*4810*/  LOP3.LUT P3, RZ, R16, 0x1, RZ, 0xc0, !PT ;  /* 0x0000000110ff7812 */ /* 0x000fc4000786c0ff */
[----:B------:R-:W-:Y:S01]  /*4820*/  PRMT R16, RZ, 0x7610, R16 ;  /* 0x00007610ff107816 */ /* 0x000fe20000000010 */
[----:B------:R1:W2:Y:S02]  /*4830*/  @P4 LDG.E.U8 R78, desc[UR24][R14.64] ;  /* 0x000000180e4e4981 */ /* 0x0002a4000c1e1100 */
[----:B-1----:R-:W-:Y:S01]  /*4840*/  @P4 IMAD.MOV.U32 R14, RZ, RZ, R36 ;  /* 0x000000ffff0e4224 */ /* 0x002fe200078e0024 */
[----:B------:R-:W-:Y:S01]  /*4850*/  UIMAD UR5, UR12, 0x38, URZ ;  /* 0x000000380c0578a4 */ /* 0x000fe2000f8e02ff */
[----:B------:R-:W-:Y:S01]  /*4860*/  PRMT R77, RZ, 0x7610, R77 ;  /* 0x00007610ff4d7816 */ /* 0x000fe2000000004d */
[----:B0-----:R-:W0:Y:S01]  /*4870*/  LDC R36, c[0x0][0x3a0] ;  /* 0x0000e800ff247b82 */ /* 0x001e220000000800 */
[----:B---3--:R1:W-:Y:S02]  /*4880*/  STL [R1+0x234], R74 ;  /* 0x0002344a01007387 */ /* 0x0083e40000100800 */
[----:B-1----:R-:W-:-:S05]  /*4890*/  IADD3.X R74, PT, PT, R6, UR15, RZ, P5, !PT ;  /* 0x0000000f064a7c10 */ /* 0x002fca000affe4ff */
[----:B------:R-:W-:-:S05]  /*48a0*/  @P4 IMAD.MOV.U32 R15, RZ, RZ, R74 ;  /* 0x000000ffff0f4224 */ /* 0x000fca00078e004a */
[----:B------:R1:W3:Y:S01]  /*48b0*/  @P4 LDG.E.U8 R16, desc[UR24][R14.64] ;  /* 0x000000180e104981 */ /* 0x0002e2000c1e1100 */
[----:B------:R-:W-:-:S04]  /*48c0*/  IADD3 R76, P5, PT, R7, UR6, RZ ;  /* 0x00000006074c7c10 */ /* 0x000fc8000ffbe0ff */
[----:B------:R-:W-:Y:S01]  /*48d0*/  IADD3.X R87, PT, PT, R8, UR15, RZ, P5, !PT ;  /* 0x0000000f08577c10 */ /* 0x000fe2000affe4ff */
[----:B------:R0:W-:Y:S01]  /*48e0*/  STL [R1+0xb50], R74 ;  /* 0x000b504a01007387 */ /* 0x0001e20000100800 */
[----:B------:R-:W-:Y:S01]  /*48f0*/  USHF.R.S32.HI UR14, URZ, 0x1f, UR5 ;  /* 0x0000001fff0e7899 */ /* 0x000fe20008011405 */
[----:B-1----:R-:W-:Y:S02]  /*4900*/  @P4 IMAD.MOV.U32 R14, RZ, RZ, R76 ;  /* 0x000000ffff0e4224 */ /* 0x002fe400078e004c */
[----:B------:R-:W-:Y:S01]  /*4910*/  @P4 IMAD.MOV.U32 R15, RZ, RZ, R87 ;  /* 0x000000ffff0f4224 */ /* 0x000fe200078e0057 */
[----:B------:R-:W-:Y:S01]  /*4920*/  STL [R1+0xb5c], R76 ;  /* 0x000b5c4c01007387 */ /* 0x000fe20000100800 */
[----:B0-----:R-:W-:-:S03]  /*4930*/  IADD3 R74, P5, PT, R0, UR5, RZ ;  /* 0x00000005004a7c10 */ /* 0x001fc6000ffbe0ff */
[----:B------:R0:W2:Y:S02]  /*4940*/  @P4 LDG.E.U8 R77, desc[UR24][R14.64] ;  /* 0x000000180e4d4981 */ /* 0x0000a4000c1e1100 */
[----:B0-----:R-:W-:Y:S01]  /*4950*/  IMAD.MOV.U32 R15, RZ, RZ, R74 ;  /* 0x000000ffff0f7224 */ /* 0x001fe200078e004a */
[----:B------:R-:W-:-:S04]  /*4960*/  IADD3.X R14, PT, PT, R2, UR14, RZ, P5, !PT ;  /* 0x0000000e020e7c10 */ /* 0x000fc8000affe4ff */
[----:B------:R-:W-:Y:S02]  /*4970*/  @P3 LOP3.LUT R15, R15, R14, RZ, 0x3c, !PT ;  /* 0x0000000e0f0f3212 */ /* 0x000fe400078e3cff */
[----:B----4-:R-:W-:Y:S02]  /*4980*/  PRMT R73, RZ, 0x7610, R73 ;  /* 0x00007610ff497816 */ /* 0x010fe40000000049 */
[----:B------:R-:W-:Y:S01]  /*4990*/  PRMT R72, RZ, 0x7610, R72 ;  /* 0x00007610ff487816 */ /* 0x000fe20000000048 */
[----:B---3--:R-:W-:Y:S04]  /*49a0*/  STL [R1+0x240], R16 ;  /* 0x0002401001007387 */ /* 0x008fe80000100800 */
[----:B------:R-:W-:Y:S04]  /*49b0*/  STL [R1+0xb58], R87 ;  /* 0x000b585701007387 */ /* 0x000fe80000100800 */
[----:B------:R0:W-:Y:S02]  /*49c0*/  STL [R1+0xbe4], R74 ;  /* 0x000be44a01007387 */ /* 0x0001e40000100800 */
[----:B0-----:R-:W-:-:S05]  /*49d0*/  IADD3 R74, P4, PT, R3, UR5, RZ ;  /* 0x00000005034a7c10 */ /* 0x001fca000ff9e0ff */
[----:B------:R-:W-:Y:S04]  /*49e0*/  STL [R1+0xbec], R74 ;  /* 0x000bec4a01007387 */ /* 0x000fe80000100800 */
[----:B------:R0:W-:Y:S01]  /*49f0*/  STL [R1+0xbe0], R14 ;  /* 0x000be00e01007387 */ /* 0x0001e20000100800 */
[----:B------:R-:W-:Y:S02]  /*4a00*/  IADD3.X R76, PT, PT, R4, UR14, RZ, P4, !PT ;  /* 0x0000000e044c7c10 */ /* 0x000fe4000a7fe4ff */
[----:B0-----:R-:W-:-:S04]  /*4a10*/  @P3 LOP3.LUT R14, R15, R14, RZ, 0x3c, !PT ;  /* 0x0000000e0f0e3212 */ /* 0x001fc800078e3cff */
[----:B------:R-:W-:-:S05]  /*4a20*/  @P3 LOP3.LUT R15, R15, R14, RZ, 0x3c, !PT ;  /* 0x0000000e0f0f3212 */ /* 0x000fca00078e3cff */
[----:B------:R0:W3:Y:S02]  /*4a30*/  @P3 LDG.E.U8 R73, desc[UR24][R14.64] ;  /* 0x000000180e493981 */ /* 0x0000e4000c1e1100 */
[----:B0-----:R-:W-:Y:S02]  /*4a40*/  @P3 IMAD.MOV.U32 R14, RZ, RZ, R74 ;  /* 0x000000ffff0e3224 */ /* 0x001fe400078e004a */
[----:B------:R-:W-:-:S05]  /*4a50*/  @P3 IMAD.MOV.U32 R15, RZ, RZ, R76 ;  /* 0x000000ffff0f3224 */ /* 0x000fca00078e004c */
[----:B------:R0:W4:Y:S01]  /*4a60*/  @P3 LDG.E.U8 R72, desc[UR24][R14.64] ;  /* 0x000000180e483981 */ /* 0x000122000c1e1100 */
[----:B------:R-:W-:Y:S01]  /*4a70*/  VIADD R16, R36, 0xfffffff6 ;  /* 0xfffffff624107836 */ /* 0x000fe20000000000 */
[----:B------:R-:W-:Y:S02]  /*4a80*/  IADD3 R87, P4, PT, R5, UR5, RZ ;  /* 0x0000000505577c10 */ /* 0x000fe4000ff9e0ff */
[----:B------:R1:W-:Y:S02]  /*4a90*/  STL [R1+0xbe8], R76 ;  /* 0x000be84c01007387 */ /* 0x0003e40000100800 */
[----:B------:R-:W-:Y:S02]  /*4aa0*/  ISETP.GE.U32.AND P5, PT, R16, 0x7fffffb7, PT ;  /* 0x7fffffb71000780c */ /* 0x000fe40003fa6070 */
[----:B------:R-:W-:Y:S02]  /*4ab0*/  PRMT R16, RZ, 0x7610, R16 ;  /* 0x00007610ff107816 */ /* 0x000fe40000000010 */
[----:B0-----:R-:W-:Y:S01]  /*4ac0*/  IADD3.X R15, PT, PT, R6, UR14, RZ, P4, !PT ;  /* 0x0000000e060f7c10 */ /* 0x001fe2000a7fe4ff */
[----:B------:R-:W-:Y:S01]  /*4ad0*/  @P3 IMAD.MOV.U32 R14, RZ, RZ, R87 ;  /* 0x000000ffff0e3224 */ /* 0x000fe200078e0057 */
[----:B-1----:R-:W2:Y:S04]  /*4ae0*/  LDL.LU R76, [R1+0x1018] ;  /* 0x00101800014c7983 */ /* 0x002ea80000300800 */
[----:B------:R0:W2:Y:S04]  /*4af0*/  @P3 LDG.E.U8 R16, desc[UR24][R14.64] ;  /* 0x000000180e103981 */ /* 0x0000a8000c1e1100 */
[----:B------:R-:W-:Y:S01]  /*4b00*/  STL [R1+0xbf4], R87 ;  /* 0x000bf45701007387 */ /* 0x000fe20000100800 */
[----:B------:R-:W-:Y:S01]  /*4b10*/  PRMT R71, RZ, 0x7610, R71 ;  /* 0x00007610ff477816 */ /* 0x000fe20000000047 */
[----:B------:R-:W-:Y:S01]  /*4b20*/  USHF.R.S32.HI UR6, URZ, 0x1f, UR12 ;  /* 0x0000001fff067899 */ /* 0x000fe2000801140c */
[----:B------:R-:W-:Y:S01]  /*4b30*/  PRMT R75, RZ, 0x7610, R75 ;  /* 0x00007610ff4b7816 */ /* 0x000fe2000000004b */
[----:B----4-:R1:W-:Y:S02]  /*4b40*/  STL [R1+0x23c], R72 ;  /* 0x00023c4801007387 */ /* 0x0103e40000100800 */
[----:B-1----:R-:W-:-:S04]  /*4b50*/  IADD3 R72, P4, PT, R7, UR5, RZ ;  /* 0x0000000507487c10 */ /* 0x002fc8000ff9e0ff */
[----:B------:R-:W-:Y:S01]  /*4b60*/  IADD3.X R74, PT, PT, R8, UR14, RZ, P4, !PT ;  /* 0x0000000e084a7c10 */ /* 0x000fe2000a7fe4ff */
[----:B------:R1:W-:Y:S01]  /*4b70*/  STL [R1+0xbf0], R15 ;  /* 0x000bf00f01007387 */ /* 0x0003e20000100800 */
[----:B0-----:R-:W-:Y:S01]  /*4b80*/  @P3 IMAD.MOV.U32 R14, RZ, RZ, R72 ;  /* 0x000000ffff0e3224 */ /* 0x001fe200078e0048 */
[----:B------:R-:W-:Y:S02]  /*4b90*/  IADD3 R87, P4, PT, R0, UR12, RZ ;  /* 0x0000000c00577c10 */ /* 0x000fe4000ff9e0ff */
[----:B------:R-:W-:Y:S01]  /*4ba0*/  STL [R1+0xbfc], R72 ;  /* 0x000bfc4801007387 */ /* 0x000fe20000100800 */
[----:B-1----:R-:W-:-:S03]  /*4bb0*/  @P3 IMAD.MOV.U32 R15, RZ, RZ, R74 ;  /* 0x000000ffff0f3224 */ /* 0x002fc600078e004a */
[----:B------:R0:W-:Y:S04]  /*4bc0*/  STL [R1+0xbf8], R74 ;  /* 0x000bf84a01007387 */ /* 0x0001e80000100800 */
[----:B------:R1:W4:Y:S01]  /*4bd0*/  @P3 LDG.E.U8 R71, desc[UR24][R14.64] ;  /* 0x000000180e473981 */ /* 0x000322000c1e1100 */
[----:B--2---:R-:W-:Y:S02]  /*4be0*/  PRMT R76, RZ, 0x7610, R76 ;  /* 0x00007610ff4c7816 */ /* 0x004fe4000000004c */
[----:B-1----:R-:W-:Y:S02]  /*4bf0*/  IADD3.X R15, PT, PT, R2, UR6, RZ, P4, !PT ;  /* 0x00000006020f7c10 */ /* 0x002fe4000a7fe4ff */
[----:B0-----:R-:W-:Y:S01]  /*4c00*/  IADD3 R74, P4, PT, R3, UR12, RZ ;  /* 0x0000000c034a7c10 */ /* 0x001fe2000ff9e0ff */
[----:B------:R-:W-:Y:S01]  /*4c10*/  @!P6 IMAD.MOV.U32 R14, RZ, RZ, R87 ;  /* 0x000000ffff0ee224 */ /* 0x000fe200078e0057 */
[----:B------:R-:W-:Y:S02]  /*4c20*/  STL [R1+0x228], R16 ;  /* 0x0002281001007387 */ /* 0x000fe40000100800 */
[----:B------:R-:W-:-:S02]  /*4c30*/  IADD3.X R72, PT, PT, R4, UR6, RZ, P4, !PT ;  /* 0x0000000604487c10 */ /* 0x000fc4000a7fe4ff */
[----:B------:R-:W-:Y:S04]  /*4c40*/  STL [R1+0x2cc], R87 ;  /* 0x0002cc5701007387 */ /* 0x000fe80000100800 */
[----:B------:R0:W-:Y:S04]  /*4c50*/  STL [R1+0x2c8], R15 ;  /* 0x0002c80f01007387 */ /* 0x0001e80000100800 */
[----:B------:R1:W2:Y:S02]  /*4c60*/  @!P6 LDG.E.U8 R76, desc[UR24][R14.64] ;  /* 0x000000180e4ce981 */ /* 0x0002a4000c1e1100 */
[----:B-1----:R-:W-:-:S02]  /*4c70*/  @!P6 IMAD.MOV.U32 R14, RZ, RZ, R74 ;  /* 0x000000ffff0ee224 */ /* 0x002fc400078e004a */
[----:B0-----:R-:W-:-:S05]  /*4c80*/  @!P6 IMAD.MOV.U32 R15, RZ, RZ, R72 ;  /* 0x000000ffff0fe224 */ /* 0x001fca00078e0048 */
[----:B------:R0:W2:Y:S04]  /*4c90*/  @!P6 LDG.E.U8 R75, desc[UR24][R14.64] ;  /* 0x000000180e4be981 */ /* 0x0000a8000c1e1100 */
[----:B------:R-:W-:Y:S01]  /*4ca0*/  STL [R1+0x2d4], R74 ;  /* 0x0002d44a01007387 */ /* 0x000fe20000100800 */
[----:B------:R-:W-:-:S05]  /*4cb0*/  VIADD R16, R36, 0xfffffffd ;  /* 0xfffffffd24107836 */ /* 0x000fca0000000000 */
[----:B------:R-:W-:Y:S02]  /*4cc0*/  ISETP.GE.U32.AND P3, PT, R16, 0x7fffffbe, PT ;  /* 0x7fffffbe1000780c */ /* 0x000fe40003f66070 */
[----:B------:R-:W-:Y:S01]  /*4cd0*/  PRMT R16, RZ, 0x7610, R16 ;  /* 0x00007610ff107816 */ /* 0x000fe20000000010 */
[----:B----4-:R1:W-:Y:S04]  /*4ce0*/  STL [R1+0x224], R71 ;  /* 0x0002244701007387 */ /* 0x0103e80000100800 */
[----:B------:R4:W-:Y:S01]  /*4cf0*/  STL [R1+0x2d0], R72 ;  /* 0x0002d04801007387 */ /* 0x0009e20000100800 */
[----:B-1----:R-:W-:-:S04]  /*4d00*/  IADD3 R71, P4, PT, R5, UR12, RZ ;  /* 0x0000000c05477c10 */ /* 0x002fc8000ff9e0ff */
[----:B------:R-:W-:Y:S01]  /*4d10*/  IADD3.X R87, PT, PT, R6, UR6, RZ, P4, !PT ;  /* 0x0000000606577c10 */ /* 0x000fe2000a7fe4ff */
[----:B------:R-:W-:Y:S01]  /*4d20*/  STL [R1+0x2dc], R71 ;  /* 0x0002dc4701007387 */ /* 0x000fe20000100800 */
[----:B0-----:R-:W-:-:S03]  /*4d30*/  @!P6 IMAD.MOV.U32 R14, RZ, RZ, R71 ;  /* 0x000000ffff0ee224 */ /* 0x001fc600078e0047 */
[----:B----4-:R-:W4:Y:S01]  /*4d40*/  LDL.LU R72, [R1+0x1014] ;  /* 0x0010140001487983 */ /* 0x010f220000300800 */
[----:B------:R-:W-:-:S03]  /*4d50*/  IMAD.MOV.U32 R15, RZ, RZ, R87 ;  /* 0x000000ffff0f7224 */ /* 0x000fc600078e0057 */
[----:B------:R-:W3:Y:S04]  /*4d60*/  LDL.LU R74, [R1+0x1010] ;  /* 0x00101000014a7983 */ /* 0x000ee80000300800 */
[----:B------:R0:W3:Y:S04]  /*4d70*/  @!P6 LDG.E.U8 R16, desc[UR24][R14.64] ;  /* 0x000000180e10e981 */ /* 0x0000e8000c1e1100 */
[----:B--2---:R1:W-:Y:S04]  /*4d80*/  STL [R1+0x238], R75 ;  /* 0x0002384b01007387 */ /* 0x0043e80000100800 */
[----:B-1----:R-:W2:Y:S01]  /*4d90*/  LDL.LU R75, [R1+0x100c] ;  /* 0x00100c00014b7983 */ /* 0x002ea20000300800 */
[----:B------:R-:W-:-:S03]  /*4da0*/  UIMAD UR5, UR12, 0x9, URZ ;  /* 0x000000090c0578a4 */ /* 0x000fc6000f8e02ff */
[----:B------:R1:W-:Y:S02]  /*4db0*/  STL [R1+0x2d8], R87 ;  /* 0x0002d85701007387 */ /* 0x0003e40000100800 */
[----:B-1----:R-:W-:-:S04]  /*4dc0*/  IADD3 R87, P4, PT, R7, UR12, RZ ;  /* 0x0000000c07577c10 */ /* 0x002fc8000ff9e0ff */
[----:B0-----:R-:W-:Y:S01]  /*4dd0*/  IADD3.X R15, PT, PT, R8, UR6, RZ, P4, !PT ;  /* 0x00000006080f7c10 */ /* 0x001fe2000a7fe4ff */
[----:B------:R-:W-:Y:S01]  /*4de0*/  @!P6 IMAD.MOV.U32 R14, RZ, RZ, R87 ;  /* 0x000000ffff0ee224 */ /* 0x000fe200078e0057 */
[----:B------:R-:W-:Y:S02]  /*4df0*/  USHF.R.S32.HI UR6, URZ, 0x1f, UR5 ;  /* 0x0000001fff067899 */ /* 0x000fe40008011405 */
[----:B------:R-:W-:Y:S01]  /*4e00*/  IADD3 R71, P4, PT, R0, UR5, RZ ;  /* 0x0000000500477c10 */ /* 0x000fe2000ff9e0ff */
[----:B------:R-:W-:Y:S04]  /*4e10*/  STL [R1+0x2e4], R87 ;  /* 0x0002e45701007387 */ /* 0x000fe80000100800 */
[----:B---3--:R-:W-:Y:S04]  /*4e20*/  STL [R1+0x230], R16 ;  /* 0x0002301001007387 */ /* 0x008fe80000100800 */
[----:B------:R0:W-:Y:S04]  /*4e30*/  STL [R1+0x2e0], R15 ;  /* 0x0002e00f01007387 */ /* 0x0001e80000100800 */
[----:B------:R1:W-:Y:S01]  /*4e40*/  STL [R1+0x3cc], R71 ;  /* 0x0003cc4701007387 */ /* 0x0003e20000100800 */
[----:B--2---:R-:W-:-:S06]  /*4e50*/  PRMT R75, RZ, 0x7610, R75 ;  /* 0x00007610ff4b7816 */ /* 0x004fcc000000004b */
[----:B------:R0:W2:Y:S02]  /*4e60*/  @!P6 LDG.E.U8 R75, desc[UR24][R14.64] ;  /* 0x000000180e4be981 */ /* 0x0000a4000c1e1100 */
[----:B0-----:R-:W-:Y:S01]  /*4e70*/  IMAD.MOV.U32 R15, RZ, RZ, R71 ;  /* 0x000000ffff0f7224 */ /* 0x001fe200078e0047 */
[----:B------:R-:W-:Y:S02]  /*4e80*/  IADD3.X R14, PT, PT, R2, UR6, RZ, P4, !PT ;  /* 0x00000006020e7c10 */ /* 0x000fe4000a7fe4ff */
[----:B-1----:R-:W-:Y:S02]  /*4e90*/  IADD3 R71, P6, PT, R3, UR5, RZ ;  /* 0x0000000503477c10 */ /* 0x002fe4000ffde0ff */
[----:B------:R-:W-:-:S03]  /*4ea0*/  @!P5 LOP3.LUT R15, R15, R14, RZ, 0x3c, !PT ;  /* 0x0000000e0f0fd212 */ /* 0x000fc600078e3cff */
[----:B------:R-:W-:Y:S04]  /*4eb0*/  STL [R1+0x3d4], R71 ;  /* 0x0003d44701007387 */ /* 0x000fe80000100800 */
[----:B------:R0:W-:Y:S01]  /*4ec0*/  STL [R1+0x3c8], R14 ;  /* 0x0003c80e01007387 */ /* 0x0001e20000100800 */
[----:B------:R-:W-:Y:S02]  /*4ed0*/  PRMT R74, RZ, 0x7610, R74 ;  /* 0x00007610ff4a7816 */ /* 0x000fe4000000004a */
[----:B0-----:R-:W-:-:S04]  /*4ee0*/  @!P5 LOP3.LUT R14, R15, R14, RZ, 0x3c, !PT ;  /* 0x0000000e0f0ed212 */ /* 0x001fc800078e3cff */
[----:B------:R-:W-:-:S05]  /*4ef0*/  @!P5 LOP3.LUT R15, R15, R14, RZ, 0x3c, !PT ;  /* 0x0000000e0f0fd212 */ /* 0x000fca00078e3cff */
[----:B------:R0:W3:Y:S01]  /*4f00*/  @!P5 LDG.E.U8 R74, desc[UR24][R14.64] ;  /* 0x000000180e4ad981 */ /* 0x0000e2000c1e1100 */
[----:B------:R-:W-:Y:S02]  /*4f10*/  IADD3.X R87, PT, PT, R4, UR6, RZ, P6, !PT ;  /* 0x0000000604577c10 */ /* 0x000fe4000b7fe4ff */
[----:B------:R-:W-:Y:S01]  /*4f20*/  PRMT R70, RZ, 0x7610, R70 ;  /* 0x00007610ff467816 */ /* 0x000fe20000000046 */
[----:B0-----:R-:W-:Y:S02]  /*4f30*/  @!P5 IMAD.MOV.U32 R14, RZ, RZ, R71 ;  /* 0x000000ffff0ed224 */ /* 0x001fe400078e0047 */
[----:B------:R-:W-:Y:S01]  /*4f40*/  @!P5 IMAD.MOV.U32 R15, RZ, RZ, R87 ;  /* 0x000000ffff0fd224 */ /* 0x000fe200078e0057 */
[----:B------:R-:W-:Y:S04]  /*4f50*/  STL [R1+0x3d0], R87 ;  /* 0x0003d05701007387 */ /* 0x000fe80000100800 */
[----:B------:R0:W2:Y:S04]  /*4f60*/  @!P5 LDG.E.U8 R70, desc[UR24][R14.64] ;  /* 0x000000180e46d981 */ /* 0x0000a8000c1e1100 */
[----:B---3--:R1:W-:Y:S04]  /*4f70*/  STL [R1+0x220], R74 ;  /* 0x0002204a01007387 */ /* 0x0083e80000100800 */
[----:B-1----:R-:W3:Y:S01]  /*4f80*/  LDL.LU R74, [R1+0x1008] ;  /* 0x00100800014a7983 */ /* 0x002ee20000300800 */
[----:B------:R-:W-:-:S03]  /*4f90*/  SHF.R.U32.HI R16, RZ, 0xe, R12 ;  /* 0x0000000eff107819 */ /* 0x000fc6000001160c */
[----:B------:R-:W4:Y:S01]  /*4fa0*/  LDL.LU R87, [R1+0x1004] ;  /* 0x0010040001577983 */ /* 0x000f220000300800 */
[----:B------:R-:W-:Y:S02]  /*4fb0*/  LOP3.LUT P4, RZ, R16, 0x1, RZ, 0xc0, !PT ;  /* 0x0000000110ff7812 */ /* 0x000fe4000788c0ff */
[----:B------:R-:W-:-:S04]  /*4fc0*/  IADD3 R16, P6, PT, R5, UR5, RZ ;  /* 0x0000000505107c10 */ /* 0x000fc8000ffde0ff */
[----:B0-----:R-:W-:Y:S01]  /*4fd0*/  IADD3.X R15, PT, PT, R6, UR6, RZ, P6, !PT ;  /* 0x00000006060f7c10 */ /* 0x001fe2000b7fe4ff */
[----:B------:R-:W-:Y:S04]  /*4fe0*/  STL [R1+0x770], R16 ;  /* 0x0007701001007387 */ /* 0x000fe80000100800 */
[----:B--2---:R0:W-:Y:S01]  /*4ff0*/  STL [R1+0x21c], R70 ;  /* 0x00021c4601007387 */ /* 0x0041e20000100800 */
[----:B------:R-:W-:Y:S01]  /*5000*/  @!P5 IMAD.MOV.U32 R14, RZ, RZ, R16 ;  /* 0x000000ffff0ed224 */ /* 0x000fe200078e0010 */
[----:B------:R-:W-:Y:S02]  /*5010*/  PRMT R33, RZ, 0x7610, R33 ;  /* 0x00007610ff217816 */ /* 0x000fe40000000021 */
[----:B0-----:R-:W-:-:S04]  /*5020*/  IADD3 R70, P6, PT, R7, UR5, RZ ;  /* 0x0000000507467c10 */ /* 0x001fc8000ffde0ff */
[----:B------:R-:W-:Y:S01]  /*5030*/  IADD3.X R71, PT, PT, R8, UR6, RZ, P6, !PT ;  /* 0x0000000608477c10 */ /* 0x000fe2000b7fe4ff */
[----:B------:R0:W-:Y:S01]  /*5040*/  STL [R1+0x3d8], R15 ;  /* 0x0003d80f01007387 */ /* 0x0001e20000100800 */
[----:B---3--:R-:W-:-:S06]  /*5050*/  PRMT R74, RZ, 0x7610, R74 ;  /* 0x00007610ff4a7816 */ /* 0x008fcc000000004a */
[----:B------:R1:W2:Y:S02]  /*5060*/  @!P5 LDG.E.U8 R74, desc[UR24][R14.64] ;  /* 0x000000180e4ad981 */ /* 0x0002a4000c1e1100 */
[----:B-1----:R-:W-:Y:S02]  /*5070*/  @!P5 IMAD.MOV.U32 R14, RZ, RZ, R70 ;  /* 0x000000ffff0ed224 */ /* 0x002fe400078e0046 */
[----:B0-----:R-:W-:-:S05]  /*5080*/  @!P5 IMAD.MOV.U32 R15, RZ, RZ, R71 ;  /* 0x000000ffff0fd224 */ /* 0x001fca00078e0047 */
[----:B------:R0:W3:Y:S01]  /*5090*/  @!P5 LDG.E.U8 R33, desc[UR24][R14.64] ;  /* 0x000000180e21d981 */ /* 0x0000e2000c1e1100 */
[----:B------:R-:W-:-:S04]  /*50a0*/  UIMAD UR5, UR12, 0x11, URZ ;  /* 0x000000110c0578a4 */ /* 0x000fc8000f8e02ff */
[----:B------:R-:W-:Y:S02]  /*50b0*/  USHF.R.S32.HI UR14, URZ, 0x1f, UR5 ;  /* 0x0000001fff0e7899 */ /* 0x000fe40008011405 */
[----:B------:R-:W-:Y:S01]  /*50c0*/  IADD3 R16, P6, PT, R0, UR5, RZ ;  /* 0x0000000500107c10 */ /* 0x000fe2000ffde0ff */
[----:B------:R-:W-:Y:S01]  /*50d0*/  STL [R1+0x778], R70 ;  /* 0x0007784601007387 */ /* 0x000fe20000100800 */
[----:B0-----:R-:W-:-:S03]  /*50e0*/  SHF.R.U32.HI R14, RZ, 0x6, R12 ;  /* 0x00000006ff0e7819 */ /* 0x001fc6000001160c */
[----:B------:R0:W-:Y:S04]  /*50f0*/  STL [R1+0x774], R71 ;  /* 0x0007744701007387 */ /* 0x0001e80000100800 */
[----:B------:R-:W-:Y:S01]  /*5100*/  STL [R1+0x8fc], R16 ;  /* 0x0008fc1001007387 */ /* 0x000fe20000100800 */
[----:B------:R-:W-:Y:S02]  /*5110*/  PRMT R38, RZ, 0x7610, R38 ;  /* 0x00007610ff267816 */ /* 0x000fe40000000026 */
[----:B0-----:R-:W-:Y:S02]  /*5120*/  IADD3.X R71, PT, PT, R2, UR14, RZ, P6, !PT ;  /* 0x0000000e02477c10 */ /* 0x001fe4000b7fe4ff */
[----:B------:R-:W-:Y:S01]  /*5130*/  LOP3.LUT P6, RZ, R14, 0x1, RZ, 0xc0, !PT ;  /* 0x000000010eff7812 */ /* 0x000fe200078cc0ff */
[----:B------:R-:W-:-:S02]  /*5140*/  @P4 IMAD.MOV.U32 R14, RZ, RZ, R16 ;  /* 0x000000ffff0e4224 */ /* 0x000fc400078e0010 */
[----:B------:R-:W-:Y:S01]  /*5150*/  @P4 IMAD.MOV.U32 R15, RZ, RZ, R71 ;  /* 0x000000ffff0f4224 */ /* 0x000fe200078e0047 */
[----:B------:R-:W-:-:S04]  /*5160*/  PRMT R42, RZ, 0x7610, R42 ;  /* 0x00007610ff2a7816 */ /* 0x000fc8000000002a */
[----:B------:R0:W2:Y:S01]  /*5170*/  @P4 LDG.E.U8 R38, desc[UR24][R14.64] ;  /* 0x000000180e264981 */ /* 0x0000a2000c1e1100 */
[----:B------:R-:W-:Y:S01]  /*5180*/  PRMT R41, RZ, 0x7610, R41 ;  /* 0x00007610ff297816 */ /* 0x000fe20000000029 */
[----:B------:R-:W-:Y:S01]  /*5190*/  UIMAD UR6, UR12, 0x19, URZ ;  /* 0x000000190c0678a4 */ /* 0x000fe2000f8e02ff */
[----:B------:R-:W-:-:S03]  /*51a0*/  PRMT R40, RZ, 0x7610, R40 ;  /* 0x00007610ff287816 */ /* 0x000fc60000000028 */
[----:B------:R-:W-:Y:S01]  /*51b0*/  USHF.R.S32.HI UR15, URZ, 0x1f, UR6 ;  /* 0x0000001fff0f7899 */ /* 0x000fe20008011406 */
[----:B------:R-:W-:Y:S02]  /*51c0*/  PRMT R39, RZ, 0x7610, R39 ;  /* 0x00007610ff277816 */ /* 0x000fe40000000027 */
[----:B------:R-:W-:Y:S02]  /*51d0*/  PRMT R45, RZ, 0x7610, R45 ;  /* 0x00007610ff2d7816 */ /* 0x000fe4000000002d */
[----:B------:R-:W-:Y:S02]  /*51e0*/  PRMT R44, RZ, 0x7610, R44 ;  /* 0x00007610ff2c7816 */ /* 0x000fe4000000002c */
[----:B------:R-:W-:Y:S02]  /*51f0*/  PRMT R43, RZ, 0x7610, R43 ;  /* 0x00007610ff2b7816 */ /* 0x000fe4000000002b */
[----:B------:R-:W-:Y:S02]  /*5200*/  PRMT R48, RZ, 0x7610, R48 ;  /* 0x00007610ff307816 */ /* 0x000fe40000000030 */
[----:B------:R-:W-:-:S02]  /*5210*/  PRMT R47, RZ, 0x7610, R47 ;  /* 0x00007610ff2f7816 */ /* 0x000fc4000000002f */
[----:B------:R-:W-:Y:S02]  /*5220*/  PRMT R46, RZ, 0x7610, R46 ;  /* 0x00007610ff2e7816 */ /* 0x000fe4000000002e */
[----:B------:R-:W-:Y:S02]  /*5230*/  PRMT R50, RZ, 0x7610, R50 ;  /* 0x00007610ff327816 */ /* 0x000fe40000000032 */
[----:B------:R-:W-:Y:S02]  /*5240*/  PRMT R49, RZ, 0x7610, R49 ;  /* 0x00007610ff317816 */ /* 0x000fe40000000031 */
[----:B------:R-:W-:Y:S02]  /*5250*/  PRMT R54, RZ, 0x7610, R54 ;  /* 0x00007610ff367816 */ /* 0x000fe40000000036 */
[----:B------:R-:W-:Y:S02]  /*5260*/  PRMT R53, RZ, 0x7610, R53 ;  /* 0x00007610ff357816 */ /* 0x000fe40000000035 */
[----:B------:R-:W-:-:S02]  /*5270*/  PRMT R52, RZ, 0x7610, R52 ;  /* 0x00007610ff347816 */ /* 0x000fc40000000034 */
[----:B----4-:R-:W-:Y:S02]  /*5280*/  PRMT R87, RZ, 0x7610, R87 ;  /* 0x00007610ff577816 */ /* 0x010fe40000000057 */
        /* <DEDUP_REMOVED lines=8> */
[----:B------:R-:W-:Y:S01]  /*5310*/  PRMT R61, RZ, 0x7610, R61 ;  /* 0x00007610ff3d7816 */ /* 0x000fe2000000003d */
[----:B---3--:R1:W-:Y:S02]  /*5320*/  STL [R1+0x22c], R33 ;  /* 0x00022c2101007387 */ /* 0x0083e40000100800 */
[----:B-1----:R-:W-:-:S04]  /*5330*/  IADD3 R33, P5, PT, R3, UR5, RZ ;  /* 0x0000000503217c10 */ /* 0x002fc8000ffbe0ff */
[----:B------:R-:W-:Y:S02]  /*5340*/  IADD3.X R70, PT, PT, R4, UR14, RZ, P5, !PT ;  /* 0x0000000e04467c10 */ /* 0x000fe4000affe4ff */
[----:B------:R-:W-:Y:S01]  /*5350*/  IADD3 R16, P5, PT, R5, UR5, RZ ;  /* 0x0000000505107c10 */ /* 0x000fe2000ffbe0ff */
[----:B------:R1:W-:Y:S01]  /*5360*/  STL [R1+0x904], R33 ;  /* 0x0009042101007387 */ /* 0x0003e20000100800 */
[----:B0-----:R-:W-:Y:S02]  /*5370*/  @P4 IMAD.MOV.U32 R14, RZ, RZ, R33 ;  /* 0x000000ffff0e4224 */ /* 0x001fe400078e0021 */
[----:B------:R-:W-:Y:S01]  /*5380*/  @P4 IMAD.MOV.U32 R15, RZ, RZ, R70 ;  /* 0x000000ffff0f4224 */ /* 0x000fe200078e0046 */
[----:B------:R-:W-:Y:S04]  /*5390*/  STL [R1+0x8f8], R71 ;  /* 0x0008f84701007387 */ /* 0x000fe80000100800 */
[----:B------:R0:W-:Y:S01]  /*53a0*/  STL [R1+0x900], R70 ;  /* 0x0009004601007387 */ /* 0x0001e20000100800 */
[----:B-1----:R-:W-:-:S03]  /*53b0*/  IADD3.X R33, PT, PT, R6, UR14, RZ, P5, !PT ;  /* 0x0000000e06217c10 */ /* 0x002fc6000affe4ff */
[----:B------:R1:W3:Y:S01]  /*53c0*/  @P4 LDG.E.U8 R42, desc[UR24][R14.64] ;  /* 0x000000180e2a4981 */ /* 0x0002e2000c1e1100 */
[----:B0-----:R-:W-:Y:S01]  /*53d0*/  IADD3 R70, P5, PT, R7, UR5, RZ ;  /* 0x0000000507467c10 */ /* 0x001fe2000ffbe0ff */
[----:B-1----:R-:W-:-:S03]  /*53e0*/  @P4 IMAD.MOV.U32 R14, RZ, RZ, R16 ;  /* 0x000000ffff0e4224 */ /* 0x002fc600078e0010 */
[----:B------:R-:W-:Y:S01]  /*53f0*/  IADD3.X R71, PT, PT, R8, UR14, RZ, P5, !PT ;  /* 0x0000000e08477c10 */ /* 0x000fe2000affe4ff */
[----:B------:R-:W-:Y:S01]  /*5400*/  @P4 IMAD.MOV.U32 R15, RZ, RZ, R33 ;  /* 0x000000ffff0f4224 */ /* 0x000fe200078e0021 */
[----:B------:R-:W-:Y:S04]  /*5410*/  STL [R1+0x90c], R16 ;  /* 0x00090c1001007387 */ /* 0x000fe80000100800 */
[----:B------:R0:W4:Y:S04]  /*5420*/  @P4 LDG.E.U8 R41, desc[UR24][R14.64] ;  /* 0x000000180e294981 */ /* 0x000128000c1e1100 */
[----:B------:R1:W-:Y:S01]  /*5430*/  STL [R1+0x908], R33 ;  /* 0x0009082101007387 */ /* 0x0003e20000100800 */
[----:B0-----:R-:W-:-:S02]  /*5440*/  @P4 IMAD.MOV.U32 R14, RZ, RZ, R70 ;  /* 0x000000ffff0e4224 */ /* 0x001fc400078e0046 */
[----:B------:R-:W-:Y:S01]  /*5450*/  @P4 IMAD.MOV.U32 R15, RZ, RZ, R71 ;  /* 0x000000ffff0f4224 */ /* 0x000fe200078e0047 */
[----:B-1----:R-:W-:-:S04]  /*5460*/  IADD3 R33, P5, PT, R0, UR6, RZ ;  /* 0x0000000600217c10 */ /* 0x002fc8000ffbe0ff */
[----:B------:R0:W2:Y:S04]  /*5470*/  @P4 LDG.E.U8 R40, desc[UR24][R14.64] ;  /* 0x000000180e284981 */ /* 0x0000a8000c1e1100 */
[----:B------:R1:W-:Y:S01]  /*5480*/  STL [R1+0x914], R70 ;  /* 0x0009144601007387 */ /* 0x0003e20000100800 */
[----:B0-----:R-:W-:Y:S01]  /*5490*/  IMAD.MOV.U32 R15, RZ, RZ, R33 ;  /* 0x000000ffff0f7224 */ /* 0x001fe200078e0021 */
[----:B------:R-:W-:Y:S02]  /*54a0*/  IADD3.X R14, PT, PT, R2, UR15, RZ, P5, !PT ;  /* 0x0000000f020e7c10 */ /* 0x000fe4000affe4ff */
[----:B------:R0:W-:Y:S02]  /*54b0*/  STL [R1+0x910], R71 ;  /* 0x0009104701007387 */ /* 0x0001e40000100800 */
[----:B------:R-:W-:-:S02]  /*54c0*/  @P6 LOP3.LUT R15, R15, R14, RZ, 0x3c, !PT ;  /* 0x0000000e0f0f6212 */ /* 0x000fc400078e3cff */
[----:B------:R-:W-:Y:S01]  /*54d0*/  STL [R1+0x9bc], R33 ;  /* 0x0009bc2101007387 */ /* 0x000fe20000100800 */
[----:B-1----:R-:W-:-:S03]  /*54e0*/  IADD3 R70, P5, PT, R3, UR6, RZ ;  /* 0x0000000603467c10 */ /* 0x002fc6000ffbe0ff */
[----:B------:R1:W-:Y:S01]  /*54f0*/  STL [R1+0x9b8], R14 ;  /* 0x0009b80e01007387 */ /* 0x0003e20000100800 */
[----:B------:R-:W-:Y:S02]  /*5500*/  SHF.R.U64 R16, R9, 0x1e, RZ ;  /* 0x0000001e09107819 */ /* 0x000fe400000012ff */
[----:B0-----:R-:W-:Y:S02]  /*5510*/  IADD3.X R71, PT, PT, R4, UR15, RZ, P5, !PT ;  /* 0x0000000f04477c10 */ /* 0x001fe4000affe4ff */
[----:B-1----:R-:W-:-:S04]  /*5520*/  @P6 LOP3.LUT R14, R15, R14, RZ, 0x3c, !PT ;  /* 0x0000000e0f0e6212 */ /* 0x002fc800078e3cff */
[----:B------:R-:W-:Y:S02]  /*5530*/  @P6 LOP3.LUT R15, R15, R14, RZ, 0x3c, !PT ;  /* 0x0000000e0f0f6212 */ /* 0x000fe400078e3cff */
[----:B------:R-:W-:Y:S02]  /*5540*/  IADD3 R33, P5, PT, R5, UR6, RZ ;  /* 0x0000000605217c10 */ /* 0x000fe4000ffbe0ff */
[----:B------:R-:W-:Y:S01]  /*5550*/  LOP3.LUT P4, RZ, R16, 0x1, RZ, 0xc0, !PT ;  /* 0x0000000110ff7812 */ /* 0x000fe2000788c0ff */
[----:B------:R0:W2:Y:S01]  /*5560*/  @P6 LDG.E.U8 R39, desc[UR24][R14.64] ;  /* 0x000000180e276981 */ /* 0x0000a2000c1e1100 */
[----:B------:R-:W-:-:S03]  /*5570*/  IADD3.X R16, PT, PT, R6, UR15, RZ, P5, !PT ;  /* 0x0000000f06107c10 */ /* 0x000fc6000affe4ff */
[----:B------:R1:W-:Y:S01]  /*5580*/  STL [R1+0x9c4], R70 ;  /* 0x0009c44601007387 */ /* 0x0003e20000100800 */
[----:B0-----:R-:W-:Y:S02]  /*5590*/  @P6 IMAD.MOV.U32 R14, RZ, RZ, R70 ;  /* 0x000000ffff0e6224 */ /* 0x001fe400078e0046 */
[----:B------:R-:W-:Y:S01]  /*55a0*/  @P6 IMAD.MOV.U32 R15, RZ, RZ, R71 ;  /* 0x000000ffff0f6224 */ /* 0x000fe200078e0047 */
[----:B-1----:R-:W-:Y:S01]  /*55b0*/  IADD3 R70, P5, PT, R7, UR6, RZ ;  /* 0x0000000607467c10 */ /* 0x002fe2000ffbe0ff */
[----:B------:R0:W-:Y:S01]  /*55c0*/  STL [R1+0x9c0], R71 ;  /* 0x0009c04701007387 */ /* 0x0001e20000100800 */
[----:B------:R-:W-:-:S03]  /*55d0*/  UIMAD UR5, UR12, 0x21, URZ ;  /* 0x000000210c0578a4 */ /* 0x000fc6000f8e02ff */
[----:B------:R1:W2:Y:S01]  /*55e0*/  @P6 LDG.E.U8 R45, desc[UR24][R14.64] ;  /* 0x000000180e2d6981 */ /* 0x0002a2000c1e1100 */
[----:B0-----:R-:W-:Y:S01]  /*55f0*/  IADD3.X R71, PT, PT, R8, UR15, RZ, P5, !PT ;  /* 0x0000000f08477c10 */ /* 0x001fe2000affe4ff */
[----:B-1----:R-:W-:Y:S02]  /*5600*/  @P6 IMAD.MOV.U32 R14, RZ, RZ, R33 ;  /* 0x000000ffff0e6224 */ /* 0x002fe400078e0021 */
[----:B------:R-:W-:Y:S01]  /*5610*/  @P6 IMAD.MOV.U32 R15, RZ, RZ, R16 ;  /* 0x000000ffff0f6224 */ /* 0x000fe200078e0010 */
[----:B------:R0:W-:Y:S01]  /*5620*/  STL [R1+0x9cc], R33 ;  /* 0x0009cc2101007387 */ /* 0x0001e20000100800 */
[----:B------:R-:W-:-:S03]  /*5630*/  USHF.R.S32.HI UR6, URZ, 0x1f, UR5 ;  /* 0x0000001fff067899 */ /* 0x000fc60008011405 */
[----:B------:R1:W2:Y:S01]  /*5640*/  @P6 LDG.E.U8 R44, desc[UR24][R14.64] ;  /* 0x000000180e2c6981 */ /* 0x0002a2000c1e1100 */
[----:B0-----:R-:W-:Y:S01]  /*5650*/  IADD3 R33, P5, PT, R0, UR5, RZ ;  /* 0x0000000500217c10 */ /* 0x001fe2000ffbe0ff */
[----:B-1----:R-:W-:Y:S02]  /*5660*/  @P6 IMAD.MOV.U32 R14, RZ, RZ, R70 ;  /* 0x000000ffff0e6224 */ /* 0x002fe400078e0046 */
[----:B------:R-:W-:Y:S01]  /*5670*/  @P6 IMAD.MOV.U32 R15, RZ, RZ, R71 ;  /* 0x000000ffff0f6224 */ /* 0x000fe200078e0047 */
[----:B------:R-:W-:Y:S04]  /*5680*/  STL [R1+0x9c8], R16 ;  /* 0x0009c81001007387 */ /* 0x000fe80000100800 */
[----:B------:R-:W-:Y:S04]  /*5690*/  STL [R1+0x9d4], R70 ;  /* 0x0009d44601007387 */ /* 0x000fe80000100800 */
[----:B------:R0:W2:Y:S04]  /*56a0*/  @P6 LDG.E.U8 R43, desc[UR24][R14.64] ;  /* 0x000000180e2b6981 */ /* 0x0000a8000c1e1100 */
[----:B------:R-:W-:Y:S04]  /*56b0*/  STL [R1+0x9d0], R71 ;  /* 0x0009d04701007387 */ /* 0x000fe80000100800 */
[----:B------:R1:W-:Y:S01]  /*56c0*/  STL [R1+0xa48], R33 ;  /* 0x000a482101007387 */ /* 0x0003e20000100800 */
[----:B0-----:R-:W-:Y:S01]  /*56d0*/  IMAD.MOV.U32 R15, RZ, RZ, R33 ;  /* 0x000000ffff0f7224 */ /* 0x001fe200078e0021 */
[----:B------:R-:W-:-:S04]  /*56e0*/  IADD3.X R14, PT, PT, R2, UR6, RZ, P5, !PT ;  /* 0x00000006020e7c10 */ /* 0x000fc8000affe4ff */
[----:B------:R-:W-:Y:S02]  /*56f0*/  @P4 LOP3.LUT R15, R15, R14, RZ, 0x3c, !PT ;  /* 0x0000000e0f0f4212 */ /* 0x000fe400078e3cff */
[----:B-1----:R-:W-:-:S05]  /*5700*/  IADD3 R33, P6, PT, R3, UR5, RZ ;  /* 0x0000000503217c10 */ /* 0x002fca000ffde0ff */
[----:B------:R-:W-:Y:S04]  /*5710*/  STL [R1+0xa50], R33 ;  /* 0x000a502101007387 */ /* 0x000fe80000100800 */
[----:B------:R0:W-:Y:S01]  /*5720*/  STL [R1+0xa44], R14 ;  /* 0x000a440e01007387 */ /* 0x0001e20000100800 */
[----:B------:R-:W-:Y:S02]  /*5730*/  IADD3.X R70, PT, PT, R4, UR6, RZ, P6, !PT ;  /* 0x0000000604467c10 */ /* 0x000fe4000b7fe4ff */
[----:B------:R-:W-:Y:S02]  /*5740*/  SHF.R.U64 R16, R9, 0x16, RZ ;  /* 0x0000001609107819 */ /* 0x000fe400000012ff */
[----:B0-----:R-:W-:-:S04]  /*5750*/  @P4 LOP3.LUT R14, R15, R14, RZ, 0x3c, !PT ;  /* 0x0000000e0f0e4212 */ /* 0x001fc800078e3cff */
        /* <DEDUP_REMOVED lines=8> */
[----:B------:R-:W-:Y:S01]  /*57e0*/  IADD3 R33, P6, PT, R7, UR5, RZ ;  /* 0x0000000507217c10 */ /* 0x000fe2000ffde0ff */
[----:B------:R-:W-:-:S03]  /*57f0*/  UIMAD UR5, UR12, 0x29, URZ ;  /* 0x000000290c0578a4 */ /* 0x000fc6000f8e02ff */
[----:B------:R0:W2:Y:S01]  /*5800*/  @P4 LDG.E.U8 R47, desc[UR24][R14.64] ;  /* 0x000000180e2f4981 */ /* 0x0000a2000c1e1100 */
[----:B-1----:R-:W-:Y:S01]  /*5810*/  IADD3.X R70, PT, PT, R8, UR6, RZ, P6, !PT ;  /* 0x0000000608467c10 */ /* 0x002fe2000b7fe4ff */
[----:B------:R-:W-:Y:S02]  /*5820*/  USHF.R.S32.HI UR14, URZ, 0x1f, UR5 ;  /* 0x0000001fff0e7899 */ /* 0x000fe40008011405 */
[----:B------:R-:W-:Y:S01]  /*5830*/  STL [R1+0xa58], R71 ;  /* 0x000a584701007387 */ /* 0x000fe20000100800 */
[----:B0-----:R-:W-:Y:S02]  /*5840*/  @P4 IMAD.MOV.U32 R14, RZ, RZ, R71 ;  /* 0x000000ffff0e4224 */ /* 0x001fe400078e0047 */
[----:B------:R-:W-:Y:S01]  /*5850*/  @P4 IMAD.MOV.U32 R15, RZ, RZ, R16 ;  /* 0x000000ffff0f4224 */ /* 0x000fe200078e0010 */
[----:B------:R0:W-:Y:S04]  /*5860*/  STL [R1+0xa54], R16 ;  /* 0x000a541001007387 */ /* 0x0001e80000100800 */
[----:B------:R1:W2:Y:S01]  /*5870*/  @P4 LDG.E.U8 R46, desc[UR24][R14.64] ;  /* 0x000000180e2e4981 */ /* 0x0002a2000c1e1100 */
[----:B0-----:R-:W-:Y:S01]  /*5880*/  IADD3 R16, P6, PT, R0, UR5, RZ ;  /* 0x0000000500107c10 */ /* 0x001fe2000ffde0ff */
[----:B-1----:R-:W-:-:S02]  /*5890*/  @P4 IMAD.MOV.U32 R14, RZ, RZ, R33 ;  /* 0x000000ffff0e4224 */ /* 0x002fc400078e0021 */
[----:B------:R-:W-:Y:S01]  /*58a0*/  @P4 IMAD.MOV.U32 R15, RZ, RZ, R70 ;  /* 0x000000ffff0f4224 */ /* 0x000fe200078e0046 */
[----:B------:R-:W-:Y:S01]  /*58b0*/  IADD3.X R71, PT, PT, R2, UR14, RZ, P6, !PT ;  /* 0x0000000e02477c10 */ /* 0x000fe2000b7fe4ff */
[----:B------:R0:W-:Y:S04]  /*58c0*/  STL [R1+0xa60], R33 ;  /* 0x000a602101007387 */ /* 0x0001e80000100800 */
[----:B------:R1:W2:Y:S01]  /*58d0*/  @P4 LDG.E.U8 R50, desc[UR24][R14.64] ;  /* 0x000000180e324981 */ /* 0x0002a2000c1e1100 */
[----:B0-----:R-:W-:Y:S02]  /*58e0*/  IADD3 R33, P4, PT, R3, UR5, RZ ;  /* 0x0000000503217c10 */ /* 0x001fe4000ff9e0ff */
[----:B-1----:R-:W-:Y:S01]  /*58f0*/  SHF.R.U64 R14, R9, 0xe, RZ ;  /* 0x0000000e090e7819 */ /* 0x002fe200000012ff */
[----:B------:R0:W-:Y:S01]  /*5900*/  STL [R1+0xa5c], R70 ;  /* 0x000a5c4601007387 */ /* 0x0001e20000100800 */
[----:B------:R-:W-:-:S02]  /*5910*/  @P5 IMAD.MOV.U32 R15, RZ, RZ, R71 ;  /* 0x000000ffff0f5224 */ /* 0x000fc400078e0047 */
[----:B------:R-:W-:Y:S01]  /*5920*/  LOP3.LUT P6, RZ, R14, 0x1, RZ, 0xc0, !PT ;  /* 0x000000010eff7812 */ /* 0x000fe200078cc0ff */
[----:B------:R-:W-:Y:S01]  /*5930*/  @P5 IMAD.MOV.U32 R14, RZ, RZ, R16 ;  /* 0x000000ffff0e5224 */ /* 0x000fe200078e0010 */
[----:B------:R1:W-:Y:S04]  /*5940*/  STL [R1+0xac8], R16 ;  /* 0x000ac81001007387 */ /* 0x0003e80000100800 */
[----:B------:R1:W2:Y:S01]  /*5950*/  @P5 LDG.E.U8 R49, desc[UR24][R14.64] ;  /* 0x000000180e315981 */ /* 0x0002a2000c1e1100 */
[----:B0-----:R-:W-:Y:S02]  /*5960*/  IADD3.X R70, PT, PT, R4, UR14, RZ, P4, !PT ;  /* 0x0000000e04467c10 */ /* 0x001fe4000a7fe4ff */
[----:B-1----:R-:W-:Y:S01]  /*5970*/  IADD3 R16, P4, PT, R5, UR5, RZ ;  /* 0x0000000505107c10 */ /* 0x002fe2000ff9e0ff */
[----:B------:R0:W-:Y:S01]  /*5980*/  STL [R1+0xad0], R33 ;  /* 0x000ad02101007387 */ /* 0x0001e20000100800 */
[----:B------:R-:W-:-:S03]  /*5990*/  @P5 IMAD.MOV.U32 R14, RZ, RZ, R33 ;  /* 0x000000ffff0e5224 */ /* 0x000fc600078e0021 */
[----:B------:R-:W-:Y:S01]  /*59a0*/  STL [R1+0xac4], R71 ;  /* 0x000ac44701007387 */ /* 0x000fe20000100800 */
[----:B------:R-:W-:-:S03]  /*59b0*/  @P5 IMAD.MOV.U32 R15, RZ, RZ, R70 ;  /* 0x000000ffff0f5224 */ /* 0x000fc600078e0046 */
[----:B------:R1:W-:Y:S01]  /*59c0*/  STL [R1+0xacc], R70 ;  /* 0x000acc4601007387 */ /* 0x0003e20000100800 */
[----:B0-----:R-:W-:-:S03]  /*59d0*/  IADD3.X R33, PT, PT, R6, UR14, RZ, P4, !PT ;  /* 0x0000000e06217c10 */ /* 0x001fc6000a7fe4ff */
[----:B------:R0:W2:Y:S01]  /*59e0*/  @P5 LDG.E.U8 R54, desc[UR24][R14.64] ;  /* 0x000000180e365981 */ /* 0x0000a2000c1e1100 */
[----:B------:R-:W-:Y:S01]  /*59f0*/  UIMAD UR6, UR12, 0x31, URZ ;  /* 0x000000310c0678a4 */ /* 0x000fe2000f8e02ff */
[----:B-1----:R-:W-:Y:S01]  /*5a00*/  IADD3 R70, P4, PT, R7, UR5, RZ ;  /* 0x0000000507467c10 */ /* 0x002fe2000ff9e0ff */
[----:B0-----:R-:W-:-:S03]  /*5a10*/  @P5 IMAD.MOV.U32 R14, RZ, RZ, R16 ;  /* 0x000000ffff0e5224 */ /* 0x001fc600078e0010 */
[----:B------:R-:W-:Y:S01]  /*5a20*/  IADD3.X R71, PT, PT, R8, UR14, RZ, P4, !PT ;  /* 0x0000000e08477c10 */ /* 0x000fe2000a7fe4ff */
[----:B------:R-:W-:Y:S01]  /*5a30*/  @P5 IMAD.MOV.U32 R15, RZ, RZ, R33 ;  /* 0x000000ffff0f5224 */ /* 0x000fe200078e0021 */
[----:B------:R-:W-:Y:S01]  /*5a40*/  STL [R1+0xad8], R16 ;  /* 0x000ad81001007387 */ /* 0x000fe20000100800 */
[----:B------:R-:W-:-:S03]  /*5a50*/  USHF.R.S32.HI UR15, URZ, 0x1f, UR6 ;  /* 0x0000001fff0f7899 */ /* 0x000fc60008011406 */
[----:B------:R0:W2:Y:S04]  /*5a60*/  @P5 LDG.E.U8 R53, desc[UR24][R14.64] ;  /* 0x000000180e355981 */ /* 0x0000a8000c1e1100 */
[----:B------:R1:W-:Y:S01]  /*5a70*/  STL [R1+0xad4], R33 ;  /* 0x000ad42101007387 */ /* 0x0003e20000100800 */
[----:B0-----:R-:W-:Y:S02]  /*5a80*/  @P5 IMAD.MOV.U32 R14, RZ, RZ, R70 ;  /* 0x000000ffff0e5224 */ /* 0x001fe400078e0046 */
        /* <DEDUP_REMOVED lines=46> */
[----:B------:R-:W-:Y:S01]  /*5d70*/  VIADD R16, R36, 0xfffffff5 ;  /* 0xfffffff524107836 */ /* 0x000fe20000000000 */
[----:B------:R-:W-:Y:S02]  /*5d80*/  IADD3.X R70, PT, PT, R4, UR6, RZ, P6, !PT ;  /* 0x0000000604467c10 */ /* 0x000fe4000b7fe4ff */
[----:B0-----:R-:W-:-:S04]  /*5d90*/  @P4 LOP3.LUT R14, R15, R14, RZ, 0x3c, !PT ;  /* 0x0000000e0f0e4212 */ /* 0x001fc800078e3cff */
[----:B------:R-:W-:Y:S02]  /*5da0*/  @P4 LOP3.LUT R15, R15, R14, RZ, 0x3c, !PT ;  /* 0x0000000e0f0f4212 */ /* 0x000fe400078e3cff */
[----:B------:R-:W-:Y:S02]  /*5db0*/  IADD3 R71, P6, PT, R5, UR5, RZ ;  /* 0x0000000505477c10 */ /* 0x000fe4000ffde0ff */
[----:B------:R-:W-:Y:S01]  /*5dc0*/  ISETP.GE.U32.AND P5, PT, R16, 0x7fffffb6, PT ;  /* 0x7fffffb61000780c */ /* 0x000fe20003fa6070 */
[----:B------:R0:W2:Y:S01]  /*5dd0*/  @P4 LDG.E.U8 R55, desc[UR24][R14.64] ;  /* 0x000000180e374981 */ /* 0x0000a2000c1e1100 */
[----:B------:R-:W-:-:S03]  /*5de0*/  IADD3.X R16, PT, PT, R6, UR6, RZ, P6, !PT ;  /* 0x0000000606107c10 */ /* 0x000fc6000b7fe4ff */
[----:B------:R1:W-:Y:S01]  /*5df0*/  STL [R1+0xc08], R70 ;  /* 0x000c084601007387 */ /* 0x0003e20000100800 */
[----:B0-----:R-:W-:Y:S02]  /*5e00*/  @P4 IMAD.MOV.U32 R14, RZ, RZ, R33 ;  /* 0x000000ffff0e4224 */ /* 0x001fe400078e0021 */
[----:B------:R-:W-:Y:S01]  /*5e10*/  @P4 IMAD.MOV.U32 R15, RZ, RZ, R70 ;  /* 0x000000ffff0f4224 */ /* 0x000fe200078e0046 */
[----:B------:R-:W-:-:S04]  /*5e20*/  IADD3 R33, P6, PT, R7, UR5, RZ ;  /* 0x0000000507217c10 */ /* 0x000fc8000ffde0ff */
[----:B------:R0:W2:Y:S01]  /*5e30*/  @P4 LDG.E.U8 R60, desc[UR24][R14.64] ;  /* 0x000000180e3c4981 */ /* 0x0000a2000c1e1100 */
[----:B-1----:R-:W-:Y:S01]  /*5e40*/  IADD3.X R70, PT, PT, R8, UR6, RZ, P6, !PT ;  /* 0x0000000608467c10 */ /* 0x002fe2000b7fe4ff */
[----:B------:R-:W-:Y:S01]  /*5e50*/  USHF.L.U32 UR5, UR12, 0x1, URZ ;  /* 0x000000010c057899 */ /* 0x000fe200080006ff */
[----:B0-----:R-:W-:Y:S02]  /*5e60*/  @P4 IMAD.MOV.U32 R14, RZ, RZ, R71 ;  /* 0x000000ffff0e4224 */ /* 0x001fe400078e0047 */
        /* <DEDUP_REMOVED lines=8> */
[----:B------:R0:W2:Y:S01]  /*5ef0*/  @P4 LDG.E.U8 R58, desc[UR24][R14.64] ;  /* 0x000000180e3a4981 */ /* 0x0000a2000c1e1100 */
[----:B------:R-:W-:-:S03]  /*5f00*/  IADD3.X R71, PT, PT, R2, UR14, RZ, P6, !PT ;  /* 0x0000000e02477c10 */ /* 0x000fc6000b7fe4ff */
[----:B------:R1:W-:Y:S01]  /*5f10*/  STL [R1+0xc1c], R33 ;  /* 0x000c1c2101007387 */ /* 0x0003e20000100800 */
[----:B0-----:R-:W-:-:S03]  /*5f20*/  VIADD R14, R36, 0xfffffffc ;  /* 0xfffffffc240e7836 */ /* 0x001fc60000000000 */
[----:B------:R0:W-:Y:S01]  /*5f30*/  STL [R1+0xc18], R70 ;  /* 0x000c184601007387 */ /* 0x0001e20000100800 */
[----:B-1----:R-:W-:Y:S01]  /*5f40*/  IADD3 R33, P4, PT, R3, UR5, RZ ;  /* 0x0000000503217c10 */ /* 0x002fe2000ff9e0ff */
[----:B------:R-:W-:Y:S01]  /*5f50*/  @!P3 IMAD.MOV.U32 R15, RZ, RZ, R71 ;  /* 0x000000ffff0fb224 */ /* 0x000fe200078e0047 */
[----:B------:R-:W-:Y:S01]  /*5f60*/  ISETP.GE.U32.AND P6, PT, R14, 0x7fffffbd, PT ;  /* 0x7fffffbd0e00780c */ /* 0x000fe20003fc6070 */
[----:B------:R-:W-:Y:S01]  /*5f70*/  @!P3 IMAD.MOV.U32 R14, RZ, RZ, R16 ;  /* 0x000000ffff0eb224 */ /* 0x000fe200078e0010 */
[----:B------:R1:W-:Y:S01]  /*5f80*/  STL [R1+0x2ec], R16 ;  /* 0x0002ec1001007387 */ /* 0x0003e20000100800 */
[----:B0-----:R-:W-:-:S03]  /*5f90*/  IADD3.X R70, PT, PT, R4, UR14, RZ, P4, !PT ;  /* 0x0000000e04467c10 */ /* 0x001fc6000a7fe4ff */
[----:B------:R0:W2:Y:S01]  /*5fa0*/  @!P3 LDG.E.U8 R62, desc[UR24][R14.64] ;  /* 0x000000180e3eb981 */ /* 0x0000a2000c1e1100 */
[----:B-1----:R-:W-:-:S03]  /*5fb0*/  IADD3 R16, P4, PT, R5, UR5, RZ ;  /* 0x0000000505107c10 */ /* 0x002fc6000ff9e0ff */
[----:B------:R1:W-:Y:S01]  /*5fc0*/  STL [R1+0x2f4], R33 ;  /* 0x0002f42101007387 */ /* 0x0003e20000100800 */
[----:B0-----:R-:W-:-:S03]  /*5fd0*/  @!P3 IMAD.MOV.U32 R14, RZ, RZ, R33 ;  /* 0x000000ffff0eb224 */ /* 0x001fc600078e0021 */
[----:B------:R-:W-:Y:S01]  /*5fe0*/  STL [R1+0x2e8], R71 ;  /* 0x0002e84701007387 */ /* 0x000fe20000100800 */
[----:B------:R-:W-:-:S03]  /*5ff0*/  @!P3 IMAD.MOV.U32 R15, RZ, RZ, R70 ;  /* 0x000000ffff0fb224 */ /* 0x000fc600078e0046 */
[----:B------:R0:W-:Y:S01]  /*6000*/  STL [R1+0x2f0], R70 ;  /* 0x0002f04601007387 */ /* 0x0001e20000100800 */
[----:B-1----:R-:W-:-:S03]  /*6010*/  IADD3.X R33, PT, PT, R6, UR14, RZ, P4, !PT ;  /* 0x0000000e06217c10 */ /* 0x002fc6000a7fe4ff */
[----:B------:R1:W2:Y:S01]  /*6020*/  @!P3 LDG.E.U8 R61, desc[UR24][R14.64] ;  /* 0x000000180e3db981 */ /* 0x0002a2000c1e1100 */
[----:B------:R-:W-:Y:S01]  /*6030*/  PRMT R65, RZ, 0x7610, R65 ;  /* 0x00007610ff417816 */ /* 0x000fe20000000041 */
[----:B------:R-:W-:Y:S01]  /*6040*/  UIMAD UR6, UR12, 0xa, URZ ;  /* 0x0000000a0c0678a4 */ /* 0x000fe2000f8e02ff */
[----:B0-----:R-:W-:Y:S01]  /*6050*/  IADD3 R70, P4, PT, R7, UR5, RZ ;  /* 0x0000000507467c10 */ /* 0x001fe2000ff9e0ff */
[----:B-1----:R-:W-:-:S03]  /*6060*/  @!P3 IMAD.MOV.U32 R14, RZ, RZ, R16 ;  /* 0x000000ffff0eb224 */ /* 0x002fc600078e0010 */
[----:B------:R-:W-:Y:S01]  /*6070*/  IADD3.X R71, PT, PT, R8, UR14, RZ, P4, !PT ;  /* 0x0000000e08477c10 */ /* 0x000fe2000a7fe4ff */
[----:B------:R-:W-:Y:S01]  /*6080*/  @!P3 IMAD.MOV.U32 R15, RZ, RZ, R33 ;  /* 0x000000ffff0fb224 */ /* 0x000fe200078e0021 */
[----:B------:R-:W-:Y:S01]  /*6090*/  STL [R1+0x2fc], R16 ;  /* 0x0002fc1001007387 */ /* 0x000fe20000100800 */
[----:B------:R-:W-:Y:S01]  /*60a0*/  PRMT R64, RZ, 0x7610, R64 ;  /* 0x00007610ff407816 */ /* 0x000fe20000000040 */
[----:B------:R-:W-:Y:S02]  /*60b0*/  USHF.R.S32.HI UR15, URZ, 0x1f, UR6 ;  /* 0x0000001fff0f7899 */ /* 0x000fe40008011406 */
[----:B------:R0:W2:Y:S04]  /*60c0*/  @!P3 LDG.E.U8 R65, desc[UR24][R14.64] ;  /* 0x000000180e41b981 */ /* 0x0000a8000c1e1100 */
[----:B------:R1:W-:Y:S01]  /*60d0*/  STL [R1+0x2f8], R33 ;  /* 0x0002f82101007387 */ /* 0x0003e20000100800 */
[----:B0-----:R-:W-:-:S02]  /*60e0*/  @!P3 IMAD.MOV.U32 R14, RZ, RZ, R70 ;  /* 0x000000ffff0eb224 */ /* 0x001fc400078e0046 */
[----:B------:R-:W-:Y:S01]  /*60f0*/  @!P3 IMAD.MOV.U32 R15, RZ, RZ, R71 ;  /* 0x000000ffff0fb224 */ /* 0x000fe200078e0047 */
[----:B-1----:R-:W-:-:S04]  /*6100*/  IADD3 R33, P4, PT, R0, UR6, RZ ;  /* 0x0000000600217c10 */ /* 0x002fc8000ff9e0ff */
[----:B------:R0:W2:Y:S04]  /*6110*/  @!P3 LDG.E.U8 R64, desc[UR24][R14.64] ;  /* 0x000000180e40b981 */ /* 0x0000a8000c1e1100 */
[----:B------:R1:W-:Y:S01]  /*6120*/  STL [R1+0x304], R70 ;  /* 0x0003044601007387 */ /* 0x0003e20000100800 */
[----:B0-----:R-:W-:Y:S01]  /*6130*/  IMAD.MOV.U32 R15, RZ, RZ, R33 ;  /* 0x000000ffff0f7224 */ /* 0x001fe200078e0021 */
[----:B------:R-:W-:Y:S02]  /*6140*/  IADD3.X R14, PT, PT, R2, UR15, RZ, P4, !PT ;  /* 0x0000000f020e7c10 */ /* 0x000fe4000a7fe4ff */
[----:B------:R0:W-:Y:S02]  /*6150*/  STL [R1+0x300], R71 ;  /* 0x0003004701007387 */ /* 0x0001e40000100800 */
[----:B------:R-:W-:-:S02]  /*6160*/  @!P5 LOP3.LUT R15, R15, R14, RZ, 0x3c, !PT ;  /* 0x0000000e0f0fd212 */ /* 0x000fc400078e3cff */
[----:B------:R-:W-:Y:S01]  /*6170*/  STL [R1+0x780], R33 ;  /* 0x0007802101007387 */ /* 0x000fe20000100800 */
[----:B-1----:R-:W-:-:S03]  /*6180*/  IADD3 R70, P4, PT, R3, UR6, RZ ;  /* 0x0000000603467c10 */ /* 0x002fc6000ff9e0ff */
[----:B------:R1:W-:Y:S01]  /*6190*/  STL [R1+0x77c], R14 ;  /* 0x00077c0e01007387 */ /* 0x0003e20000100800 */
[----:B------:R-:W-:Y:S02]  /*61a0*/  PRMT R63, RZ, 0x7610, R63 ;  /* 0x00007610ff3f7816 */ /* 0x000fe4000000003f */
[----:B0-----:R-:W-:Y:S02]  /*61b0*/  IADD3.X R71, PT, PT, R4, UR15, RZ, P4, !PT ;  /* 0x0000000f04477c10 */ /* 0x001fe4000a7fe4ff */
[C---:B-1----:R-:W-:Y:S02]  /*61c0*/  @!P5 LOP3.LUT R14, R15.reuse, R14, RZ, 0x3c, !PT ;  /* 0x0000000e0f0ed212 */ /* 0x042fe400078e3cff */
[----:B------:R-:W-:Y:S02]  /*61d0*/  SHF.R.U32.HI R16, RZ, 0xd, R12 ;  /* 0x0000000dff107819 */ /* 0x000fe4000001160c */
[----:B------:R-:W-:Y:S02]  /*61e0*/  @!P5 LOP3.LUT R15, R15, R14, RZ, 0x3c, !PT ;  /* 0x0000000e0f0fd212 */ /* 0x000fe400078e3cff */
[----:B------:R-:W-:-:S02]  /*61f0*/  IADD3 R33, P4, PT, R5, UR6, RZ ;  /* 0x0000000605217c10 */ /* 0x000fc4000ff9e0ff */
[----:B------:R-:W-:Y:S01]  /*6200*/  PRMT R68, RZ, 0x7610, R68 ;  /* 0x00007610ff447816 */ /* 0x000fe20000000044 */
[----:B------:R0:W2:Y:S01]  /*6210*/  @!P5 LDG.E.U8 R63, desc[UR24][R14.64] ;  /* 0x000000180e3fd981 */ /* 0x0000a2000c1e1100 */
[----:B------:R-:W-:Y:S02]  /*6220*/  LOP3.LUT P3, RZ, R16, 0x1, RZ, 0xc0, !PT ;  /* 0x0000000110ff7812 */ /* 0x000fe4000786c0ff */
[----:B------:R-:W-:Y:S01]  /*6230*/  IADD3.X R16, PT, PT, R6, UR15, RZ, P4, !PT ;  /* 0x0000000f06107c10 */ /* 0x000fe2000a7fe4ff */
[----:B------:R1:W-:Y:S01]  /*6240*/  STL [R1+0x788], R70 ;  /* 0x0007884601007387 */ /* 0x0003e20000100800 */
[----:B------:R-:W-:Y:S01]  /*6250*/  PRMT R67, RZ, 0x7610, R67 ;  /* 0x00007610ff437816 */ /* 0x000fe20000000043 */
[----:B0-----:R-:W-:Y:S02]  /*6260*/  @!P5 IMAD.MOV.U32 R14, RZ, RZ, R70 ;  /* 0x000000ffff0ed224 */ /* 0x001fe400078e0046 */
[----:B------:R-:W-:Y:S01]  /*6270*/  @!P5 IMAD.MOV.U32 R15, RZ, RZ, R71 ;  /* 0x000000ffff0fd224 */ /* 0x000fe200078e0047 */
[----:B------:R-:W-:Y:S01]  /*6280*/  UIMAD UR5, UR12, 0x12, URZ ;  /* 0x000000120c0578a4 */ /* 0x000fe2000f8e02ff */
[----:B-1----:R-:W-:-:S03]  /*6290*/  IADD3 R70, P4, PT, R7, UR6, RZ ;  /* 0x0000000607467c10 */ /* 0x002fc6000ff9e0ff */
[----:B------:R0:W2:Y:S01]  /*62a0*/  @!P5 LDG.E.U8 R68, desc[UR24][R14.64] ;  /* 0x000000180e44d981 */ /* 0x0000a2000c1e1100 */
[----:B------:R-:W-:Y:S01]  /*62b0*/  PRMT R66, RZ, 0x7610, R66 ;  /* 0x00007610ff427816 */ /* 0x000fe20000000042 */
[----:B------:R-:W-:Y:S02]  /*62c0*/  USHF.R.S32.HI UR6, URZ, 0x1f, UR5 ;  /* 0x0000001fff067899 */ /* 0x000fe40008011405 */
[----:B------:R1:W-:Y:S01]  /*62d0*/  STL [R1+0x784], R71 ;  /* 0x0007844701007387 */ /* 0x0003e20000100800 */
[----:B0-----:R-:W-:Y:S02]  /*62e0*/  @!P5 IMAD.MOV.U32 R14, RZ, RZ, R33 ;  /* 0x000000ffff0ed224 */ /* 0x001fe400078e0021 */
[----:B------:R-:W-:Y:S01]  /*62f0*/  @!P5 IMAD.MOV.U32 R15, RZ, RZ, R16 ;  /* 0x000000ffff0fd224 */ /* 0x000fe200078e0010 */
[----:B------:R0:W-:Y:S04]  /*6300*/  STL [R1+0x790], R33 ;  /* 0x0007902101007387 */ /* 0x0001e80000100800 */
[----:B------:R0:W2:Y:S04]  /*6310*/  @!P5 LDG.E.U8 R67, desc[UR24][R14.64] ;  /* 0x000000180e43d981 */ /* 0x0000a8000c1e1100 */
[----:B-1----:R-:W2:Y:S01]  /*6320*/  LDL.LU R71, [R1+0x1000] ;  /* 0x0010000001477983 */ /* 0x002ea20000300800 */
[----:B0-----:R-:W-:Y:S01]  /*6330*/  IADD3.X R15, PT, PT, R8, UR15, RZ, P4, !PT ;  /* 0x0000000f080f7c10 */ /* 0x001fe2000a7fe4ff */
[----:B------:R-:W-:Y:S01]  /*6340*/  @!P5 IMAD.MOV.U32 R14, RZ, RZ, R70 ;  /* 0x000000ffff0ed224 */ /* 0x000fe200078e0046 */
[----:B------:R-:W-:Y:S01]  /*6350*/  IADD3 R33, P4, PT, R0, UR5, RZ ;  /* 0x0000000500217c10 */ /* 0x000fe2000ff9e0ff */
[----:B------:R-:W-:Y:S04]  /*6360*/  STL [R1+0x78c], R16 ;  /* 0x00078c1001007387 */ /* 0x000fe80000100800 */
[----:B------:R0:W-:Y:S04]  /*6370*/  STL [R1+0x798], R70 ;  /* 0x0007984601007387 */ /* 0x0001e80000100800 */
[----:B------:R1:W-:Y:S04]  /*6380*/  STL [R1+0x794], R15 ;  /* 0x0007940f01007387 */ /* 0x0003e80000100800 */
[----:B------:R1:W3:Y:S01]  /*6390*/  @!P5 LDG.E.U8 R66, desc[UR24][R14.64] ;  /* 0x000000180e42d981 */ /* 0x0002e2000c1e1100 */
[----:B0-----:R-:W-:-:S03]  /*63a0*/  IADD3 R70, P5, PT, R3, UR5, RZ ;  /* 0x0000000503467c10 */ /* 0x001fc6000ffbe0ff */
[----:B------:R-:W-:Y:S01]  /*63b0*/  STL [R1+0x91c], R33 ;  /* 0x00091c2101007387 */ /* 0x000fe20000100800 */
[----:B-1----:R-:W-:Y:S01]  /*63c0*/  IMAD.MOV.U32 R15, RZ, RZ, R33 ;  /* 0x000000ffff0f7224 */ /* 0x002fe200078e0021 */
[----:B------:R-:W-:Y:S02]  /*63d0*/  IADD3.X R14, PT, PT, R2, UR6, RZ, P4, !PT ;  /* 0x00000006020e7c10 */ /* 0x000fe4000a7fe4ff */
[----:B------:R-:W-:Y:S02]  /*63e0*/  STL [R1+0x924], R70 ;  /* 0x0009244601007387 */ /* 0x000fe40000100800 */
[----:B------:R-:W-:Y:S02]  /*63f0*/  @P3 LOP3.LUT R15, R15, R14, RZ, 0x3c, !PT ;  /* 0x0000000e0f0f3212 */ /* 0x000fe400078e3cff */
[----:B------:R0:W-:Y:S01]  /*6400*/  STL [R1+0x918], R14 ;  /* 0x0009180e01007387 */ /* 0x0001e20000100800 */
[----:B------:R-:W-:Y:S02]  /*6410*/  SHF.R.U32.HI R16, RZ, 0x5, R12 ;  /* 0x00000005ff107819 */ /* 0x000fe4000001160c */
[----:B------:R-:W-:-:S02]  /*6420*/  PRMT R89, RZ, 0x7610, R89 ;  /* 0x00007610ff597816 */ /* 0x000fc40000000059 */
[----:B------:R-:W-:Y:S02]  /*6430*/  LOP3.LUT P4, RZ, R16, 0x1, RZ, 0xc0, !PT ;  /* 0x0000000110ff7812 */ /* 0x000fe4000788c0ff */
[C---:B0-----:R-:W-:Y:S02]  /*6440*/  @P3 LOP3.LUT R14, R15.reuse, R14, RZ, 0x3c, !PT ;  /* 0x0000000e0f0e3212 */ /* 0x041fe400078e3cff */
[----:B------:R-:W-:Y:S02]  /*6450*/  IADD3.X R16, PT, PT, R4, UR6, RZ, P5, !PT ;  /* 0x0000000604107c10 */ /* 0x000fe4000affe4ff */
[----:B------:R-:W-:Y:S02]  /*6460*/  @P3 LOP3.LUT R15, R15, R14, RZ, 0x3c, !PT ;  /* 0x0000000e0f0f3212 */ /* 0x000fe400078e3cff */
[----:B------:R-:W-:-:S03]  /*6470*/  PRMT R88, RZ, 0x7610, R88 ;  /* 0x00007610ff587816 */ /* 0x000fc60000000058 */
[----:B------:R0:W3:Y:S01]  /*6480*/  @P3 LDG.E.U8 R89, desc[UR24][R14.64] ;  /* 0x000000180e593981 */ /* 0x0000e2000c1e1100 */
[----:B------:R-:W-:-:S03]  /*6490*/  IADD3 R33, P5, PT, R5, UR5, RZ ;  /* 0x0000000505217c10 */ /* 0x000fc6000ffbe0ff */
[----:B------:R1:W-:Y:S01]  /*64a0*/  STL [R1+0x920], R16 ;  /* 0x0009201001007387 */ /* 0x0003e20000100800 */
[----:B0-----:R-:W-:Y:S02]  /*64b0*/  @P3 IMAD.MOV.U32 R14, RZ, RZ, R70 ;  /* 0x000000ffff0e3224 */ /* 0x001fe400078e0046 */
[----:B------:R-:W-:Y:S01]  /*64c0*/  @P3 IMAD.MOV.U32 R15, RZ, RZ, R16 ;  /* 0x000000ffff0f3224 */ /* 0x000fe200078e0010 */
[----:B------:R-:W-:-:S04]  /*64d0*/  PRMT R69, RZ, 0x7610, R69 ;  /* 0x00007610ff457816 */ /* 0x000fc80000000045 */
[----:B------:R0:W3:Y:S01]  /*64e0*/  @P3 LDG.E.U8 R88, desc[UR24][R14.64] ;  /* 0x000000180e583981 */ /* 0x0000e2000c1e1100 */
[----:B------:R-:W-:Y:S02]  /*64f0*/  PRMT R91, RZ, 0x7610, R91 ;  /* 0x00007610ff5b7816 */ /* 0x000fe4000000005b */
[----:B0-----:R-:W-:Y:S02]  /*6500*/  IADD3.X R15, PT, PT, R6, UR6, RZ, P5, !PT ;  /* 0x00000006060f7c10 */ /* 0x001fe4000affe4ff */
[----:B-1----:R-:W-:Y:S01]  /*6510*/  IADD3 R16, P5, PT, R7, UR5, RZ ;  /* 0x0000000507107c10 */ /* 0x002fe2000ffbe0ff */
[----:B------:R-:W-:-:S03]  /*6520*/  @P3 IMAD.MOV.U32 R14, RZ, RZ, R33 ;  /* 0x000000ffff0e3224 */ /* 0x000fc600078e0021 */
[----:B------:R-:W-:Y:S01]  /*6530*/  IADD3.X R70, PT, PT, R8, UR6, RZ, P5, !PT ;  /* 0x0000000608467c10 */ /* 0x000fe2000affe4ff */
[----:B------:R0:W-:Y:S01]  /*6540*/  STL [R1+0x92c], R33 ;  /* 0x00092c2101007387 */ /* 0x0001e20000100800 */
[----:B------:R-:W-:-:S03]  /*6550*/  UIMAD UR5, UR12, 0x1a, URZ ;  /* 0x0000001a0c0578a4 */ /* 0x000fc6000f8e02ff */
[----:B------:R1:W-:Y:S04]  /*6560*/  STL [R1+0x928], R15 ;  /* 0x0009280f01007387 */ /* 0x0003e80000100800 */
[----:B------:R1:W3:Y:S01]  /*6570*/  @P3 LDG.E.U8 R69, desc[UR24][R14.64] ;  /* 0x000000180e453981 */ /* 0x0002e2000c1e1100 */
[----:B------:R-:W-:Y:S02]  /*6580*/  USHF.R.S32.HI UR14, URZ, 0x1f, UR5 ;  /* 0x0000001fff0e7899 */ /* 0x000fe40008011405 */
[----:B0-----:R-:W-:Y:S01]  /*6590*/  IADD3 R33, P5, PT, R0, UR5, RZ ;  /* 0x0000000500217c10 */ /* 0x001fe2000ffbe0ff */
[----:B-1----:R-:W-:Y:S02]  /*65a0*/  @P3 IMAD.MOV.U32 R14, RZ, RZ, R16 ;  /* 0x000000ffff0e3224 */ /* 0x002fe400078e0010 */
[----:B------:R-:W-:Y:S01]  /*65b0*/  @P3 IMAD.MOV.U32 R15, RZ, RZ, R70 ;  /* 0x000000ffff0f3224 */ /* 0x000fe200078e0046 */
[----:B------:R0:W-:Y:S04]  /*65c0*/  STL [R1+0x934], R16 ;  /* 0x0009341001007387 */ /* 0x0001e80000100800 */
[----:B------:R1:W3:Y:S01]  /*65d0*/  @P3 LDG.E.U8 R91, desc[UR24][R14.64] ;  /* 0x000000180e5b3981 */ /* 0x0002e2000c1e1100 */
[----:B------:R-:W-:-:S02]  /*65e0*/  PRMT R90, RZ, 0x7610, R90 ;  /* 0x00007610ff5a7816 */ /* 0x000fc4000000005a */
[----:B0-----:R-:W-:Y:S02]  /*65f0*/  IADD3 R16, P3, PT, R3, UR5, RZ ;  /* 0x0000000503107c10 */ /* 0x001fe4000ff7e0ff */
[----:B-1----:R-:W-:Y:S02]  /*6600*/  SHF.R.U64 R14, R9, 0x1d, RZ ;  /* 0x0000001d090e7819 */ /* 0x002fe400000012ff */
[----:B------:R-:W-:Y:S01]  /*6610*/  IADD3.X R15, PT, PT, R2, UR14, RZ, P5, !PT ;  /* 0x0000000e020f7c10 */ /* 0x000fe2000affe4ff */
[----:B------:R0:W-:Y:S01]  /*6620*/  STL [R1+0x930], R70 ;  /* 0x0009304601007387 */ /* 0x0001e20000100800 */
[----:B------:R-:W-:Y:S01]  /*6630*/  LOP3.LUT P5, RZ, R14, 0x1, RZ, 0xc0, !PT ;  /* 0x000000010eff7812 */ /* 0x000fe200078ac0ff */
[----:B------:R-:W-:Y:S02]  /*6640*/  @P4 IMAD.MOV.U32 R14, RZ, RZ, R33 ;  /* 0x000000ffff0e4224 */ /* 0x000fe400078e0021 */
[----:B------:R1:W-:Y:S01]  /*6650*/  STL [R1+0x9dc], R33 ;  /* 0x0009dc2101007387 */ /* 0x0003e20000100800 */
[----:B------:R-:W-:-:S02]  /*6660*/  PRMT R93, RZ, 0x7610, R93 ;  /* 0x00007610ff5d7816 */ /* 0x000fc4000000005d */
[----:B0-----:R-:W-:Y:S01]  /*6670*/  IADD3.X R70, PT, PT, R4, UR14, RZ, P3, !PT ;  /* 0x0000000e04467c10 */ /* 0x001fe20009ffe4ff */
[----:B------:R-:W-:Y:S04]  /*6680*/  STL [R1+0x9e4], R16 ;  /* 0x0009e41001007387 */ /* 0x000fe80000100800 */
[----:B------:R0:W-:Y:S01]  /*6690*/  STL [R1+0x9d8], R15 ;  /* 0x0009d80f01007387 */ /* 0x0001e20000100800 */
[----:B-1----:R-:W-:-:S03]  /*66a0*/  IADD3 R33, P3, PT, R5, UR5, RZ ;  /* 0x0000000505217c10 */ /* 0x002fc6000ff7e0ff */
[----:B------:R1:W3:Y:S01]  /*66b0*/  @P4 LDG.E.U8 R90, desc[UR24][R14.64] ;  /* 0x000000180e5a4981 */ /* 0x0002e2000c1e1100 */
[----:B------:R-:W-:-:S03]  /*66c0*/  PRMT R92, RZ, 0x7610, R92 ;  /* 0x00007610ff5c7816 */ /* 0x000fc6000000005c */
[----:B------:R4:W-:Y:S01]  /*66d0*/  STL [R1+0x9e0], R70 ;  /* 0x0009e04601007387 */ /* 0x0009e20000100800 */
[----:B-1----:R-:W-:Y:S02]  /*66e0*/  @P4 IMAD.MOV.U32 R14, RZ, RZ, R16 ;  /* 0x000000ffff0e4224 */ /* 0x002fe400078e0010 */
[----:B0-----:R-:W-:-:S05]  /*66f0*/  @P4 IMAD.MOV.U32 R15, RZ, RZ, R70 ;  /* 0x000000ffff0f4224 */ /* 0x001fca00078e0046 */
[----:B------:R0:W3:Y:S01]  /*6700*/  @P4 LDG.E.U8 R93, desc[UR24][R14.64] ;  /* 0x000000180e5d4981 */ /* 0x0000e2000c1e1100 */
[----:B------:R-:W-:Y:S02]  /*6710*/  PRMT R34, RZ, 0x7610, R34 ;  /* 0x00007610ff227816 */ /* 0x000fe40000000022 */
[----:B0-----:R-:W-:Y:S02]  /*6720*/  IADD3.X R15, PT, PT, R6, UR14, RZ, P3, !PT ;  /* 0x0000000e060f7c10 */ /* 0x001fe40009ffe4ff */
[----:B----4-:R-:W-:Y:S01]  /*6730*/  IADD3 R70, P3, PT, R7, UR5, RZ ;  /* 0x0000000507467c10 */ /* 0x010fe2000ff7e0ff */
[----:B------:R-:W-:-:S03]  /*6740*/  @P4 IMAD.MOV.U32 R14, RZ, RZ, R33 ;  /* 0x000000ffff0e4224 */ /* 0x000fc600078e0021 */
[----:B------:R-:W-:Y:S01]  /*6750*/  IADD3.X R16, PT, PT, R8, UR14, RZ, P3, !PT ;  /* 0x0000000e08107c10 */ /* 0x000fe20009ffe4ff */
[----:B------:R-:W-:Y:S04]  /*6760*/  STL [R1+0x9ec], R33 ;  /* 0x0009ec2101007387 */ /* 0x000fe80000100800 */
[----:B------:R0:W-:Y:S04]  /*6770*/  STL [R1+0x9e8], R15 ;  /* 0x0009e80f01007387 */ /* 0x0001e80000100800 */
[----:B------:R0:W4:Y:S02]  /*6780*/  @P4 LDG.E.U8 R92, desc[UR24][R14.64] ;  /* 0x000000180e5c4981 */ /* 0x000124000c1e1100 */
[----:B0-----:R-:W-:-:S02]  /*6790*/  IMAD.MOV.U32 R15, RZ, RZ, R16 ;  /* 0x000000ffff0f7224 */ /* 0x001fc400078e0010 */
[----:B------:R-:W-:-:S05]  /*67a0*/  @P4 IMAD.MOV.U32 R14, RZ, RZ, R70 ;  /* 0x000000ffff0e4224 */ /* 0x000fca00078e0046 */
[----:B------:R0:W3:Y:S01]  /*67b0*/  @P4 LDG.E.U8 R34, desc[UR24][R14.64] ;  /* 0x000000180e224981 */ /* 0x0000e2000c1e1100 */
[----:B------:R-:W-:-:S04]  /*67c0*/  UIMAD UR6, UR12, 0x22, URZ ;  /* 0x000000220c0678a4 */ /* 0x000fc8000f8e02ff */
[----:B------:R-:W-:Y:S02]  /*67d0*/  USHF.R.S32.HI UR15, URZ, 0x1f, UR6 ;  /* 0x0000001fff0f7899 */ /* 0x000fe40008011406 */
[----:B------:R-:W-:-:S04]  /*67e0*/  IADD3 R33, P3, PT, R0, UR6, RZ ;  /* 0x0000000600217c10 */ /* 0x000fc8000ff7e0ff */
[----:B0-----:R-:W-:Y:S01]  /*67f0*/  IADD3.X R14, PT, PT, R2, UR15, RZ, P3, !PT ;  /* 0x0000000f020e7c10 */ /* 0x001fe20009ffe4ff */
[----:B------:R-:W-:Y:S01]  /*6800*/  IMAD.MOV.U32 R15, RZ, RZ, R33 ;  /* 0x000000ffff0f7224 */ /* 0x000fe200078e0021 */
[----:B------:R-:W-:Y:S04]  /*6810*/  STL [R1+0x9f4], R70 ;  /* 0x0009f44601007387 */ /* 0x000fe80000100800 */
[-C--:B------:R-:W-:Y:S01]  /*6820*/  @P5 LOP3.LUT R15, R15, R14.reuse, RZ, 0x3c, !PT ;  /* 0x0000000e0f0f5212 */ /* 0x080fe200078e3cff */
[----:B------:R-:W-:Y:S04]  /*6830*/  STL [R1+0x9f0], R16 ;  /* 0x0009f01001007387 */ /* 0x000fe80000100800 */
[----:B------:R-:W-:Y:S04]  /*6840*/  STL [R1+0xa68], R33 ;  /* 0x000a682101007387 */ /* 0x000fe80000100800 */
[----:B------:R0:W-:Y:S02]  /*6850*/  STL [R1+0xa64], R14 ;  /* 0x000a640e01007387 */ /* 0x0001e40000100800 */
[----:B0-----:R-:W-:-:S04]  /*6860*/  @P5 LOP3.LUT R14, R15, R14, RZ, 0x3c, !PT ;  /* 0x0000000e0f0e5212 */ /* 0x001fc800078e3cff */
[----:B------:R-:W-:Y:S02]  /*6870*/  @P5 LOP3.LUT R15, R15, R14, RZ, 0x3c, !PT ;  /* 0x0000000e0f0f5212 */ /* 0x000fe400078e3cff */
[----:B------:R-:W-:-:S05]  /*6880*/  IADD3 R70, P4, PT, R3, UR6, RZ ;  /* 0x0000000603467c10 */ /* 0x000fca000ff9e0ff */
[----:B------:R-:W-:Y:S01]  /*6890*/  STL [R1+0xa70], R70 ;  /* 0x000a704601007387 */ /* 0x000fe20000100800 */
[----:B------:R-:W-:Y:S02]  /*68a0*/  PRMT R72, RZ, 0x7610, R72 ;  /* 0x00007610ff487816 */ /* 0x000fe40000000048 */
[----:B--2---:R-:W-:-:S06]  /*68b0*/  PRMT R71, RZ, 0x7610, R71 ;  /* 0x00007610ff477816 */ /* 0x004fcc0000000047 */
[----:B------:R0:W2:Y:S02]  /*68c0*/  @P5 LDG.E.U8 R71, desc[UR24][R14.64] ;  /* 0x000000180e475981 */ /* 0x0000a4000c1e1100 */
[----:B0-----:R-:W-:Y:S02]  /*68d0*/  @P5 IMAD.MOV.U32 R14, RZ, RZ, R70 ;  /* 0x000000ffff0e5224 */ /* 0x001fe400078e0046 */
[----:B---3--:R0:W-:Y:S02]  /*68e0*/  STL [R1+0x1c0], R34 ;  /* 0x0001c02201007387 */ /* 0x0081e40000100800 */
[----:B0-----:R-:W-:-:S05]  /*68f0*/  IADD3.X R34, PT, PT, R4, UR15, RZ, P4, !PT ;  /* 0x0000000f04227c10 */ /* 0x001fca000a7fe4ff */
[----:B------:R-:W-:-:S05]  /*6900*/  @P5 IMAD.MOV.U32 R15, RZ, RZ, R34 ;  /* 0x000000ffff0f5224 */ /* 0x000fca00078e0022 */
[----:B------:R0:W3:Y:S01]  /*6910*/  @P5 LDG.E.U8 R72, desc[UR24][R14.64] ;  /* 0x000000180e485981 */ /* 0x0000e2000c1e1100 */
[----:B------:R-:W-:-:S03]  /*6920*/  IADD3 R33, P4, PT, R5, UR6, RZ ;  /* 0x0000000605217c10 */ /* 0x000fc6000ff9e0ff */
[----:B------:R1:W-:Y:S01]  /*6930*/  STL [R1+0xa6c], R34 ;  /* 0x000a6c2201007387 */ /* 0x0003e20000100800 */
[----:B------:R-:W-:-:S03]  /*6940*/  SHF.R.U64 R16, R9, 0x15, RZ ;  /* 0x0000001509107819 */ /* 0x000fc600000012ff */
[----:B------:R-:W-:Y:S01]  /*6950*/  STL [R1+0xa78], R33 ;  /* 0x000a782101007387 */ /* 0x000fe20000100800 */
[----:B------:R-:W-:Y:S01]  /*6960*/  LOP3.LUT P3, RZ, R16, 0x1, RZ, 0xc0, !PT ;  /* 0x0000000110ff7812 */ /* 0x000fe2000786c0ff */
[----:B0-----:R-:W-:Y:S01]  /*6970*/  @P5 IMAD.MOV.U32 R14, RZ, RZ, R33 ;  /* 0x000000ffff0e5224 */ /* 0x001fe200078e0021 */
[----:B------:R-:W-:Y:S01]  /*6980*/  PRMT R16, RZ, 0x7610, R16 ;  /* 0x00007610ff107816 */ /* 0x000fe20000000010 */
[----:B--2---:R0:W-:Y:S04]  /*6990*/  STL [R1+0x1ac], R71 ;  /* 0x0001ac4701007387 */ /* 0x0041e80000100800 */
[----:B-1----:R-:W2:Y:S04]  /*69a0*/  LDL.LU R34, [R1+0xffc] ;  /* 0x000ffc0001227983 */ /* 0x002ea80000300800 */
[----:B------:R-:W2:Y:S01]  /*69b0*/  LDL.LU R70, [R1+0xff8] ;  /* 0x000ff80001467983 */ /* 0x000ea20000300800 */
[----:B0-----:R-:W-:-:S05]  /*69c0*/  IADD3.X R71, PT, PT, R6, UR15, RZ, P4, !PT ;  /* 0x0000000f06477c10 */ /* 0x001fca000a7fe4ff */
[----:B------:R-:W-:-:S05]  /*69d0*/  IMAD.MOV.U32 R15, RZ, RZ, R71 ;  /* 0x000000ffff0f7224 */ /* 0x000fca00078e0047 */
[----:B------:R0:W2:Y:S04]  /*69e0*/  @P5 LDG.E.U8 R16, desc[UR24][R14.64] ;  /* 0x000000180e105981 */ /* 0x0000a8000c1e1100 */
[----:B---3--:R1:W-:Y:S04]  /*69f0*/  STL [R1+0x1a8], R72 ;  /* 0x0001a84801007387 */ /* 0x0083e80000100800 */
[----:B-1----:R-:W3:Y:S01]  /*6a00*/  LDL.LU R72, [R1+0xff4] ;  /* 0x000ff40001487983 */ /* 0x002ee20000300800 */
[----:B------:R-:W-:-:S03]  /*6a10*/  UIMAD UR5, UR12, 0x2a, URZ ;  /* 0x0000002a0c0578a4 */ /* 0x000fc6000f8e02ff */
[----:B------:R1:W-:Y:S01]  /*6a20*/  STL [R1+0xa74], R71 ;  /* 0x000a744701007387 */ /* 0x0003e20000100800 */
[----:B------:R-:W-:Y:S02]  /*6a30*/  PRMT R37, RZ, 0x7610, R37 ;  /* 0x00007610ff257816 */ /* 0x000fe40000000025 */
[----:B-1----:R-:W-:Y:S01]  /*6a40*/  IADD3 R71, P4, PT, R7, UR6, RZ ;  /* 0x0000000607477c10 */ /* 0x002fe2000ff9e0ff */
[----:B------:R-:W-:-:S03]  /*6a50*/  USHF.R.S32.HI UR6, URZ, 0x1f, UR5 ;  /* 0x0000001fff067899 */ /* 0x000fc60008011405 */
[----:B0-----:R-:W-:Y:S01]  /*6a60*/  IADD3.X R15, PT, PT, R8, UR15, RZ, P4, !PT ;  /* 0x0000000f080f7c10 */ /* 0x001fe2000a7fe4ff */
[----:B------:R-:W-:Y:S01]  /*6a70*/  @P5 IMAD.MOV.U32 R14, RZ, RZ, R71 ;  /* 0x000000ffff0e5224 */ /* 0x000fe200078e0047 */
[----:B------:R-:W-:Y:S01]  /*6a80*/  IADD3 R33, P4, PT, R0, UR5, RZ ;  /* 0x0000000500217c10 */ /* 0x000fe2000ff9e0ff */
[----:B------:R0:W-:Y:S04]  /*6a90*/  STL [R1+0xa80], R71 ;  /* 0x000a804701007387 */ /* 0x0001e80000100800 */
[----:B------:R1:W4:Y:S01]  /*6aa0*/  @P5 LDG.E.U8 R37, desc[UR24][R14.64] ;  /* 0x000000180e255981 */ /* 0x000322000c1e1100 */
[----:B0-----:R-:W-:Y:S02]  /*6ab0*/  IADD3 R71, P5, PT, R3, UR5, RZ ;  /* 0x0000000503477c10 */ /* 0x001fe4000ffbe0ff */
[----:B-1----:R-:W-:Y:S01]  /*6ac0*/  IADD3.X R14, PT, PT, R2, UR6, RZ, P4, !PT ;  /* 0x00000006020e7c10 */ /* 0x002fe2000a7fe4ff */
[----:B--2---:R-:W-:Y:S04]  /*6ad0*/  STL [R1+0x1a4], R16 ;  /* 0x0001a41001007387 */ /* 0x004fe80000100800 */
[----:B------:R0:W-:Y:S04]  /*6ae0*/  STL [R1+0xa7c], R15 ;  /* 0x000a7c0f01007387 */ /* 0x0001e80000100800 */
[----:B------:R-:W-:Y:S01]  /*6af0*/  STL [R1+0xae8], R33 ;  /* 0x000ae82101007387 */ /* 0x000fe20000100800 */
[----:B0-----:R-:W-:-:S03]  /*6b00*/  IMAD.MOV.U32 R15, RZ, RZ, R33 ;  /* 0x000000ffff0f7224 */ /* 0x001fc600078e0021 */
[----:B------:R-:W-:Y:S02]  /*6b10*/  STL [R1+0xaf0], R71 ;  /* 0x000af04701007387 */ /* 0x000fe40000100800 */
[-C--:B------:R-:W-:Y:S02]  /*6b20*/  @P3 LOP3.LUT R15, R15, R14.reuse, RZ, 0x3c, !PT ;  /* 0x0000000e0f0f3212 */ /* 0x080fe400078e3cff */
[----:B------:R0:W-:Y:S02]  /*6b30*/  STL [R1+0xae4], R14 ;  /* 0x000ae40e01007387 */ /* 0x0001e40000100800 */
[----:B0-----:R-:W-:-:S04]  /*6b40*/  @P3 LOP3.LUT R14, R15, R14, RZ, 0x3c, !PT ;  /* 0x0000000e0f0e3212 */ /* 0x001fc800078e3cff */
[----:B------:R-:W-:Y:S02]  /*6b50*/  @P3 LOP3.LUT R15, R15, R14, RZ, 0x3c, !PT ;  /* 0x0000000e0f0f3212 */ /* 0x000fe400078e3cff */
[----:B---3--:R-:W-:-:S06]  /*6b60*/  PRMT R72, RZ, 0x7610, R72 ;  /* 0x00007610ff487816 */ /* 0x008fcc0000000048 */
[----:B------:R0:W2:Y:S01]  /*6b70*/  @P3 LDG.E.U8 R72, desc[UR24][R14.64] ;  /* 0x000000180e483981 */ /* 0x0000a2000c1e1100 */
[----:B------:R-:W-:Y:S02]  /*6b80*/  IADD3.X R33, PT, PT, R4, UR6, RZ, P5, !PT ;  /* 0x0000000604217c10 */ /* 0x000fe4000affe4ff */
[----:B------:R-:W-:Y:S01]  /*6b90*/  PRMT R70, RZ, 0x7610, R70 ;  /* 0x00007610ff467816 */ /* 0x000fe20000000046 */
[----:B0-----:R-:W-:Y:S02]  /*6ba0*/  @P3 IMAD.MOV.U32 R14, RZ, RZ, R71 ;  /* 0x000000ffff0e3224 */ /* 0x001fe400078e0047 */
[----:B------:R-:W-:-:S05]  /*6bb0*/  @P3 IMAD.MOV.U32 R15, RZ, RZ, R33 ;  /* 0x000000ffff0f3224 */ /* 0x000fca00078e0021 */
[----:B------:R0:W3:Y:S04]  /*6bc0*/  @P3 LDG.E.U8 R70, desc[UR24][R14.64] ;  /* 0x000000180e463981 */ /* 0x0000e8000c1e1100 */
[----:B----4-:R1:W-:Y:S04]  /*6bd0*/  STL [R1+0x1a0], R37 ;  /* 0x0001a02501007387 */ /* 0x0103e80000100800 */
[----:B------:R-:W-:Y:S01]  /*6be0*/  STL [R1+0xaec], R33 ;  /* 0x000aec2101007387 */ /* 0x000fe20000100800 */
[----:B------:R-:W-:Y:S02]  /*6bf0*/  PRMT R34, RZ, 0x7610, R34 ;  /* 0x00007610ff227816 */ /* 0x000fe40000000022 */
[----:B-1----:R-:W-:-:S04]  /*6c00*/  IADD3 R37, P5, PT, R5, UR5, RZ ;  /* 0x0000000505257c10 */ /* 0x002fc8000ffbe0ff */
[----:B0-----:R-:W-:Y:S01]  /*6c10*/  IADD3.X R15, PT, PT, R6, UR6, RZ, P5, !PT ;  /* 0x00000006060f7c10 */ /* 0x001fe2000affe4ff */
[----:B------:R-:W-:-:S05]  /*6c20*/  @P3 IMAD.MOV.U32 R14, RZ, RZ, R37 ;  /* 0x000000ffff0e3224 */ /* 0x000fca00078e0025 */
[----:B------:R0:W4:Y:S04]  /*6c30*/  @P3 LDG.E.U8 R34, desc[UR24][R14.64] ;  /* 0x000000180e223981 */ /* 0x000128000c1e1100 */
[----:B--2---:R1:W-:Y:S04]  /*6c40*/  STL [R1+0x19c], R72 ;  /* 0x00019c4801007387 */ /* 0x0043e80000100800 */
[----:B-1----:R-:W2:Y:S01]  /*6c50*/  LDL.LU R72, [R1+0xff0] ;  /* 0x000ff00001487983 */ /* 0x002ea20000300800 */
[----:B------:R-:W-:-:S03]  /*6c60*/  IADD3 R71, P5, PT, R7, UR5, RZ ;  /* 0x0000000507477c10 */ /* 0x000fc6000ffbe0ff */
[----:B------:R-:W2:Y:S04]  /*6c70*/  LDL.LU R33, [R1+0xfec] ;  /* 0x000fec0001217983 */ /* 0x000ea80000300800 */
[----:B------:R-:W-:Y:S04]  /*6c80*/  STL [R1+0xaf8], R37 ;  /* 0x000af82501007387 */ /* 0x000fe80000100800 */
[----:B------:R0:W-:Y:S04]  /*6c90*/  STL [R1+0xaf4], R15 ;  /* 0x000af40f01007387 */ /* 0x0001e80000100800 */
[----:B------:R-:W-:Y:S04]  /*6ca0*/  STL [R1+0xb00], R71 ;  /* 0x000b004701007387 */ /* 0x000fe80000100800 */
[----:B---3--:R1:W-:Y:S01]  /*6cb0*/  STL [R1+0x198], R70 ;  /* 0x0001984601007387 */ /* 0x0083e20000100800 */
[----:B0-----:R-:W-:-:S03]  /*6cc0*/  IMAD.MOV.U32 R15, RZ, RZ, R71 ;  /* 0x000000ffff0f7224 */ /* 0x001fc600078e0047 */
[----:B------:R-:W3:Y:S01]  /*6cd0*/  LDL.LU R37, [R1+0xfe8] ;  /* 0x000fe80001257983 */ /* 0x000ee20000300800 */
[----:B-1----:R-:W-:-:S05]  /*6ce0*/  IADD3.X R70, PT, PT, R8, UR6, RZ, P5, !PT ;  /* 0x0000000608467c10 */ /* 0x002fca000affe4ff */
[----:B------:R-:W-:-:S05]  /*6cf0*/  IMAD.MOV.U32 R14, RZ, RZ, R70 ;  /* 0x000000ffff0e7224 */ /* 0x000fca00078e0046 */
[----:B------:R-:W-:-:S04]  /*6d00*/  @P3 LOP3.LUT R15, R15, R14, RZ, 0x3c, !PT ;  /* 0x0000000e0f0f3212 */ /* 0x000fc800078e3cff */
[----:B------:R-:W-:-:S04]  /*6d10*/  @P3 LOP3.LUT R14, R15, R14, RZ, 0x3c, !PT ;  /* 0x0000000e0f0e3212 */ /* 0x000fc800078e3cff */
[----:B------:R-:W-:Y:S01]  /*6d20*/  @P3 LOP3.LUT R15, R15, R14, RZ, 0x3c, !PT ;  /* 0x0000000e0f0f3212 */ /* 0x000fe200078e3cff */
[----:B----4-:R0:W-:Y:S04]  /*6d30*/  STL [R1+0x194], R34 ;  /* 0x0001942201007387 */ /* 0x0101e80000100800 */
[----:B0-----:R-:W4:Y:S04]  /*6d40*/  LDL.LU R34, [R1+0xfe4] ;  /* 0x000fe40001227983 */ /* 0x001f280000300800 */
[----:B------:R0:W-:Y:S04]  /*6d50*/  STL [R1+0xafc], R70 ;  /* 0x000afc4601007387 */ /* 0x0001e80000100800 */
[----:B0-----:R-:W3:Y:S01]  /*6d60*/  LDL.LU R70, [R1+0xfe0] ;  /* 0x000fe00001467983 */ /* 0x001ee20000300800 */
[----:B--2---:R-:W-:-:S06]  /*6d70*/  PRMT R72, RZ, 0x7610, R72 ;  /* 0x00007610ff487816 */ /* 0x004fcc0000000048 */
[----:B------:R0:W2:Y:S01]  /*6d80*/  @P3 LDG.E.U8 R72, desc[UR24][R14.64] ;  /* 0x000000180e483981 */ /* 0x0000a2000c1e1100 */
[----:B------:R-:W-:Y:S01]  /*6d90*/  UIMAD UR5, UR12, 0x32, URZ ;  /* 0x000000320c0578a4 */ /* 0x000fe2000f8e02ff */
[----:B------:R-:W-:-:S03]  /*6da0*/  SHF.R.U64 R16, R9, 0xd, RZ ;  /* 0x0000000d09107819 */ /* 0x000fc600000012ff */
[----:B------:R-:W-:Y:S02]  /*6db0*/  USHF.R.S32.HI UR14, URZ, 0x1f, UR5 ;  /* 0x0000001fff0e7899 */ /* 0x000fe40008011405 */
[----:B------:R-:W-:Y:S02]  /*6dc0*/  IADD3 R71, P5, PT, R0, UR5, RZ ;  /* 0x0000000500477c10 */ /* 0x000fe4000ffbe0ff */
[----:B------:R-:W-:-:S03]  /*6dd0*/  LOP3.LUT P4, RZ, R16, 0x1, RZ, 0xc0, !PT ;  /* 0x0000000110ff7812 */ /* 0x000fc6000788c0ff */
[----:B------:R1:W-:Y:S01]  /*6de0*/  STL [R1+0xb84], R71 ;  /* 0x000b844701007387 */ /* 0x0003e20000100800 */
[----:B0-----:R-:W-:Y:S01]  /*6df0*/  SHF.R.U64 R14, R9, 0x5, RZ ;  /* 0x00000005090e7819 */ /* 0x001fe200000012ff */
[----:B------:R-:W-:Y:S01]  /*6e00*/  IMAD.MOV.U32 R15, RZ, RZ, R71 ;  /* 0x000000ffff0f7224 */ /* 0x000fe200078e0047 */
[----:B------:R-:W-:Y:S02]  /*6e10*/  PRMT R16, RZ, 0x7610, R16 ;  /* 0x00007610ff107816 */ /* 0x000fe40000000010 */
[----:B-1----:R-:W-:Y:S02]  /*6e20*/  IADD3 R71, P3, PT, R3, UR5, RZ ;  /* 0x0000000503477c10 */ /* 0x002fe4000ff7e0ff */
[----:B---3--:R-:W-:Y:S01]  /*6e30*/  PRMT R70, RZ, 0x7610, R70 ;  /* 0x00007610ff467816 */ /* 0x008fe20000000046 */
[----:B--2---:R0:W-:Y:S02]  /*6e40*/  STL [R1+0x190], R72 ;  /* 0x0001904801007387 */ /* 0x0041e40000100800 */
[----:B0-----:R-:W-:-:S02]  /*6e50*/  IADD3.X R72, PT, PT, R2, UR14, RZ, P5, !PT ;  /* 0x0000000e02487c10 */ /* 0x001fc4000affe4ff */
[----:B------:R-:W-:-:S03]  /*6e60*/  LOP3.LUT P5, RZ, R14, 0x1, RZ, 0xc0, !PT ;  /* 0x000000010eff7812 */ /* 0x000fc600078ac0ff */
[----:B------:R-:W-:-:S05]  /*6e70*/  IMAD.MOV.U32 R14, RZ, RZ, R72 ;  /* 0x000000ffff0e7224 */ /* 0x000fca00078e0048 */
[----:B------:R-:W-:-:S04]  /*6e80*/  @P4 LOP3.LUT R15, R15, R14, RZ, 0x3c, !PT ;  /* 0x0000000e0f0f4212 */ /* 0x000fc800078e3cff */
[----:B------:R-:W-:-:S04]  /*6e90*/  @P4 LOP3.LUT R14, R15, R14, RZ, 0x3c, !PT ;  /* 0x0000000e0f0e4212 */ /* 0x000fc800078e3cff */
[----:B------:R-:W-:Y:S01]  /*6ea0*/  @P4 LOP3.LUT R15, R15, R14, RZ, 0x3c, !PT ;  /* 0x0000000e0f0f4212 */ /* 0x000fe200078e3cff */
[----:B------:R0:W-:Y:S04]  /*6eb0*/  STL [R1+0xb80], R72 ;  /* 0x000b804801007387 */ /* 0x0001e80000100800 */
[----:B------:R1:W2:Y:S01]  /*6ec0*/  @P4 LDG.E.U8 R16, desc[UR24][R14.64] ;  /* 0x000000180e104981 */ /* 0x0002a2000c1e1100 */
[----:B0-----:R-:W-:Y:S01]  /*6ed0*/  IADD3.X R72, PT, PT, R4, UR14, RZ, P3, !PT ;  /* 0x0000000e04487c10 */ /* 0x001fe20009ffe4ff */
[----:B-1----:R-:W-:-:S04]  /*6ee0*/  @P4 IMAD.MOV.U32 R14, RZ, RZ, R71 ;  /* 0x000000ffff0e4224 */ /* 0x002fc800078e0047 */
[----:B------:R-:W-:-:S05]  /*6ef0*/  @P4 IMAD.MOV.U32 R15, RZ, RZ, R72 ;  /* 0x000000ffff0f4224 */ /* 0x000fca00078e0048 */
[----:B------:R0:W3:Y:S04]  /*6f00*/  @P4 LDG.E.U8 R70, desc[UR24][R14.64] ;  /* 0x000000180e464981 */ /* 0x0000e8000c1e1100 */
[----:B------:R-:W-:Y:S04]  /*6f10*/  STL [R1+0xb8c], R71 ;  /* 0x000b8c4701007387 */ /* 0x000fe80000100800 */
[----:B------:R1:W-:Y:S01]  /*6f20*/  STL [R1+0xb88], R72 ;  /* 0x000b884801007387 */ /* 0x0003e20000100800 */
[----:B------:R-:W-:Y:S02]  /*6f30*/  PRMT R33, RZ, 0x7610, R33 ;  /* 0x00007610ff217816 */ /* 0x000fe40000000021 */
[----:B----4-:R-:W-:Y:S01]  /*6f40*/  PRMT R34, RZ, 0x7610, R34 ;  /* 0x00007610ff227816 */ /* 0x010fe20000000022 */
[----:B--2---:R2:W-:Y:S04]  /*6f50*/  STL [R1+0x18c], R16 ;  /* 0x00018c1001007387 */ /* 0x0045e80000100800 */
[----:B-1----:R-:W4:Y:S04]  /*6f60*/  LDL.LU R72, [R1+0xfdc] ;  /* 0x000fdc0001487983 */ /* 0x002f280000300800 */
[----:B------:R-:W4:Y:S01]  /*6f70*/  LDL.LU R71, [R1+0xfd8] ;  /* 0x000fd80001477983 */ /* 0x000f220000300800 */
[----:B--2---:R-:W-:-:S04]  /*6f80*/  IADD3 R16, P3, PT, R5, UR5, RZ ;  /* 0x0000000505107c10 */ /* 0x004fc8000ff7e0ff */
[----:B0-----:R-:W-:Y:S01]  /*6f90*/  IADD3.X R14, PT, PT, R6, UR14, RZ, P3, !PT ;  /* 0x0000000e060e7c10 */ /* 0x001fe20009ffe4ff */
[----:B------:R-:W-:Y:S01]  /*6fa0*/  IMAD.MOV.U32 R15, RZ, RZ, R16 ;  /* 0x000000ffff0f7224 */ /* 0x000fe200078e0010 */
[----:B------:R-:W-:Y:S04]  /*6fb0*/  STL [R1+0xb94], R16 ;  /* 0x000b941001007387 */ /* 0x000fe80000100800 */
[-C--:B------:R-:W-:Y:S01]  /*6fc0*/  @P4 LOP3.LUT R15, R15, R14.reuse, RZ, 0x3c, !PT ;  /* 0x0000000e0f0f4212 */ /* 0x080fe200078e3cff */
[----:B---3--:R-:W-:Y:S04]  /*6fd0*/  STL [R1+0x188], R70 ;  /* 0x0001884601007387 */ /* 0x008fe80000100800 */
[----:B------:R0:W-:Y:S02]  /*6fe0*/  STL [R1+0xb90], R14 ;  /* 0x000b900e01007387 */ /* 0x0001e40000100800 */
[----:B0-----:R-:W-:-:S04]  /*6ff0*/  @P4 LOP3.LUT R14, R15, R14, RZ, 0x3c, !PT ;  /* 0x0000000e0f0e4212 */ /* 0x001fc800078e3cff */
[----:B------:R-:W-:-:S05]  /*7000*/  @P4 LOP3.LUT R15, R15, R14, RZ, 0x3c, !PT ;  /* 0x0000000e0f0f4212 */ /* 0x000fca00078e3cff */
[----:B------:R0:W2:Y:S01]  /*7010*/  @P4 LDG.E.U8 R33, desc[UR24][R14.64] ;  /* 0x000000180e214981 */ /* 0x0000a2000c1e1100 */
[----:B------:R-:W-:-:S04]  /*7020*/  IADD3 R70, P3, PT, R7, UR5, RZ ;  /* 0x0000000507467c10 */ /* 0x000fc8000ff7e0ff */
[----:B------:R-:W-:-:S05]  /*7030*/  IADD3.X R16, PT, PT, R8, UR14, RZ, P3, !PT ;  /* 0x0000000e08107c10 */ /* 0x000fca0009ffe4ff */
[----:B0-----:R-:W-:Y:S02]  /*7040*/  IMAD.MOV.U32 R15, RZ, RZ, R16 ;  /* 0x000000ffff0f7224 */ /* 0x001fe400078e0010 */
[----:B------:R-:W-:-:S05]  /*7050*/  @P4 IMAD.MOV.U32 R14, RZ, RZ, R70 ;  /* 0x000000ffff0e4224 */ /* 0x000fca00078e0046 */
[----:B------:R0:W3:Y:S01]  /*7060*/  @P4 LDG.E.U8 R34, desc[UR24][R14.64] ;  /* 0x000000180e224981 */ /* 0x0000e2000c1e1100 */
[----:B------:R-:W-:-:S03]  /*7070*/  UIMAD UR6, UR12, 0x3a, URZ ;  /* 0x0000003a0c0678a4 */ /* 0x000fc6000f8e02ff */
[----:B------:R1:W-:Y:S01]  /*7080*/  STL [R1+0xb9c], R70 ;  /* 0x000b9c4601007387 */ /* 0x0003e20000100800 */
[----:B------:R-:W-:-:S03]  /*7090*/  USHF.R.S32.HI UR15, URZ, 0x1f, UR6 ;  /* 0x0000001fff0f7899 */ /* 0x000fc60008011406 */
[----:B------:R-:W-:Y:S01]  /*70a0*/  STL [R1+0xb98], R16 ;  /* 0x000b981001007387 */ /* 0x000fe20000100800 */
[----:B-1----:R-:W-:Y:S02]  /*70b0*/  IADD3 R70, P4, PT, R3, UR6, RZ ;  /* 0x0000000603467c10 */ /* 0x002fe4000ff9e0ff */
[----:B----4-:R-:W-:Y:S01]  /*70c0*/  PRMT R71, RZ, 0x7610, R71 ;  /* 0x00007610ff477816 */ /* 0x010fe20000000047 */
[----:B--2---:R1:W-:Y:S02]  /*70d0*/  STL [R1+0x184], R33 ;  /* 0x0001842101007387 */ /* 0x0043e40000100800 */
[----:B-1----:R-:W-:-:S04]  /*70e0*/  IADD3 R33, P3, PT, R0, UR6, RZ ;  /* 0x0000000600217c10 */ /* 0x002fc8000ff7e0ff */
[----:B0-----:R-:W-:Y:S01]  /*70f0*/  IADD3.X R14, PT, PT, R2, UR15, RZ, P3, !PT ;  /* 0x0000000f020e7c10 */ /* 0x001fe20009ffe4ff */
[----:B------:R-:W-:Y:S01]  /*7100*/  IMAD.MOV.U32 R15, RZ, RZ, R33 ;  /* 0x000000ffff0f7224 */ /* 0x000fe200078e0021 */
[----:B------:R-:W-:Y:S04]  /*7110*/  STL [R1+0xc24], R33 ;  /* 0x000c242101007387 */ /* 0x000fe80000100800 */
[-C--:B------:R-:W-:Y:S01]  /*7120*/  @P5 LOP3.LUT R15, R15, R14.reuse, RZ, 0x3c, !PT ;  /* 0x0000000e0f0f5212 */ /* 0x080fe200078e3cff */
[----:B------:R0:W-:Y:S03]  /*7130*/  STL [R1+0xc20], R14 ;  /* 0x000c200e01007387 */ /* 0x0001e60000100800 */
[----:B0-----:R-:W-:-:S04]  /*7140*/  @P5 LOP3.LUT R14, R15, R14, RZ, 0x3c, !PT ;  /* 0x0000000e0f0e5212 */ /* 0x001fc800078e3cff */
[----:B------:R-:W-:-:S05]  /*7150*/  @P5 LOP3.LUT R15, R15, R14, RZ, 0x3c, !PT ;  /* 0x0000000e0f0f5212 */ /* 0x000fca00078e3cff */
[----:B------:R0:W2:Y:S04]  /*7160*/  @P5 LDG.E.U8 R71, desc[UR24][R14.64] ;  /* 0x000000180e475981 */ /* 0x0000a8000c1e1100 */
[----:B------:R-:W-:Y:S04]  /*7170*/  STL [R1+0xc2c], R70 ;  /* 0x000c2c4601007387 */ /* 0x000fe80000100800 */
[----:B---3--:R1:W-:Y:S01]  /*7180*/  STL [R1+0x180], R34 ;  /* 0x0001802201007387 */ /* 0x0083e20000100800 */
[----:B------:R-:W-:Y:S01]  /*7190*/  PRMT R72, RZ, 0x7610, R72 ;  /* 0x00007610ff487816 */ /* 0x000fe20000000048 */
[----:B0-----:R-:W-:Y:S01]  /*71a0*/  @P5 IMAD.MOV.U32 R14, RZ, RZ, R70 ;  /* 0x000000ffff0e5224 */ /* 0x001fe200078e0046 */
[----:B-1----:R-:W-:-:S05]  /*71b0*/  IADD3.X R34, PT, PT, R4, UR15, RZ, P4, !PT ;  /* 0x0000000f04227c10 */ /* 0x002fca000a7fe4ff */
[----:B------:R-:W-:-:S05]  /*71c0*/  @P5 IMAD.MOV.U32 R15, RZ, RZ, R34 ;  /* 0x000000ffff0f5224 */ /* 0x000fca00078e0022 */
[----:B------:R0:W3:Y:S01]  /*71d0*/  @P5 LDG.E.U8 R72, desc[UR24][R14.64] ;  /* 0x000000180e485981 */ /* 0x0000e2000c1e1100 */
[----:B------:R-:W-:Y:S01]  /*71e0*/  IADD3 R33, P4, PT, R5, UR6, RZ ;  /* 0x0000000605217c10 */ /* 0x000fe2000ff9e0ff */
[----:B------:R-:W-:Y:S02]  /*71f0*/  VIADD R16, R36, 0xfffffff4 ;  /* 0xfffffff424107836 */ /* 0x000fe40000000000 */
[----:B------:R1:W-:Y:S04]  /*7200*/  STL [R1+0xc28], R34 ;  /* 0x000c282201007387 */ /* 0x0003e80000100800 */
[----:B------:R-:W-:Y:S01]  /*7210*/  STL [R1+0xc34], R33 ;  /* 0x000c342101007387 */ /* 0x000fe20000100800 */
[----:B------:R-:W-:Y:S01]  /*7220*/  ISETP.GE.U32.AND P3, PT, R16, 0x7fffffb5, PT ;  /* 0x7fffffb51000780c */ /* 0x000fe20003f66070 */
[----:B0-----:R-:W-:Y:S01]  /*7230*/  @P5 IMAD.MOV.U32 R14, RZ, RZ, R33 ;  /* 0x000000ffff0e5224 */ /* 0x001fe200078e0021 */
[----:B------:R-:W-:Y:S01]  /*7240*/  PRMT R16, RZ, 0x7610, R16 ;  /* 0x00007610ff107816 */ /* 0x000fe20000000010 */
[----:B--2---:R0:W-:Y:S04]  /*7250*/  STL [R1+0x17c], R71 ;  /* 0x00017c4701007387 */ /* 0x0041e80000100800 */
[----:B-1----:R-:W2:Y:S04]  /*7260*/  LDL.LU R34, [R1+0xfd4] ;  /* 0x000fd40001227983 */ /* 0x002ea80000300800 */
[----:B------:R-:W4:Y:S01]  /*7270*/  LDL.LU R70, [R1+0xfd0] ;  /* 0x000fd00001467983 */ /* 0x000f220000300800 */
        /* <DEDUP_REMOVED lines=22> */
[-C--:B------:R-:W-:Y:S02]  /*73e0*/  @!P6 LOP3.LUT R15, R15, R14.reuse, RZ, 0x3c, !PT ;  /* 0x0000000e0f0fe212 */ /* 0x080fe400078e3cff */
[----:B------:R0:W-:Y:S01]  /*73f0*/  STL [R1+0x308], R14 ;  /* 0x0003080e01007387 */ /* 0x0001e20000100800 */
[----:B---3--:R-:W-:Y:S02]  /*7400*/  PRMT R72, RZ, 0x7610, R72 ;  /* 0x00007610ff487816 */ /* 0x008fe40000000048 */
[----:B0-----:R-:W-:-:S04]  /*7410*/  @!P6 LOP3.LUT R14, R15, R14, RZ, 0x3c, !PT ;  /* 0x0000000e0f0ee212 */ /* 0x001fc800078e3cff */
[----:B------:R-:W-:-:S05]  /*7420*/  @!P6 LOP3.LUT R15, R15, R14, RZ, 0x3c, !PT ;  /* 0x0000000e0f0fe212 */ /* 0x000fca00078e3cff */
[----:B------:R0:W2:Y:S01]  /*7430*/  @!P6 LDG.E.U8 R72, desc[UR24][R14.64] ;  /* 0x000000180e48e981 */ /* 0x0000a2000c1e1100 */
[----:B------:R-:W-:Y:S02]  /*7440*/  IADD3.X R33, PT, PT, R4, UR6, RZ, P5, !PT ;  /* 0x0000000604217c10 */ /* 0x000fe4000affe4ff */
[----:B----4-:R-:W-:Y:S01]  /*7450*/  PRMT R70, RZ, 0x7610, R70 ;  /* 0x00007610ff467816 */ /* 0x010fe20000000046 */
[----:B0-----:R-:W-:Y:S02]  /*7460*/  @!P6 IMAD.MOV.U32 R14, RZ, RZ, R71 ;  /* 0x000000ffff0ee224 */ /* 0x001fe400078e0047 */
[----:B------:R-:W-:-:S05]  /*7470*/  @!P6 IMAD.MOV.U32 R15, RZ, RZ, R33 ;  /* 0x000000ffff0fe224 */ /* 0x000fca00078e0021 */
[----:B------:R0:W3:Y:S04]  /*7480*/  @!P6 LDG.E.U8 R70, desc[UR24][R14.64] ;  /* 0x000000180e46e981 */ /* 0x0000e8000c1e1100 */
[----:B------:R1:W-:Y:S04]  /*7490*/  STL [R1+0x170], R37 ;  /* 0x0001702501007387 */ /* 0x0003e80000100800 */
[----:B------:R-:W-:Y:S01]  /*74a0*/  STL [R1+0x310], R33 ;  /* 0x0003102101007387 */ /* 0x000fe20000100800 */
[----:B------:R-:W-:Y:S02]  /*74b0*/  PRMT R34, RZ, 0x7610, R34 ;  /* 0x00007610ff227816 */ /* 0x000fe40000000022 */
[----:B-1----:R-:W-:-:S04]  /*74c0*/  IADD3 R37, P5, PT, R5, UR5, RZ ;  /* 0x0000000505257c10 */ /* 0x002fc8000ffbe0ff */
[----:B0-----:R-:W-:Y:S01]  /*74d0*/  IADD3.X R15, PT, PT, R6, UR6, RZ, P5, !PT ;  /* 0x00000006060f7c10 */ /* 0x001fe2000affe4ff */
[----:B------:R-:W-:-:S05]  /*74e0*/  @!P6 IMAD.MOV.U32 R14, RZ, RZ, R37 ;  /* 0x000000ffff0ee224 */ /* 0x000fca00078e0025 */
[----:B------:R0:W4:Y:S04]  /*74f0*/  @!P6 LDG.E.U8 R34, desc[UR24][R14.64] ;  /* 0x000000180e22e981 */ /* 0x000128000c1e1100 */
        /* <DEDUP_REMOVED lines=12> */
[----:B------:R-:W-:-:S04]  /*75c0*/  @!P6 LOP3.LUT R15, R15, R14, RZ, 0x3c, !PT ;  /* 0x0000000e0f0fe212 */ /* 0x000fc800078e3cff */
[----:B------:R-:W-:-:S04]  /*75d0*/  @!P6 LOP3.LUT R14, R15, R14, RZ, 0x3c, !PT ;  /* 0x0000000e0f0ee212 */ /* 0x000fc800078e3cff */
[----:B------:R-:W-:Y:S01]  /*75e0*/  @!P6 LOP3.LUT R15, R15, R14, RZ, 0x3c, !PT ;  /* 0x0000000e0f0fe212 */ /* 0x000fe200078e3cff */
[----:B----4-:R0:W-:Y:S04]  /*75f0*/  STL [R1+0x164], R34 ;  /* 0x0001642201007387 */ /* 0x0101e80000100800 */
[----:B0-----:R-:W4:Y:S04]  /*7600*/  LDL.LU R34, [R1+0xfbc] ;  /* 0x000fbc0001227983 */ /* 0x001f280000300800 */
[----:B------:R0:W-:Y:S04]  /*7610*/  STL [R1+0x320], R70 ;  /* 0x0003204601007387 */ /* 0x0001e80000100800 */
[----:B0-----:R-:W3:Y:S01]  /*7620*/  LDL.LU R70, [R1+0xfb8] ;  /* 0x000fb80001467983 */ /* 0x001ee20000300800 */
[----:B--2---:R-:W-:-:S06]  /*7630*/  PRMT R72, RZ, 0x7610, R72 ;  /* 0x00007610ff487816 */ /* 0x004fcc0000000048 */
[----:B------:R0:W2:Y:S01]  /*7640*/  @!P6 LDG.E.U8 R72, desc[UR24][R14.64] ;  /* 0x000000180e48e981 */ /* 0x0000a2000c1e1100 */
[----:B------:R-:W-:-:S04]  /*7650*/  UIMAD UR5, UR12, 0xb, URZ ;  /* 0x0000000b0c0578a4 */ /* 0x000fc8000f8e02ff */
[----:B------:R-:W-:Y:S02]  /*7660*/  USHF.R.S32.HI UR14, URZ, 0x1f, UR5 ;  /* 0x0000001fff0e7899 */ /* 0x000fe40008011405 */
[----:B------:R-:W-:Y:S02]  /*7670*/  IADD3 R71, P5, PT, R0, UR5, RZ ;  /* 0x0000000500477c10 */ /* 0x000fe4000ffbe0ff */
[----:B0-----:R-:W-:-:S03]  /*7680*/  SHF.R.U32.HI R14, RZ, 0xc, R12 ;  /* 0x0000000cff0e7819 */ /* 0x001fc6000001160c */
[----:B------:R0:W-:Y:S01]  /*7690*/  STL [R1+0x7a0], R71 ;  /* 0x0007a04701007387 */ /* 0x0001e20000100800 */
[----:B------:R-:W-:Y:S02]  /*76a0*/  IMAD.MOV.U32 R15, RZ, RZ, R71 ;  /* 0x000000ffff0f7224 */ /* 0x000fe400078e0047 */
[----:B------:R-:W-:-:S05]  /*76b0*/  VIADD R16, R36, 0xfffffffb ;  /* 0xfffffffb24107836 */ /* 0x000fca0000000000 */
[----:B------:R-:W-:Y:S02]  /*76c0*/  ISETP.GE.U32.AND P4, PT, R16, 0x7fffffbc, PT ;  /* 0x7fffffbc1000780c */ /* 0x000fe40003f86070 */
[----:B------:R-:W-:Y:S02]  /*76d0*/  PRMT R16, RZ, 0x7610, R16 ;  /* 0x00007610ff107816 */ /* 0x000fe40000000010 */
[----:B0-----:R-:W-:Y:S02]  /*76e0*/  IADD3 R71, P6, PT, R3, UR5, RZ ;  /* 0x0000000503477c10 */ /* 0x001fe4000ffde0ff */
[----:B---3--:R-:W-:Y:S01]  /*76f0*/  PRMT R70, RZ, 0x7610, R70 ;  /* 0x00007610ff467816 */ /* 0x008fe20000000046 */
[----:B--2---:R0:W-:Y:S02]  /*7700*/  STL [R1+0x160], R72 ;  /* 0x0001604801007387 */ /* 0x0041e40000100800 */
[----:B0-----:R-:W-:Y:S02]  /*7710*/  IADD3.X R72, PT, PT, R2, UR14, RZ, P5, !PT ;  /* 0x0000000e02487c10 */ /* 0x001fe4000affe4ff */
[----:B------:R-:W-:-:S03]  /*7720*/  LOP3.LUT P5, RZ, R14, 0x1, RZ, 0xc0, !PT ;  /* 0x000000010eff7812 */ /* 0x000fc600078ac0ff */
[----:B------:R-:W-:-:S05]  /*7730*/  IMAD.MOV.U32 R14, RZ, RZ, R72 ;  /* 0x000000ffff0e7224 */ /* 0x000fca00078e0048 */
[----:B------:R-:W-:-:S04]  /*7740*/  @!P3 LOP3.LUT R15, R15, R14, RZ, 0x3c, !PT ;  /* 0x0000000e0f0fb212 */ /* 0x000fc800078e3cff */
[----:B------:R-:W-:-:S04]  /*7750*/  @!P3 LOP3.LUT R14, R15, R14, RZ, 0x3c, !PT ;  /* 0x0000000e0f0eb212 */ /* 0x000fc800078e3cff */
[----:B------:R-:W-:Y:S01]  /*7760*/  @!P3 LOP3.LUT R15, R15, R14, RZ, 0x3c, !PT ;  /* 0x0000000e0f0fb212 */ /* 0x000fe200078e3cff */
[----:B------:R0:W-:Y:S04]  /*7770*/  STL [R1+0x79c], R72 ;  /* 0x00079c4801007387 */ /* 0x0001e80000100800 */
[----:B------:R1:W2:Y:S01]  /*7780*/  @!P3 LDG.E.U8 R16, desc[UR24][R14.64] ;  /* 0x000000180e10b981 */ /* 0x0002a2000c1e1100 */
[----:B0-----:R-:W-:Y:S01]  /*7790*/  IADD3.X R72, PT, PT, R4, UR14, RZ, P6, !PT ;  /* 0x0000000e04487c10 */ /* 0x001fe2000b7fe4ff */
[----:B-1----:R-:W-:-:S04]  /*77a0*/  @!P3 IMAD.MOV.U32 R14, RZ, RZ, R71 ;  /* 0x000000ffff0eb224 */ /* 0x002fc800078e0047 */
[----:B------:R-:W-:-:S05]  /*77b0*/  @!P3 IMAD.MOV.U32 R15, RZ, RZ, R72 ;  /* 0x000000ffff0fb224 */ /* 0x000fca00078e0048 */
[----:B------:R0:W3:Y:S04]  /*77c0*/  @!P3 LDG.E.U8 R70, desc[UR24][R14.64] ;  /* 0x000000180e46b981 */ /* 0x0000e8000c1e1100 */
        /* <DEDUP_REMOVED lines=11> */
[-C--:B------:R-:W-:Y:S01]  /*7880*/  @!P3 LOP3.LUT R15, R15, R14.reuse, RZ, 0x3c, !PT ;  /* 0x0000000e0f0fb212 */ /* 0x080fe200078e3cff */
[----:B---3--:R-:W-:Y:S04]  /*7890*/  STL [R1+0x158], R70 ;  /* 0x0001584601007387 */ /* 0x008fe80000100800 */
[----:B------:R0:W-:Y:S02]  /*78a0*/  STL [R1+0x7ac], R14 ;  /* 0x0007ac0e01007387 */ /* 0x0001e40000100800 */
[----:B0-----:R-:W-:-:S04]  /*78b0*/  @!P3 LOP3.LUT R14, R15, R14, RZ, 0x3c, !PT ;  /* 0x0000000e0f0eb212 */ /* 0x001fc800078e3cff */
[----:B------:R-:W-:-:S05]  /*78c0*/  @!P3 LOP3.LUT R15, R15, R14, RZ, 0x3c, !PT ;  /* 0x0000000e0f0fb212 */ /* 0x000fca00078e3cff */
[----:B------:R0:W2:Y:S01]  /*78d0*/  @!P3 LDG.E.U8 R33, desc[UR24][R14.64] ;  /* 0x000000180e21b981 */ /* 0x0000a2000c1e1100 */
[----:B------:R-:W-:-:S04]  /*78e0*/  IADD3 R70, P6, PT, R7, UR5, RZ ;  /* 0x0000000507467c10 */ /* 0x000fc8000ffde0ff */
[----:B------:R-:W-:-:S05]  /*78f0*/  IADD3.X R16, PT, PT, R8, UR14, RZ, P6, !PT ;  /* 0x0000000e08107c10 */ /* 0x000fca000b7fe4ff */
[----:B0-----:R-:W-:Y:S02]  /*7900*/  IMAD.MOV.U32 R15, RZ, RZ, R16 ;  /* 0x000000ffff0f7224 */ /* 0x001fe400078e0010 */
[----:B------:R-:W-:-:S05]  /*7910*/  @!P3 IMAD.MOV.U32 R14, RZ, RZ, R70 ;  /* 0x000000ffff0eb224 */ /* 0x000fca00078e0046 */
[----:B------:R0:W3:Y:S01]  /*7920*/  @!P3 LDG.E.U8 R34, desc[UR24][R14.64] ;  /* 0x000000180e22b981 */ /* 0x0000e2000c1e1100 */
[----:B------:R-:W-:-:S03]  /*7930*/  UIMAD UR6, UR12, 0x13, URZ ;  /* 0x000000130c0678a4 */ /* 0x000fc6000f8e02ff */
[----:B------:R-:W-:Y:S01]  /*7940*/  STL [R1+0x7b8], R70 ;  /* 0x0007b84601007387 */ /* 0x000fe20000100800 */
[----:B------:R-:W-:-:S03]  /*7950*/  USHF.R.S32.HI UR15, URZ, 0x1f, UR6 ;  /* 0x0000001fff0f7899 */ /* 0x000fc60008011406 */
[----:B------:R-:W-:Y:S01]  /*7960*/  STL [R1+0x7b4], R16 ;  /* 0x0007b41001007387 */ /* 0x000fe20000100800 */
[----:B----4-:R-:W-:-:S03]  /*7970*/  PRMT R71, RZ, 0x7610, R71 ;  /* 0x00007610ff477816 */ /* 0x010fc60000000047 */
        /* <DEDUP_REMOVED lines=9> */
[----:B------:R0:W2:Y:S01]  /*7a10*/  @P5 LDG.E.U8 R71, desc[UR24][R14.64] ;  /* 0x000000180e475981 */ /* 0x0000a2000c1e1100 */
[----:B------:R-:W-:-:S05]  /*7a20*/  IADD3 R70, P6, PT, R3, UR6, RZ ;  /* 0x0000000603467c10 */ /* 0x000fca000ffde0ff */
[----:B------:R-:W-:Y:S04]  /*7a30*/  STL [R1+0x944], R70 ;  /* 0x0009444601007387 */ /* 0x000fe80000100800 */
[----:B---3--:R1:W-:Y:S01]  /*7a40*/  STL [R1+0x150], R34 ;  /* 0x0001502201007387 */ /* 0x0083e20000100800 */
[----:B------:R-:W-:Y:S01]  /*7a50*/  PRMT R72, RZ, 0x7610, R72 ;  /* 0x00007610ff487816 */ /* 0x000fe20000000048 */
[----:B0-----:R-:W-:Y:S01]  /*7a60*/  @P5 IMAD.MOV.U32 R14, RZ, RZ, R70 ;  /* 0x000000ffff0e5224 */ /* 0x001fe200078e0046 */
[----:B-1----:R-:W-:-:S05]  /*7a70*/  IADD3.X R34, PT, PT, R4, UR15, RZ, P6, !PT ;  /* 0x0000000f04227c10 */ /* 0x002fca000b7fe4ff */
[----:B------:R-:W-:-:S05]  /*7a80*/  @P5 IMAD.MOV.U32 R15, RZ, RZ, R34 ;  /* 0x000000ffff0f5224 */ /* 0x000fca00078e0022 */
[----:B------:R0:W3:Y:S01]  /*7a90*/  @P5 LDG.E.U8 R72, desc[UR24][R14.64] ;  /* 0x000000180e485981 */ /* 0x0000e2000c1e1100 */
[----:B------:R-:W-:-:S03]  /*7aa0*/  IADD3 R33, P6, PT, R5, UR6, RZ ;  /* 0x0000000605217c10 */ /* 0x000fc6000ffde0ff */
[----:B------:R1:W-:Y:S01]  /*7ab0*/  STL [R1+0x940], R34 ;  /* 0x0009402201007387 */ /* 0x0003e20000100800 */
[----:B------:R-:W-:-:S03]  /*7ac0*/  SHF.R.U32.HI R16, RZ, 0x4, R12 ;  /* 0x00000004ff107819 */ /* 0x000fc6000001160c */
[----:B------:R-:W-:Y:S01]  /*7ad0*/  STL [R1+0x94c], R33 ;  /* 0x00094c2101007387 */ /* 0x000fe20000100800 */
[----:B------:R-:W-:Y:S01]  /*7ae0*/  LOP3.LUT P3, RZ, R16, 0x1, RZ, 0xc0, !PT ;  /* 0x0000000110ff7812 */ /* 0x000fe2000786c0ff */
        /* <DEDUP_REMOVED lines=28> */
[----:B------:R0:W-:Y:S01]  /*7cb0*/  STL [R1+0x9f8], R14 ;  /* 0x0009f80e01007387 */ /* 0x0001e20000100800 */
[----:B---3--:R-:W-:Y:S02]  /*7cc0*/  PRMT R72, RZ, 0x7610, R72 ;  /* 0x00007610ff487816 */ /* 0x008fe40000000048 */
[----:B0-----:R-:W-:-:S04]  /*7cd0*/  @P3 LOP3.LUT R14, R15, R14, RZ, 0x3c, !PT ;  /* 0x0000000e0f0e3212 */ /* 0x001fc800078e3cff */
[----:B------:R-:W-:-:S05]  /*7ce0*/  @P3 LOP3.LUT R15, R15, R14, RZ, 0x3c, !PT ;  /* 0x0000000e0f0f3212 */ /* 0x000fca00078e3cff */
[----:B------:R0:W2:Y:S01]  /*7cf0*/  @P3 LDG.E.U8 R72, desc[UR24][R14.64] ;  /* 0x000000180e483981 */ /* 0x0000a2000c1e1100 */
[----:B------:R-:W-:Y:S02]  /*7d00*/  IADD3.X R33, PT, PT, R4, UR6, RZ, P5, !PT ;  /* 0x0000000604217c10 */ /* 0x000fe4000affe4ff */
[----:B----4-:R-:W-:Y:S01]  /*7d10*/  PRMT R70, RZ, 0x7610, R70 ;  /* 0x00007610ff467816 */ /* 0x010fe20000000046 */
[----:B0-----:R-:W-:Y:S02]  /*7d20*/  @P3 IMAD.MOV.U32 R14, RZ, RZ, R71 ;  /* 0x000000ffff0e3224 */ /* 0x001fe400078e0047 */
[----:B------:R-:W-:-:S05]  /*7d30*/  @P3 IMAD.MOV.U32 R15, RZ, RZ, R33 ;  /* 0x000000ffff0f3224 */ /* 0x000fca00078e0021 */
[----:B------:R0:W3:Y:S04]  /*7d40*/  @P3 LDG.E.U8 R70, desc[UR24][R14.64] ;  /* 0x000000180e463981 */ /* 0x0000e8000c1e1100 */
[----:B------:R1:W-:Y:S04]  /*7d50*/  STL [R1+0x140], R37 ;  /* 0x0001402501007387 */ /* 0x0003e80000100800 */
        /* <DEDUP_REMOVED lines=53> */
[----:B------:R-:W-:-:S03]  /*80b0*/  PRMT R33, RZ, 0x7610, R33 ;  /* 0x00007610ff217816 */ /* 0x000fc60000000021 */
        /* <DEDUP_REMOVED lines=13> */
[----:B------:R-:W-:Y:S01]  /*8190*/  IADD3 R70, P3, PT, R7, UR5, RZ ;  /* 0x0000000507467c10 */ /* 0x000fe2000ff7e0ff */
[----:B------:R-:W-:-:S03]  /*81a0*/  UIMAD UR6, UR12, 0x2b, URZ ;  /* 0x0000002b0c0678a4 */ /* 0x000fc6000f8e02ff */
[----:B------:R-:W-:Y:S01]  /*81b0*/  IADD3.X R16, PT, PT, R8, UR14, RZ, P3, !PT ;  /* 0x0000000e08107c10 */ /* 0x000fe20009ffe4ff */
[----:B------:R-:W-:Y:S01]  /*81c0*/  STL [R1+0xaa0], R70 ;  /* 0x000aa04601007387 */ /* 0x000fe20000100800 */
[----:B----4-:R-:W-:Y:S01]  /*81d0*/  PRMT R34, RZ, 0x7610, R34 ;  /* 0x00007610ff227816 */ /* 0x010fe20000000022 */
[----:B------:R-:W-:Y:S02]  /*81e0*/  USHF.R.S32.HI UR15, URZ, 0x1f, UR6 ;  /* 0x0000001fff0f7899 */ /* 0x000fe40008011406 */
[----:B------:R-:W-:Y:S01]  /*81f0*/  STL [R1+0xa9c], R16 ;  /* 0x000a9c1001007387 */ /* 0x000fe20000100800 */
[----:B0-----:R-:W-:Y:S02]  /*8200*/  IMAD.MOV.U32 R15, RZ, RZ, R16 ;  /* 0x000000ffff0f7224 */ /* 0x001fe400078e0010 */
[----:B------:R-:W-:-:S05]  /*8210*/  @P6 IMAD.MOV.U32 R14, RZ, RZ, R70 ;  /* 0x000000ffff0e6224 */ /* 0x000fca00078e0046 */
[----:B------:R0:W3:Y:S01]  /*8220*/  @P6 LDG.E.U8 R34, desc[UR24][R14.64] ;  /* 0x000000180e226981 */ /* 0x0000e2000c1e1100 */
[----:B------:R-:W-:-:S03]  /*8230*/  PRMT R71, RZ, 0x7610, R71 ;  /* 0x00007610ff477816 */ /* 0x000fc60000000047 */
        /* <DEDUP_REMOVED lines=16> */
[----:B------:R-:W-:Y:S01]  /*8340*/  @P5 IMAD.MOV.U32 R15, RZ, RZ, R34 ;  /* 0x000000ffff0f5224 */ /* 0x000fe200078e0022 */
[----:B------:R-:W-:Y:S01]  /*8350*/  IADD3 R33, P6, PT, R5, UR6, RZ ;  /* 0x0000000605217c10 */ /* 0x000fe2000ffde0ff */
[----:B------:R0:W-:Y:S04]  /*8360*/  STL [R1+0xb0c], R34 ;  /* 0x000b0c2201007387 */ /* 0x0001e80000100800 */
[----:B------:R1:W3:Y:S04]  /*8370*/  @P5 LDG.E.U8 R72, desc[UR24][R14.64] ;  /* 0x000000180e485981 */ /* 0x0002e8000c1e1100 */
[----:B------:R-:W-:Y:S04]  /*8380*/  STL [R1+0xb18], R33 ;  /* 0x000b182101007387 */ /* 0x000fe80000100800 */
[----:B--2---:R2:W-:Y:S04]  /*8390*/  STL [R1+0x114], R71 ;  /* 0x0001144701007387 */ /* 0x0045e80000100800 */
[----:B0-----:R-:W4:Y:S04]  /*83a0*/  LDL.LU R34, [R1+0xf84] ;  /* 0x000f840001227983 */ /* 0x001f280000300800 */
[----:B------:R-:W4:Y:S01]  /*83b0*/  LDL.LU R70, [R1+0xf80] ;  /* 0x000f800001467983 */ /* 0x000f220000300800 */
[----:B------:R-:W-:-:S02]  /*83c0*/  SHF.R.U64 R16, R9, 0xc, RZ ;  /* 0x0000000c09107819 */ /* 0x000fc400000012ff */
[----:B--2---:R-:W-:Y:S02]  /*83d0*/  IADD3.X R71, PT, PT, R6, UR15, RZ, P6, !PT ;  /* 0x0000000f06477c10 */ /* 0x004fe4000b7fe4ff */
[----:B------:R-:W-:Y:S01]  /*83e0*/  LOP3.LUT P3, RZ, R16, 0x1, RZ, 0xc0, !PT ;  /* 0x0000000110ff7812 */ /* 0x000fe2000786c0ff */
[----:B-1----:R-:W-:Y:S01]  /*83f0*/  @P5 IMAD.MOV.U32 R14, RZ, RZ, R33 ;  /* 0x000000ffff0e5224 */ /* 0x002fe200078e0021 */
[----:B------:R-:W-:Y:S01]  /*8400*/  PRMT R16, RZ, 0x7610, R16 ;  /* 0x00007610ff107816 */ /* 0x000fe20000000010 */
[----:B------:R-:W-:-:S05]  /*8410*/  IMAD.MOV.U32 R15, RZ, RZ, R71 ;  /* 0x000000ffff0f7224 */ /* 0x000fca00078e0047 */
[----:B------:R0:W2:Y:S04]  /*8420*/  @P5 LDG.E.U8 R16, desc[UR24][R14.64] ;  /* 0x000000180e105981 */ /* 0x0000a8000c1e1100 */
[----:B---3--:R1:W-:Y:S04]  /*8430*/  STL [R1+0x110], R72 ;  /* 0x0001104801007387 */ /* 0x0083e80000100800 */
[----:B-1----:R-:W3:Y:S04]  /*8440*/  LDL.LU R72, [R1+0xf7c] ;  /* 0x000f7c0001487983 */ /* 0x002ee80000300800 */
[----:B------:R1:W-:Y:S02]  /*8450*/  STL [R1+0xb14], R71 ;  /* 0x000b144701007387 */ /* 0x0003e40000100800 */
[----:B-1----:R-:W-:-:S04]  /*8460*/  IADD3 R71, P6, PT, R7, UR6, RZ ;  /* 0x0000000607477c10 */ /* 0x002fc8000ffde0ff */
[----:B0-----:R-:W-:Y:S01]  /*8470*/  IADD3.X R15, PT, PT, R8, UR15, RZ, P6, !PT ;  /* 0x0000000f080f7c10 */ /* 0x001fe2000b7fe4ff */
[----:B------:R-:W-:Y:S01]  /*8480*/  @P5 IMAD.MOV.U32 R14, RZ, RZ, R71 ;  /* 0x000000ffff0e5224 */ /* 0x000fe200078e0047 */
[----:B----4-:R-:W-:-:S06]  /*8490*/  PRMT R70, RZ, 0x7610, R70 ;  /* 0x00007610ff467816 */ /* 0x010fcc0000000046 */
[----:B------:R0:W4:Y:S01]  /*84a0*/  @P5 LDG.E.U8 R70, desc[UR24][R14.64] ;  /* 0x000000180e465981 */ /* 0x000122000c1e1100 */
[----:B------:R-:W-:-:S04]  /*84b0*/  UIMAD UR5, UR12, 0x33, URZ ;  /* 0x000000330c0578a4 */ /* 0x000fc8000f8e02ff */
[----:B------:R-:W-:Y:S02]  /*84c0*/  USHF.R.S32.HI UR14, URZ, 0x1f, UR5 ;  /* 0x0000001fff0e7899 */ /* 0x000fe40008011405 */
[----:B------:R-:W-:Y:S01]  /*84d0*/  IADD3 R33, P6, PT, R0, UR5, RZ ;  /* 0x0000000500217c10 */ /* 0x000fe2000ffde0ff */
[----:B------:R-:W-:Y:S04]  /*84e0*/  STL [R1+0xb20], R71 ;  /* 0x000b204701007387 */ /* 0x000fe80000100800 */
[----:B--2---:R-:W-:Y:S01]  /*84f0*/  STL [R1+0x10c], R16 ;  /* 0x00010c1001007387 */ /* 0x004fe20000100800 */
[----:B0-----:R-:W-:-:S03]  /*8500*/  IADD3.X R14, PT, PT, R2, UR14, RZ, P6, !PT ;  /* 0x0000000e020e7c10 */ /* 0x001fc6000b7fe4ff */
[----:B------:R0:W-:Y:S04]  /*8510*/  STL [R1+0xb1c], R15 ;  /* 0x000b1c0f01007387 */ /* 0x0001e80000100800 */
[----:B------:R-:W-:Y:S01]  /*8520*/  STL [R1+0xba4], R33 ;  /* 0x000ba42101007387 */ /* 0x000fe20000100800 */
[----:B0-----:R-:W-:-:S05]  /*8530*/  IMAD.MOV.U32 R15, RZ, RZ, R33 ;  /* 0x000000ffff0f7224 */ /* 0x001fca00078e0021 */
[----:B------:R-:W-:Y:S02]  /*8540*/  @P3 LOP3.LUT R15, R15, R14, RZ, 0x3c, !PT ;  /* 0x0000000e0f0f3212 */ /* 0x000fe400078e3cff */
[----:B---3--:R-:W-:Y:S01]  /*8550*/  PRMT R72, RZ, 0x7610, R72 ;  /* 0x00007610ff487816 */ /* 0x008fe20000000048 */
[----:B----4-:R0:W-:Y:S02]  /*8560*/  STL [R1+0x108], R70 ;  /* 0x0001084601007387 */ /* 0x0101e40000100800 */
[----:B0-----:R-:W-:-:S05]  /*8570*/  IADD3 R70, P5, PT, R3, UR5, RZ ;  /* 0x0000000503467c10 */ /* 0x001fca000ffbe0ff */
[----:B------:R-:W-:Y:S04]  /*8580*/  STL [R1+0xbac], R70 ;  /* 0x000bac4601007387 */ /* 0x000fe80000100800 */
[----:B------:R0:W-:Y:S02]  /*8590*/  STL [R1+0xba0], R14 ;  /* 0x000ba00e01007387 */ /* 0x0001e40000100800 */
[----:B0-----:R-:W-:-:S04]  /*85a0*/  @P3 LOP3.LUT R14, R15, R14, RZ, 0x3c, !PT ;  /* 0x0000000e0f0e3212 */ /* 0x001fc800078e3cff */
[----:B------:R-:W-:-:S05]  /*85b0*/  @P3 LOP3.LUT R15, R15, R14, RZ, 0x3c, !PT ;  /* 0x0000000e0f0f3212 */ /* 0x000fca00078e3cff */
[----:B------:R0:W2:Y:S01]  /*85c0*/  @P3 LDG.E.U8 R72, desc[UR24][R14.64] ;  /* 0x000000180e483981 */ /* 0x0000a2000c1e1100 */
[----:B------:R-:W-:Y:S02]  /*85d0*/  IADD3.X R33, PT, PT, R4, UR14, RZ, P5, !PT ;  /* 0x0000000e04217c10 */ /* 0x000fe4000affe4ff */
[----:B------:R-:W-:-:S03]  /*85e0*/  PRMT R34, RZ, 0x7610, R34 ;  /* 0x00007610ff227816 */ /* 0x000fc60000000022 */
[----:B------:R-:W-:Y:S01]  /*85f0*/  STL [R1+0xba8], R33 ;  /* 0x000ba82101007387 */ /* 0x000fe20000100800 */
[----:B0-----:R-:W-:Y:S02]  /*8600*/  @P3 IMAD.MOV.U32 R14, RZ, RZ, R70 ;  /* 0x000000ffff0e3224 */ /* 0x001fe400078e0046 */
[----:B------:R-:W-:-:S05]  /*8610*/  @P3 IMAD.MOV.U32 R15, RZ, RZ, R33 ;  /* 0x000000ffff0f3224 */ /* 0x000fca00078e0021 */
[----:B------:R0:W3:Y:S04]  /*8620*/  @P3 LDG.E.U8 R34, desc[UR24][R14.64] ;  /* 0x000000180e223981 */ /* 0x0000e8000c1e1100 */
[----:B--2---:R1:W-:Y:S04]  /*8630*/  STL [R1+0x104], R72 ;  /* 0x0001044801007387 */ /* 0x0043e80000100800 */
[----:B-1----:R-:W2:Y:S01]  /*8640*/  LDL.LU R72, [R1+0xf78] ;  /* 0x000f780001487983 */ /* 0x002ea20000300800 */
[----:B------:R-:W-:-:S03]  /*8650*/  IADD3 R71, P5, PT, R5, UR5, RZ ;  /* 0x0000000505477c10 */ /* 0x000fc6000ffbe0ff */
[----:B------:R-:W4:Y:S01]  /*8660*/  LDL.LU R33, [R1+0xf74] ;  /* 0x000f740001217983 */ /* 0x000f220000300800 */
[----:B0-----:R-:W-:Y:S01]  /*8670*/  IADD3.X R15, PT, PT, R6, UR14, RZ, P5, !PT ;  /* 0x0000000e060f7c10 */ /* 0x001fe2000affe4ff */
[----:B------:R-:W-:Y:S02]  /*8680*/  @P3 IMAD.MOV.U32 R14, RZ, RZ, R71 ;  /* 0x000000ffff0e3224 */ /* 0x000fe400078e0047 */
[----:B------:R-:W-:Y:S04]  /*8690*/  STL [R1+0xbb4], R71 ;  /* 0x000bb44701007387 */ /* 0x000fe80000100800 */
[----:B---3--:R0:W-:Y:S02]  /*86a0*/  STL [R1+0x100], R34 ;  /* 0x0001002201007387 */ /* 0x0081e40000100800 */
[----:B0-----:R-:W-:-:S04]  /*86b0*/  IADD3 R34, P5, PT, R7, UR5, RZ ;  /* 0x0000000507227c10 */ /* 0x001fc8000ffbe0ff */
[----:B------:R-:W-:Y:S01]  /*86c0*/  IADD3.X R70, PT, PT, R8, UR14, RZ, P5, !PT ;  /* 0x0000000e08467c10 */ /* 0x000fe2000affe4ff */
[----:B------:R0:W-:Y:S01]  /*86d0*/  STL [R1+0xbb0], R15 ;  /* 0x000bb00f01007387 */ /* 0x0001e20000100800 */
[----:B------:R-:W-:Y:S02]  /*86e0*/  PRMT R37, RZ, 0x7610, R37 ;  /* 0x00007610ff257816 */ /* 0x000fe40000000025 */
[----:B--2---:R-:W-:-:S06]  /*86f0*/  PRMT R72, RZ, 0x7610, R72 ;  /* 0x00007610ff487816 */ /* 0x004fcc0000000048 */
[----:B------:R1:W2:Y:S02]  /*8700*/  @P3 LDG.E.U8 R72, desc[UR24][R14.64] ;  /* 0x000000180e483981 */ /* 0x0002a4000c1e1100 */
[----:B-1----:R-:W-:Y:S02]  /*8710*/  IMAD.MOV.U32 R14, RZ, RZ, R70 ;  /* 0x000000ffff0e7224 */ /* 0x002fe400078e0046 */
[----:B0-----:R-:W-:-:S05]  /*8720*/  IMAD.MOV.U32 R15, RZ, RZ, R34 ;  /* 0x000000ffff0f7224 */ /* 0x001fca00078e0022 */
        /* <DEDUP_REMOVED lines=9> */
[----:B------:R-:W-:Y:S02]  /*87c0*/  LOP3.LUT P6, RZ, R16, 0x1, RZ, 0xc0, !PT ;  /* 0x0000000110ff7812 */ /* 0x000fe400078cc0ff */
[----:B-1----:R-:W-:Y:S01]  /*87d0*/  IADD3 R34, P5, PT, R0, UR6, RZ ;  /* 0x0000000600227c10 */ /* 0x002fe2000ffbe0ff */
[----:B0-----:R-:W-:-:S04]  /*87e0*/  VIADD R14, R36, 0xfffffff3 ;  /* 0xfffffff3240e7836 */ /* 0x001fc80000000000 */
[----:B------:R-:W-:Y:S01]  /*87f0*/  IMAD.MOV.U32 R15, RZ, RZ, R34 ;  /* 0x000000ffff0f7224 */ /* 0x000fe200078e0022 */
[----:B------:R-:W-:Y:S02]  /*8800*/  PRMT R16, RZ, 0x7610, R16 ;  /* 0x00007610ff107816 */ /* 0x000fe40000000010 */
[----:B----4-:R-:W-:Y:S01]  /*8810*/  PRMT R33, RZ, 0x7610, R33 ;  /* 0x00007610ff217816 */ /* 0x010fe20000000021 */
[----:B--2---:R0:W-:Y:S04]  /*8820*/  STL [R1+0xfc], R72 ;  /* 0x0000fc4801007387 */ /* 0x0041e80000100800 */
[----:B0-----:R-:W2:Y:S04]  /*8830*/  LDL.LU R72, [R1+0xf6c] ;  /* 0x000f6c0001487983 */ /* 0x001ea80000300800 */
[----:B------:R0:W-:Y:S04]  /*8840*/  STL [R1+0xbb8], R70 ;  /* 0x000bb84601007387 */ /* 0x0001e80000100800 */
[----:B0-----:R-:W4:Y:S04]  /*8850*/  LDL.LU R70, [R1+0xf68] ;  /* 0x000f680001467983 */ /* 0x001f280000300800 */
[----:B------:R0:W-:Y:S02]  /*8860*/  STL [R1+0xc44], R34 ;  /* 0x000c442201007387 */ /* 0x0001e40000100800 */
[----:B0-----:R-:W-:-:S02]  /*8870*/  IADD3.X R34, PT, PT, R2, UR14, RZ, P5, !PT ;  /* 0x0000000e02227c10 */ /* 0x001fc4000affe4ff */
[----:B------:R-:W-:-:S03]  /*8880*/  ISETP.GE.U32.AND P5, PT, R14, 0x7fffffb4, PT ;  /* 0x7fffffb40e00780c */ /* 0x000fc60003fa6070 */
[----:B------:R-:W-:-:S05]  /*8890*/  IMAD.MOV.U32 R14, RZ, RZ, R34 ;  /* 0x000000ffff0e7224 */ /* 0x000fca00078e0022 */
[----:B------:R-:W-:-:S04]  /*88a0*/  @P6 LOP3.LUT R15, R15, R14, RZ, 0x3c, !PT ;  /* 0x0000000e0f0f6212 */ /* 0x000fc800078e3cff */
[C---:B------:R-:W-:Y:S01]  /*88b0*/  @P6 LOP3.LUT R14, R15.reuse, R14, RZ, 0x3c, !PT ;  /* 0x0000000e0f0e6212 */ /* 0x040fe200078e3cff */
[----:B---3--:R0:W-:Y:S03]  /*88c0*/  STL [R1+0xf8], R37 ;  /* 0x0000f82501007387 */ /* 0x0081e60000100800 */
[----:B------:R-:W-:Y:S01]  /*88d0*/  @P6 LOP3.LUT R15, R15, R14, RZ, 0x3c, !PT ;  /* 0x0000000e0f0f6212 */ /* 0x000fe200078e3cff */
[----:B------:R1:W-:Y:S04]  /*88e0*/  STL [R1+0xc40], R34 ;  /* 0x000c402201007387 */ /* 0x0003e80000100800 */
[----:B------:R3:W2:Y:S01]  /*88f0*/  @P6 LDG.E.U8 R16, desc[UR24][R14.64] ;  /* 0x000000180e106981 */ /* 0x0006a2000c1e1100 */
[----:B0-----:R-:W-:-:S04]  /*8900*/  IADD3 R37, P3, PT, R3, UR6, RZ ;  /* 0x0000000603257c10 */ /* 0x001fc8000ff7e0ff */
[----:B-1----:R-:W-:Y:S01]  /*8910*/  IADD3.X R34, PT, PT, R4, UR14, RZ, P3, !PT ;  /* 0x0000000e04227c10 */ /* 0x002fe20009ffe4ff */
[----:B---3--:R-:W-:-:S04]  /*8920*/  @P6 IMAD.MOV.U32 R14, RZ, RZ, R37 ;  /* 0x000000ffff0e6224 */ /* 0x008fc800078e0025 */
[----:B------:R-:W-:-:S05]  /*8930*/  @P6 IMAD.MOV.U32 R15, RZ, RZ, R34 ;  /* 0x000000ffff0f6224 */ /* 0x000fca00078e0022 */
[----:B------:R0:W3:Y:S04]  /*8940*/  @P6 LDG.E.U8 R33, desc[UR24][R14.64] ;  /* 0x000000180e216981 */ /* 0x0000e8000c1e1100 */
[----:B------:R-:W-:Y:S04]  /*8950*/  STL [R1+0xc4c], R37 ;  /* 0x000c4c2501007387 */ /* 0x000fe80000100800 */
[----:B------:R1:W-:Y:S01]  /*8960*/  STL [R1+0xc48], R34 ;  /* 0x000c482201007387 */ /* 0x0003e20000100800 */
[----:B------:R-:W-:Y:S02]  /*8970*/  PRMT R27, RZ, 0x7610, R27 ;  /* 0x00007610ff1b7816 */ /* 0x000fe4000000001b */
[----:B------:R-:W-:Y:S01]  /*8980*/  PRMT R30, RZ, 0x7610, R30 ;  /* 0x00007610ff1e7816 */ /* 0x000fe2000000001e */
        /* <DEDUP_REMOVED lines=11> */
[----:B------:R-:W-:Y:S02]  /*8a40*/  @P6 LOP3.LUT R15, R15, R14, RZ, 0x3c, !PT ;  /* 0x0000000e0f0f6212 */ /* 0x000fe400078e3cff */
[----:B------:R-:W-:-:S03]  /*8a50*/  IADD3 R33, P3, PT, R7, UR6, RZ ;  /* 0x0000000607217c10 */ /* 0x000fc6000ff7e0ff */
[----:B------:R0:W2:Y:S01]  /*8a60*/  @P6 LDG.E.U8 R27, desc[UR24][R14.64] ;  /* 0x000000180e1b6981 */ /* 0x0000a2000c1e1100 */
[----:B------:R-:W-:-:S05]  /*8a70*/  IADD3.X R16, PT, PT, R8, UR14, RZ, P3, !PT ;  /* 0x0000000e08107c10 */ /* 0x000fca0009ffe4ff */
[----:B0-----:R-:W-:Y:S02]  /*8a80*/  IMAD.MOV.U32 R15, RZ, RZ, R16 ;  /* 0x000000ffff0f7224 */ /* 0x001fe400078e0010 */
[----:B------:R-:W-:-:S05]  /*8a90*/  @P6 IMAD.MOV.U32 R14, RZ, RZ, R33 ;  /* 0x000000ffff0e6224 */ /* 0x000fca00078e0021 */
[----:B------:R0:W3:Y:S01]  /*8aa0*/  @P6 LDG.E.U8 R30, desc[UR24][R14.64] ;  /* 0x000000180e1e6981 */ /* 0x0000e2000c1e1100 */
[----:B------:R-:W-:-:S03]  /*8ab0*/  USHF.L.U32 UR5, UR12, 0x2, URZ ;  /* 0x000000020c057899 */ /* 0x000fc600080006ff */
[----:B------:R-:W-:Y:S01]  /*8ac0*/  STL [R1+0xc5c], R33 ;  /* 0x000c5c2101007387 */ /* 0x000fe20000100800 */
[----:B------:R-:W-:-:S03]  /*8ad0*/  USHF.R.S32.HI UR6, URZ, 0x1f, UR5 ;  /* 0x0000001fff067899 */ /* 0x000fc60008011405 */
[----:B------:R-:W-:Y:S01]  /*8ae0*/  STL [R1+0xc58], R16 ;  /* 0x000c581001007387 */ /* 0x000fe20000100800 */
[----:B------:R-:W-:-:S03]  /*8af0*/  PRMT R32, RZ, 0x7610, R32 ;  /* 0x00007610ff207816 */ /* 0x000fc60000000020 */
[----:B--2---:R1:W-:Y:S02]  /*8b00*/  STL [R1+0xec], R27 ;  /* 0x0000ec1b01007387 */ /* 0x0043e40000100800 */
[----:B-1----:R-:W-:-:S04]  /*8b10*/  IADD3 R27, P3, PT, R0, UR5, RZ ;  /* 0x00000005001b7c10 */ /* 0x002fc8000ff7e0ff */
        /* <DEDUP_REMOVED lines=10> */
[----:B------:R-:W-:Y:S02]  /*8bc0*/  IADD3.X R33, PT, PT, R4, UR6, RZ, P6, !PT ;  /* 0x0000000604217c10 */ /* 0x000fe4000b7fe4ff */
[----:B------:R-:W-:Y:S02]  /*8bd0*/  PRMT R35, RZ, 0x7610, R35 ;  /* 0x00007610ff237816 */ /* 0x000fe40000000023 */
[----:B------:R-:W-:Y:S01]  /*8be0*/  IADD3 R27, P6, PT, R5, UR5, RZ ;  /* 0x00000005051b7c10 */ /* 0x000fe2000ffde0ff */
[----:B0-----:R-:W-:Y:S02]  /*8bf0*/  @!P4 IMAD.MOV.U32 R14, RZ, RZ, R30 ;  /* 0x000000ffff0ec224 */ /* 0x001fe400078e001e */
[----:B------:R-:W-:Y:S01]  /*8c00*/  @!P4 IMAD.MOV.U32 R15, RZ, RZ, R33 ;  /* 0x000000ffff0fc224 */ /* 0x000fe200078e0021 */
[----:B------:R-:W-:Y:S01]  /*8c10*/  STL [R1+0x334], R30 ;  /* 0x0003341e01007387 */ /* 0x000fe20000100800 */
[----:B------:R-:W-:-:S03]  /*8c20*/  VIADD R16, R36, 0xfffffffa ;  /* 0xfffffffa24107836 */ /* 0x000fc60000000000 */
[----:B------:R0:W-:Y:S04]  /*8c30*/  STL [R1+0x330], R33 ;  /* 0x0003302101007387 */ /* 0x0001e80000100800 */
[----:B------:R1:W3:Y:S04]  /*8c40*/  @!P4 LDG.E.U8 R35, desc[UR24][R14.64] ;  /* 0x000000180e23c981 */ /* 0x0002e8000c1e1100 */
[----:B------:R-:W-:Y:S01]  /*8c50*/  STL [R1+0x33c], R27 ;  /* 0x00033c1b01007387 */ /* 0x000fe20000100800 */
[----:B------:R-:W-:Y:S02]  /*8c60*/  ISETP.GE.U32.AND P3, PT, R16, 0x7fffffbb, PT ;  /* 0x7fffffbb1000780c */ /* 0x000fe40003f66070 */
[----:B------:R-:W-:Y:S01]  /*8c70*/  PRMT R16, RZ, 0x7610, R16 ;  /* 0x00007610ff107816 */ /* 0x000fe20000000010 */
[----:B-1----:R-:W-:Y:S01]  /*8c80*/  @!P4 IMAD.MOV.U32 R14, RZ, RZ, R27 ;  /* 0x000000ffff0ec224 */ /* 0x002fe200078e001b */
[----:B--2---:R1:W-:Y:S04]  /*8c90*/  STL [R1+0xe4], R32 ;  /* 0x0000e42001007387 */ /* 0x0043e80000100800 */
[----:B0-----:R-:W2:Y:S04]  /*8ca0*/  LDL.LU R33, [R1+0xf5c] ;  /* 0x000f5c0001217983 */ /* 0x001ea80000300800 */
[----:B------:R-:W2:Y:S01]  /*8cb0*/  LDL.LU R30, [R1+0xf58] ;  /* 0x000f5800011e7983 */ /* 0x000ea20000300800 */
[----:B-1----:R-:W-:-:S05]  /*8cc0*/  IADD3.X R32, PT, PT, R6, UR6, RZ, P6, !PT ;  /* 0x0000000606207c10 */ /* 0x002fca000b7fe4ff */
[----:B------:R-:W-:-:S05]  /*8cd0*/  IMAD.MOV.U32 R15, RZ, RZ, R32 ;  /* 0x000000ffff0f7224 */ /* 0x000fca00078e0020 */
[----:B------:R0:W2:Y:S04]  /*8ce0*/  @!P4 LDG.E.U8 R16, desc[UR24][R14.64] ;  /* 0x000000180e10c981 */ /* 0x0000a8000c1e1100 */
[----:B---3--:R1:W-:Y:S01]  /*8cf0*/  STL [R1+0xe0], R35 ;  /* 0x0000e02301007387 */ /* 0x0083e20000100800 */
[----:B------:R-:W-:-:S03]  /*8d00*/  PRMT R28, RZ, 0x7610, R28 ;  /* 0x00007610ff1c7816 */ /* 0x000fc6000000001c */
[----:B-1----:R-:W3:Y:S04]  /*8d10*/  LDL.LU R35, [R1+0xf54] ;  /* 0x000f540001237983 */ /* 0x002ee80000300800 */
[----:B------:R1:W-:Y:S02]  /*8d20*/  STL [R1+0x338], R32 ;  /* 0x0003382001007387 */ /* 0x0003e40000100800 */
[----:B-1----:R-:W-:Y:S01]  /*8d30*/  IADD3 R32, P6, PT, R7, UR5, RZ ;  /* 0x0000000507207c10 */ /* 0x002fe2000ffde0ff */
[----:B------:R-:W-:-:S03]  /*8d40*/  UIMAD UR5, UR12, 0xc, URZ ;  /* 0x0000000c0c0578a4 */ /* 0x000fc6000f8e02ff */
[----:B0-----:R-:W-:Y:S01]  /*8d50*/  IADD3.X R15, PT, PT, R8, UR6, RZ, P6, !PT ;  /* 0x00000006080f7c10 */ /* 0x001fe2000b7fe4ff */
[----:B------:R-:W-:Y:S01]  /*8d60*/  @!P4 IMAD.MOV.U32 R14, RZ, RZ, R32 ;  /* 0x000000ffff0ec224 */ /* 0x000fe200078e0020 */
[----:B------:R-:W-:Y:S02]  /*8d70*/  USHF.R.S32.HI UR6, URZ, 0x1f, UR5 ;  /* 0x0000001fff067899 */ /* 0x000fe40008011405 */
[----:B------:R-:W-:Y:S01]  /*8d80*/  IADD3 R27, P6, PT, R0, UR5, RZ ;  /* 0x00000005001b7c10 */ /* 0x000fe2000ffde0ff */
[----:B------:R-:W-:Y:S04]  /*8d90*/  STL [R1+0x344], R32 ;  /* 0x0003442001007387 */ /* 0x000fe80000100800 */
[----:B------:R0:W3:Y:S02]  /*8da0*/  @!P4 LDG.E.U8 R28, desc[UR24][R14.64] ;  /* 0x000000180e1cc981 */ /* 0x0000e4000c1e1100 */
[----:B0-----:R-:W-:-:S02]  /*8db0*/  IADD3.X R14, PT, PT, R2, UR6, RZ, P6, !PT ;  /* 0x00000006020e7c10 */ /* 0x001fc4000b7fe4ff */
[----:B------:R-:W-:Y:S02]  /*8dc0*/  PRMT R29, RZ, 0x7610, R29 ;  /* 0x00007610ff1d7816 */ /* 0x000fe4000000001d */
[----:B------:R-:W-:Y:S01]  /*8dd0*/  PRMT R23, RZ, 0x7610, R23 ;  /* 0x00007610ff177816 */ /* 0x000fe20000000017 */
[----:B--2---:R-:W-:Y:S04]  /*8de0*/  STL [R1+0xdc], R16 ;  /* 0x0000dc1001007387 */ /* 0x004fe80000100800 */
[----:B------:R0:W-:Y:S04]  /*8df0*/  STL [R1+0x340], R15 ;  /* 0x0003400f01007387 */ /* 0x0001e80000100800 */
[----:B------:R1:W-:Y:S01]  /*8e00*/  STL [R1+0x7c0], R27 ;  /* 0x0007c01b01007387 */ /* 0x0003e20000100800 */
[----:B0-----:R-:W-:Y:S01]  /*8e10*/  IMAD.MOV.U32 R15, RZ, RZ, R27 ;  /* 0x000000ffff0f7224 */ /* 0x001fe200078e001b */
[----:B-1----:R-:W-:-:S04]  /*8e20*/  IADD3 R27, P4, PT, R3, UR5, RZ ;  /* 0x00000005031b7c10 */ /* 0x002fc8000ff9e0ff */
[-C--:B------:R-:W-:Y:S01]  /*8e30*/  @!P5 LOP3.LUT R15, R15, R14.reuse, RZ, 0x3c, !PT ;  /* 0x0000000e0f0fd212 */ /* 0x080fe200078e3cff */
[----:B------:R-:W-:Y:S04]  /*8e40*/  STL [R1+0x8a4], R27 ;  /* 0x0008a41b01007387 */ /* 0x000fe80000100800 */
[----:B------:R0:W-:Y:S01]  /*8e50*/  STL [R1+0x7bc], R14 ;  /* 0x0007bc0e01007387 */ /* 0x0001e20000100800 */
[----:B------:R-:W-:Y:S02]  /*8e60*/  IADD3.X R32, PT, PT, R4, UR6, RZ, P4, !PT ;  /* 0x0000000604207c10 */ /* 0x000fe4000a7fe4ff */
[----:B0-----:R-:W-:-:S04]  /*8e70*/  @!P5 LOP3.LUT R14, R15, R14, RZ, 0x3c, !PT ;  /* 0x0000000e0f0ed212 */ /* 0x001fc800078e3cff */
[----:B------:R-:W-:-:S05]  /*8e80*/  @!P5 LOP3.LUT R15, R15, R14, RZ, 0x3c, !PT ;  /* 0x0000000e0f0fd212 */ /* 0x000fca00078e3cff */
[----:B------:R0:W2:Y:S02]  /*8e90*/  @!P5 LDG.E.U8 R29, desc[UR24][R14.64] ;  /* 0x000000180e1dd981 */ /* 0x0000a4000c1e1100 */
[----:B0-----:R-:W-:Y:S02]  /*8ea0*/  @!P5 IMAD.MOV.U32 R14, RZ, RZ, R27 ;  /* 0x000000ffff0ed224 */ /* 0x001fe400078e001b */
[----:B------:R-:W-:-:S05]  /*8eb0*/  @!P5 IMAD.MOV.U32 R15, RZ, RZ, R32 ;  /* 0x000000ffff0fd224 */ /* 0x000fca00078e0020 */
[----:B------:R0:W4:Y:S04]  /*8ec0*/  @!P5 LDG.E.U8 R23, desc[UR24][R14.64] ;  /* 0x000000180e17d981 */ /* 0x000128000c1e1100 */
[----:B---3--:R1:W-:Y:S01]  /*8ed0*/  STL [R1+0xd8], R28 ;  /* 0x0000d81c01007387 */ /* 0x0083e20000100800 */
[----:B------:R-:W-:Y:S02]  /*8ee0*/  PRMT R31, RZ, 0x7610, R31 ;  /* 0x00007610ff1f7816 */ /* 0x000fe4000000001f */
[----:B-1----:R-:W-:-:S04]  /*8ef0*/  IADD3 R28, P4, PT, R5, UR5, RZ ;  /* 0x00000005051c7c10 */ /* 0x002fc8000ff9e0ff */
[----:B0-----:R-:W-:Y:S01]  /*8f00*/  IADD3.X R15, PT, PT, R6, UR6, RZ, P4, !PT ;  /* 0x00000006060f7c10 */ /* 0x001fe2000a7fe4ff */
[----:B------:R-:W-:Y:S01]  /*8f10*/  @!P5 IMAD.MOV.U32 R14, RZ, RZ, R28 ;  /* 0x000000ffff0ed224 */ /* 0x000fe200078e001c */
[----:B------:R-:W-:Y:S04]  /*8f20*/  STL [R1+0x8a0], R32 ;  /* 0x0008a02001007387 */ /* 0x000fe80000100800 */
[----:B------:R0:W3:Y:S01]  /*8f30*/  @!P5 LDG.E.U8 R31, desc[UR24][R14.64] ;  /* 0x000000180e1fd981 */ /* 0x0000e2000c1e1100 */
[----:B------:R-:W-:-:S03]  /*8f40*/  PRMT R25, RZ, 0x7610, R25 ;  /* 0x00007610ff197816 */ /* 0x000fc60000000019 */
[----:B--2---:R1:W-:Y:S04]  /*8f50*/  STL [R1+0xd4], R29 ;  /* 0x0000d41d01007387 */ /* 0x0043e80000100800 */
[----:B-1----:R-:W2:Y:S04]  /*8f60*/  LDL.LU R29, [R1+0xf50] ;  /* 0x000f5000011d7983 */ /* 0x002ea80000300800 */
[----:B------:R-:W2:Y:S04]  /*8f70*/  LDL.LU R32, [R1+0xf4c] ;  /* 0x000f4c0001207983 */ /* 0x000ea80000300800 */
[----:B------:R-:W-:Y:S04]  /*8f80*/  STL [R1+0x8ac], R28 ;  /* 0x0008ac1c01007387 */ /* 0x000fe80000100800 */
[----:B----4-:R1:W-:Y:S02]  /*8f90*/  STL [R1+0xd0], R23 ;  /* 0x0000d01701007387 */ /* 0x0103e40000100800 */
[----:B-1----:R-:W-:-:S04]  /*8fa0*/  IADD3 R23, P4, PT, R7, UR5, RZ ;  /* 0x0000000507177c10 */ /* 0x002fc8000ff9e0ff */
[----:B------:R-:W-:Y:S01]  /*8fb0*/  IADD3.X R27, PT, PT, R8, UR6, RZ, P4, !PT ;  /* 0x00000006081b7c10 */ /* 0x000fe2000a7fe4ff */
[----:B------:R1:W-:Y:S04]  /*8fc0*/  STL [R1+0x8a8], R15 ;  /* 0x0008a80f01007387 */ /* 0x0003e80000100800 */
[----:B0-----:R-:W-:Y:S02]  /*8fd0*/  IMAD.MOV.U32 R14, RZ, RZ, R27 ;  /* 0x000000ffff0e7224 */ /* 0x001fe400078e001b */
[----:B-1----:R-:W-:-:S05]  /*8fe0*/  IMAD.MOV.U32 R15, RZ, RZ, R23 ;  /* 0x000000ffff0f7224 */ /* 0x002fca00078e0017 */
[----:B------:R-:W-:-:S04]  /*8ff0*/  @!P5 LOP3.LUT R15, R15, R14, RZ, 0x3c, !PT ;  /* 0x0000000e0f0fd212 */ /* 0x000fc800078e3cff */
[----:B------:R-:W-:-:S04]  /*9000*/  @!P5 LOP3.LUT R14, R15, R14, RZ, 0x3c, !PT ;  /* 0x0000000e0f0ed212 */ /* 0x000fc800078e3cff */
[----:B------:R-:W-:-:S05]  /*9010*/  @!P5 LOP3.LUT R15, R15, R14, RZ, 0x3c, !PT ;  /* 0x0000000e0f0fd212 */ /* 0x000fca00078e3cff */
[----:B------:R0:W4:Y:S01]  /*9020*/  @!P5 LDG.E.U8 R25, desc[UR24][R14.64] ;  /* 0x000000180e19d981 */ /* 0x000122000c1e1100 */
[----:B------:R-:W-:Y:S01]  /*9030*/  UIMAD UR5, UR12, 0x14, URZ ;  /* 0x000000140c0578a4 */ /* 0x000fe2000f8e02ff */
[----:B------:R-:W-:Y:S02]  /*9040*/  SHF.R.U32.HI R16, RZ, 0xb, R12 ;  /* 0x0000000bff107819 */ /* 0x000fe4000001160c */
[----:B------:R1:W-:Y:S01]  /*9050*/  STL [R1+0x8b4], R23 ;  /* 0x0008b41701007387 */ /* 0x0003e20000100800 */
[----:B------:R-:W-:-:S03]  /*9060*/  USHF.R.S32.HI UR14, URZ, 0x1f, UR5 ;  /* 0x0000001fff0e7899 */ /* 0x000fc60008011405 */
[----:B------:R-:W2:Y:S01]  /*9070*/  LDL.LU R28, [R1+0xf48] ;  /* 0x000f4800011c7983 */ /* 0x000ea20000300800 */
[----:B------:R-:W-:-:S03]  /*9080*/  LOP3.LUT P6, RZ, R16, 0x1, RZ, 0xc0, !PT ;  /* 0x0000000110ff7812 */ /* 0x000fc600078cc0ff */
[----:B---3--:R3:W-:Y:S01]  /*9090*/  STL [R1+0xcc], R31 ;  /* 0x0000cc1f01007387 */ /* 0x0087e20000100800 */
[----:B-1----:R-:W-:Y:S02]  /*90a0*/  IADD3 R23, P4, PT, R0, UR5, RZ ;  /* 0x0000000500177c10 */ /* 0x002fe4000ff9e0ff */
[----:B0-----:R-:W-:-:S03]  /*90b0*/  SHF.R.U32.HI R14, RZ, 0x3, R12 ;  /* 0x00000003ff0e7819 */ /* 0x001fc6000001160c */
[----:B------:R-:W-:Y:S01]  /*90c0*/  IMAD.MOV.U32 R15, RZ, RZ, R23 ;  /* 0x000000ffff0f7224 */ /* 0x000fe200078e0017 */
[----:B---3--:R-:W3:Y:S04]  /*90d0*/  LDL.LU R31, [R1+0xf44] ;  /* 0x000f4400011f7983 */ /* 0x008ee80000300800 */
        /* <DEDUP_REMOVED lines=8> */
[----:B------:R-:W-:Y:S02]  /*9160*/  PRMT R16, RZ, 0x7610, R16 ;  /* 0x00007610ff107816 */ /* 0x000fe40000000010 */
[----:B------:R-:W-:-:S05]  /*9170*/  @P6 LOP3.LUT R15, R15, R14, RZ, 0x3c, !PT ;  /* 0x0000000e0f0f6212 */ /* 0x000fca00078e3cff */
[----:B------:R0:W2:Y:S01]  /*9180*/  @P6 LDG.E.U8 R16, desc[UR24][R14.64] ;  /* 0x000000180e106981 */ /* 0x0000a2000c1e1100 */
[----:B------:R-:W-:-:S03]  /*9190*/  PRMT R19, RZ, 0x7610, R19 ;  /* 0x00007610ff137816 */ /* 0x000fc60000000013 */
[----:B----4-:R1:W-:Y:S04]  /*91a0*/  STL [R1+0xc8], R25 ;  /* 0x0000c81901007387 */ /* 0x0103e80000100800 */
[----:B------:R4:W-:Y:S01]  /*91b0*/  STL [R1+0x958], R23 ;  /* 0x0009581701007387 */ /* 0x0009e20000100800 */
[----:B-1----:R-:W-:-:S04]  /*91c0*/  IADD3 R25, P5, PT, R3, UR5, RZ ;  /* 0x0000000503197c10 */ /* 0x002fc8000ffbe0ff */
[----:B----4-:R-:W-:Y:S01]  /*91d0*/  IADD3.X R23, PT, PT, R4, UR14, RZ, P5, !PT ;  /* 0x0000000e04177c10 */ /* 0x010fe2000affe4ff */
[----:B0-----:R-:W-:-:S04]  /*91e0*/  @P6 IMAD.MOV.U32 R14, RZ, RZ, R25 ;  /* 0x000000ffff0e6224 */ /* 0x001fc800078e0019 */
[----:B------:R-:W-:-:S05]  /*91f0*/  @P6 IMAD.MOV.U32 R15, RZ, RZ, R23 ;  /* 0x000000ffff0f6224 */ /* 0x000fca00078e0017 */
[----:B------:R0:W4:Y:S04]  /*9200*/  @P6 LDG.E.U8 R19, desc[UR24][R14.64] ;  /* 0x000000180e136981 */ /* 0x000128000c1e1100 */
[----:B------:R-:W-:Y:S04]  /*9210*/  STL [R1+0x964], R25 ;  /* 0x0009641901007387 */ /* 0x000fe80000100800 */
[----:B------:R1:W-:Y:S01]  /*9220*/  STL [R1+0x960], R23 ;  /* 0x0009601701007387 */ /* 0x0003e20000100800 */
[----:B------:R-:W-:Y:S02]  /*9230*/  PRMT R26, RZ, 0x7610, R26 ;  /* 0x00007610ff1a7816 */ /* 0x000fe4000000001a */
[----:B------:R-:W-:Y:S01]  /*9240*/  PRMT R21, RZ, 0x7610, R21 ;  /* 0x00007610ff157816 */ /* 0x000fe20000000015 */
[----:B--2---:R2:W-:Y:S04]  /*9250*/  STL [R1+0xc4], R16 ;  /* 0x0000c41001007387 */ /* 0x0045e80000100800 */
[----:B-1----:R-:W3:Y:S04]  /*9260*/  LDL.LU R23, [R1+0xf3c] ;  /* 0x000f3c0001177983 */ /* 0x002ee80000300800 */
[----:B------:R-:W3:Y:S01]  /*9270*/  LDL.LU R25, [R1+0xf38] ;  /* 0x000f380001197983 */ /* 0x000ee20000300800 */
[----:B--2---:R-:W-:-:S04]  /*9280*/  IADD3 R16, P5, PT, R5, UR5, RZ ;  /* 0x0000000505107c10 */ /* 0x004fc8000ffbe0ff */
[----:B0-----:R-:W-:Y:S01]  /*9290*/  IADD3.X R14, PT, PT, R6, UR14, RZ, P5, !PT ;  /* 0x0000000e060e7c10 */ /* 0x001fe2000affe4ff */
[----:B------:R-:W-:Y:S01]  /*92a0*/  IMAD.MOV.U32 R15, RZ, RZ, R16 ;  /* 0x000000ffff0f7224 */ /* 0x000fe200078e0010 */
[----:B------:R0:W-:Y:S04]  /*92b0*/  STL [R1+0x96c], R16 ;  /* 0x00096c1001007387 */ /* 0x0001e80000100800 */
[-C--:B------:R-:W-:Y:S01]  /*92c0*/  @P6 LOP3.LUT R15, R15, R14.reuse, RZ, 0x3c, !PT ;  /* 0x0000000e0f0f6212 */ /* 0x080fe200078e3cff */
[----:B------:R1:W-:Y:S01]  /*92d0*/  STL [R1+0x968], R14 ;  /* 0x0009680e01007387 */ /* 0x0003e20000100800 */
[----:B0-----:R-:W-:Y:S02]  /*92e0*/  IADD3 R16, P5, PT, R7, UR5, RZ ;  /* 0x0000000507107c10 */ /* 0x001fe4000ffbe0ff */
[----:B-1----:R-:W-:-:S03]  /*92f0*/  @P6 LOP3.LUT R14, R15, R14, RZ, 0x3c, !PT ;  /* 0x0000000e0f0e6212 */ /* 0x002fc600078e3cff */
[----:B------:R-:W-:Y:S01]  /*9300*/  STL [R1+0x974], R16 ;  /* 0x0009741001007387 */ /* 0x000fe20000100800 */
[----:B------:R-:W-:-:S05]  /*9310*/  @P6 LOP3.LUT R15, R15, R14, RZ, 0x3c, !PT ;  /* 0x0000000e0f0f6212 */ /* 0x000fca00078e3cff */
[----:B------:R0:W2:Y:S02]  /*9320*/  @P6 LDG.E.U8 R26, desc[UR24][R14.64] ;  /* 0x000000180e1a6981 */ /* 0x0000a4000c1e1100 */
[----:B0-----:R-:W-:Y:S02]  /*9330*/  IMAD.MOV.U32 R15, RZ, RZ, R16 ;  /* 0x000000ffff0f7224 */ /* 0x001fe400078e0010 */
[----:B----4-:R0:W-:Y:S02]  /*9340*/  STL [R1+0xc0], R19 ;  /* 0x0000c01301007387 */ /* 0x0101e40000100800 */
[----:B0-----:R-:W-:-:S05]  /*9350*/  IADD3.X R19, PT, PT, R8, UR14, RZ, P5, !PT ;  /* 0x0000000e08137c10 */ /* 0x001fca000affe4ff */
[----:B------:R-:W-:-:S05]  /*9360*/  IMAD.MOV.U32 R14, RZ, RZ, R19 ;  /* 0x000000ffff0e7224 */ /* 0x000fca00078e0013 */
[----:B------:R-:W-:-:S04]  /*9370*/  @P6 LOP3.LUT R15, R15, R14, RZ, 0x3c, !PT ;  /* 0x0000000e0f0f6212 */ /* 0x000fc800078e3cff */
[----:B------:R-:W-:-:S04]  /*9380*/  @P6 LOP3.LUT R14, R15, R14, RZ, 0x3c, !PT ;  /* 0x0000000e0f0e6212 */ /* 0x000fc800078e3cff */
[----:B------:R-:W-:-:S05]  /*9390*/  @P6 LOP3.LUT R15, R15, R14, RZ, 0x3c, !PT ;  /* 0x0000000e0f0f6212 */ /* 0x000fca00078e3cff */
[----:B------:R0:W4:Y:S01]  /*93a0*/  @P6 LDG.E.U8 R21, desc[UR24][R14.64] ;  /* 0x000000180e156981 */ /* 0x000122000c1e1100 */
[----:B------:R-:W-:-:S04]  /*93b0*/  UIMAD UR6, UR12, 0x1c, URZ ;  /* 0x0000001c0c0678a4 */ /* 0x000fc8000f8e02ff */
[----:B------:R-:W-:Y:S01]  /*93c0*/  USHF.R.S32.HI UR15, URZ, 0x1f, UR6 ;  /* 0x0000001fff0f7899 */ /* 0x000fe20008011406 */
[----:B------:R-:W-:Y:S01]  /*93d0*/  PRMT R71, RZ, 0x7610, R71 ;  /* 0x00007610ff477816 */ /* 0x000fe20000000047 */
[----:B--2---:R1:W-:Y:S04]  /*93e0*/  STL [R1+0xbc], R26 ;  /* 0x0000bc1a01007387 */ /* 0x0043e80000100800 */
[----:B-1----:R-:W2:Y:S04]  /*93f0*/  LDL.LU R26, [R1+0xf34] ;  /* 0x000f3400011a7983 */ /* 0x002ea80000300800 */
[----:B------:R1:W-:Y:S02]  /*9400*/  STL [R1+0x970], R19 ;  /* 0x0009701301007387 */ /* 0x0003e40000100800 */
[----:B-1----:R-:W-:-:S04]  /*9410*/  IADD3 R19, P5, PT, R0, UR6, RZ ;  /* 0x0000000600137c10 */ /* 0x002fc8000ffbe0ff */
[----:B0-----:R-:W-:Y:S01]  /*9420*/  IADD3.X R14, PT, PT, R2, UR15, RZ, P5, !PT ;  /* 0x0000000f020e7c10 */ /* 0x001fe2000affe4ff */
[----:B------:R-:W-:Y:S01]  /*9430*/  IMAD.MOV.U32 R15, RZ, RZ, R19 ;  /* 0x000000ffff0f7224 */ /* 0x000fe200078e0013 */
[----:B------:R-:W-:Y:S04]  /*9440*/  STL [R1+0xa1c], R19 ;  /* 0x000a1c1301007387 */ /* 0x000fe80000100800 */
[-C--:B------:R-:W-:Y:S01]  /*9450*/  @P4 LOP3.LUT R15, R15, R14.reuse, RZ, 0x3c, !PT ;  /* 0x0000000e0f0f4212 */ /* 0x080fe200078e3cff */
[----:B----4-:R-:W-:Y:S04]  /*9460*/  STL [R1+0xb8], R21 ;  /* 0x0000b81501007387 */ /* 0x010fe80000100800 */
[----:B------:R0:W-:Y:S02]  /*9470*/  STL [R1+0xa18], R14 ;  /* 0x000a180e01007387 */ /* 0x0001e40000100800 */
[----:B0-----:R-:W-:-:S04]  /*9480*/  @P4 LOP3.LUT R14, R15, R14, RZ, 0x3c, !PT ;  /* 0x0000000e0f0e4212 */ /* 0x001fc800078e3cff */
[----:B------:R-:W-:-:S05]  /*9490*/  @P4 LOP3.LUT R15, R15, R14, RZ, 0x3c, !PT ;  /* 0x0000000e0f0f4212 */ /* 0x000fca00078e3cff */
[----:B------:R0:W4:Y:S01]  /*94a0*/  @P4 LDG.E.U8 R71, desc[UR24][R14.64] ;  /* 0x000000180e474981 */ /* 0x000122000c1e1100 */
[----:B------:R-:W-:Y:S02]  /*94b0*/  IADD3 R21, P6, PT, R3, UR6, RZ ;  /* 0x0000000603157c10 */ /* 0x000fe4000ffde0ff */
[----:B------:R-:W-:Y:S02]  /*94c0*/  SHF.R.U64 R16, R9, 0x1b, RZ ;  /* 0x0000001b09107819 */ /* 0x000fe400000012ff */
[----:B------:R-:W-:Y:S02]  /*94d0*/  IADD3.X R19, PT, PT, R4, UR15, RZ, P6, !PT ;  /* 0x0000000f04137c10 */ /* 0x000fe4000b7fe4ff */
[----:B------:R-:W-:Y:S02]  /*94e0*/  PRMT R22, RZ, 0x7610, R22 ;  /* 0x00007610ff167816 */ /* 0x000fe40000000016 */
[----:B------:R-:W-:Y:S01]  /*94f0*/  LOP3.LUT P5, RZ, R16, 0x1, RZ, 0xc0, !PT ;  /* 0x0000000110ff7812 */ /* 0x000fe200078ac0ff */
[----:B0-----:R-:W-:Y:S01]  /*9500*/  @P4 IMAD.MOV.U32 R14, RZ, RZ, R21 ;  /* 0x000000ffff0e4224 */ /* 0x001fe200078e0015 */
[----:B------:R-:W-:Y:S01]  /*9510*/  IADD3 R16, P6, PT, R5, UR6, RZ ;  /* 0x0000000605107c10 */ /* 0x000fe2000ffde0ff */
[----:B------:R-:W-:Y:S01]  /*9520*/  @P4 IMAD.MOV.U32 R15, RZ, RZ, R19 ;  /* 0x000000ffff0f4224 */ /* 0x000fe200078e0013 */
[----:B------:R-:W-:Y:S04]  /*9530*/  STL [R1+0xa24], R21 ;  /* 0x000a241501007387 */ /* 0x000fe80000100800 */
[----:B------:R0:W-:Y:S04]  /*9540*/  STL [R1+0xa20], R19 ;  /* 0x000a201301007387 */ /* 0x0001e80000100800 */
[----:B------:R1:W2:Y:S04]  /*9550*/  @P4 LDG.E.U8 R22, desc[UR24][R14.64] ;  /* 0x000000180e164981 */ /* 0x0002a8000c1e1100 */
[----:B------:R-:W-:Y:S01]  /*9560*/  STL [R1+0xa2c], R16 ;  /* 0x000a2c1001007387 */ /* 0x000fe20000100800 */
[----:B------:R-:W-:Y:S01]  /*9570*/  PRMT R10, RZ, 0x7610, R10 ;  /* 0x00007610ff0a7816 */ /* 0x000fe2000000000a */
[----:B-1----:R-:W-:-:S02]  /*9580*/  @P4 IMAD.MOV.U32 R14, RZ, RZ, R16 ;  /* 0x000000ffff0e4224 */ /* 0x002fc400078e0010 */
[----:B----4-:R1:W-:Y:S04]  /*9590*/  STL [R1+0xb4], R71 ;  /* 0x0000b44701007387 */ /* 0x0103e80000100800 */
[----:B0-----:R-:W4:Y:S04]  /*95a0*/  LDL.LU R19, [R1+0xf30] ;  /* 0x000f300001137983 */ /* 0x001f280000300800 */
[----:B------:R-:W3:Y:S01]  /*95b0*/  LDL.LU R21, [R1+0xf2c] ;  /* 0x000f2c0001157983 */ /* 0x000ee20000300800 */
[----:B-1----:R-:W-:-:S05]  /*95c0*/  IADD3.X R71, PT, PT, R6, UR15, RZ, P6, !PT ;  /* 0x0000000f06477c10 */ /* 0x002fca000b7fe4ff */
[----:B------:R-:W-:-:S05]  /*95d0*/  IMAD.MOV.U32 R15, RZ, RZ, R71 ;  /* 0x000000ffff0f7224 */ /* 0x000fca00078e0047 */
[----:B------:R0:W3:Y:S04]  /*95e0*/  @P4 LDG.E.U8 R10, desc[UR24][R14.64] ;  /* 0x000000180e0a4981 */ /* 0x0000e8000c1e1100 */
[----:B--2---:R1:W-:Y:S01]  /*95f0*/  STL [R1+0xb0], R22 ;  /* 0x0000b01601007387 */ /* 0x0043e20000100800 */
[----:B------:R-:W-:-:S03]  /*9600*/  UIMAD UR5, UR12, 0x24, URZ ;  /* 0x000000240c0578a4 */ /* 0x000fc6000f8e02ff */
[----:B-1----:R-:W2:Y:S04]  /*9610*/  LDL.LU R22, [R1+0xf28] ;  /* 0x000f280001167983 */ /* 0x002ea80000300800 */
[----:B------:R1:W-:Y:S01]  /*9620*/  STL [R1+0xa28], R71 ;  /* 0x000a284701007387 */ /* 0x0003e20000100800 */
[----:B------:R-:W-:Y:S02]  /*9630*/  PRMT R24, RZ, 0x7610, R24 ;  /* 0x00007610ff187816 */ /* 0x000fe40000000018 */
[----:B-1----:R-:W-:-:S04]  /*9640*/  IADD3 R71, P6, PT, R7, UR6, RZ ;  /* 0x0000000607477c10 */ /* 0x002fc8000ffde0ff */
[----:B0-----:R-:W-:Y:S01]  /*9650*/  IADD3.X R15, PT, PT, R8, UR15, RZ, P6, !PT ;  /* 0x0000000f080f7c10 */ /* 0x001fe2000b7fe4ff */
[----:B------:R0:W-:Y:S01]  /*9660*/  STL [R1+0xa34], R71 ;  /* 0x000a344701007387 */ /* 0x0001e20000100800 */
[----:B------:R-:W-:Y:S01]  /*9670*/  @P4 IMAD.MOV.U32 R14, RZ, RZ, R71 ;  /* 0x000000ffff0e4224 */ /* 0x000fe200078e0047 */
[----:B------:R-:W-:Y:S02]  /*9680*/  USHF.R.S32.HI UR6, URZ, 0x1f, UR5 ;  /* 0x0000001fff067899 */ /* 0x000fe40008011405 */
[----:B------:R-:W-:Y:S04]  /*9690*/  STL [R1+0xa30], R15 ;  /* 0x000a300f01007387 */ /* 0x000fe80000100800 */
[----:B------:R1:W2:Y:S01]  /*96a0*/  @P4 LDG.E.U8 R24, desc[UR24][R14.64] ;  /* 0x000000180e184981 */ /* 0x0002a2000c1e1100 */
[----:B0-----:R-:W-:-:S02]  /*96b0*/  IADD3 R71, P4, PT, R3, UR5, RZ ;  /* 0x0000000503477c10 */ /* 0x001fc4000ff9e0ff */
[----:B------:R-:W-:Y:S02]  /*96c0*/  PRMT R20, RZ, 0x7610, R20 ;  /* 0x00007610ff147816 */ /* 0x000fe40000000014 */
[----:B------:R-:W-:Y:S01]  /*96d0*/  PRMT R11, RZ, 0x7610, R11 ;  /* 0x00007610ff0b7816 */ /* 0x000fe2000000000b */
[----:B---3--:R0:W-:Y:S02]  /*96e0*/  STL [R1+0xac], R10 ;  /* 0x0000ac0a01007387 */ /* 0x0081e40000100800 */
[----:B0-----:R-:W-:-:S04]  /*96f0*/  IADD3 R10, P6, PT, R0, UR5, RZ ;  /* 0x00000005000a7c10 */ /* 0x001fc8000ffde0ff */
[----:B-1----:R-:W-:Y:S01]  /*9700*/  IADD3.X R14, PT, PT, R2, UR6, RZ, P6, !PT ;  /* 0x00000006020e7c10 */ /* 0x002fe2000b7fe4ff */
[----:B------:R-:W-:Y:S01]  /*9710*/  IMAD.MOV.U32 R15, RZ, RZ, R10 ;  /* 0x000000ffff0f7224 */ /* 0x000fe200078e000a */
[----:B------:R0:W-:Y:S04]  /*9720*/  STL [R1+0xaa8], R10 ;  /* 0x000aa80a01007387 */ /* 0x0001e80000100800 */
[----:B------:R-:W-:Y:S01]  /*9730*/  @P5 LOP3.LUT R15, R15, R14, RZ, 0x3c, !PT ;  /* 0x0000000e0f0f5212 */ /* 0x000fe200078e3cff */
[----:B------:R-:W-:Y:S04]  /*9740*/  STL [R1+0xab0], R71 ;  /* 0x000ab04701007387 */ /* 0x000fe80000100800 */
[----:B------:R1:W-:Y:S01]  /*9750*/  STL [R1+0xaa4], R14 ;  /* 0x000aa40e01007387 */ /* 0x0003e20000100800 */
[----:B0-----:R-:W-:-:S02]  /*9760*/  IADD3.X R10, PT, PT, R4, UR6, RZ, P4, !PT ;  /* 0x00000006040a7c10 */ /* 0x001fc4000a7fe4ff */
[----:B-1----:R-:W-:-:S04]  /*9770*/  @P5 LOP3.LUT R14, R15, R14, RZ, 0x3c, !PT ;  /* 0x0000000e0f0e5212 */ /* 0x002fc800078e3cff */
[----:B------:R-:W-:-:S05]  /*9780*/  @P5 LOP3.LUT R15, R15, R14, RZ, 0x3c, !PT ;  /* 0x0000000e0f0f5212 */ /* 0x000fca00078e3cff */
[----:B------:R0:W3:Y:S02]  /*9790*/  @P5 LDG.E.U8 R20, desc[UR24][R14.64] ;  /* 0x000000180e145981 */ /* 0x0000e4000c1e1100 */
[----:B0-----:R-:W-:Y:S02]  /*97a0*/  @P5 IMAD.MOV.U32 R14, RZ, RZ, R71 ;  /* 0x000000ffff0e5224 */ /* 0x001fe400078e0047 */
[----:B------:R-:W-:-:S05]  /*97b0*/  @P5 IMAD.MOV.U32 R15, RZ, RZ, R10 ;  /* 0x000000ffff0f5224 */ /* 0x000fca00078e000a */
[----:B------:R0:W4:Y:S04]  /*97c0*/  @P5 LDG.E.U8 R11, desc[UR24][R14.64] ;  /* 0x000000180e0b5981 */ /* 0x000128000c1e1100 */
[----:B--2---:R1:W-:Y:S04]  /*97d0*/  STL [R1+0xa8], R24 ;  /* 0x0000a81801007387 */ /* 0x0043e80000100800 */
[----:B------:R-:W-:Y:S01]  /*97e0*/  STL [R1+0xaac], R10 ;  /* 0x000aac0a01007387 */ /* 0x000fe20000100800 */
[----:B-1----:R-:W-:-:S04]  /*97f0*/  IADD3 R24, P4, PT, R5, UR5, RZ ;  /* 0x0000000505187c10 */ /* 0x002fc8000ff9e0ff */
[----:B0-----:R-:W-:Y:S02]  /*9800*/  IADD3.X R15, PT, PT, R6, UR6, RZ, P4, !PT ;  /* 0x00000006060f7c10 */ /* 0x001fe4000a7fe4ff */
[----:B------:R-:W-:Y:S01]  /*9810*/  IADD3 R71, P4, PT, R7, UR5, RZ ;  /* 0x0000000507477c10 */ /* 0x000fe2000ff9e0ff */
[----:B------:R-:W-:Y:S01]  /*9820*/  @P5 IMAD.MOV.U32 R14, RZ, RZ, R24 ;  /* 0x000000ffff0e5224 */ /* 0x000fe200078e0018 */
[----:B------:R-:W-:-:S06]  /*9830*/  PRMT R13, RZ, 0x7610, R13 ;  /* 0x00007610ff0d7816 */ /* 0x000fcc000000000d */
[----:B------:R0:W2:Y:S01]  /*9840*/  @P5 LDG.E.U8 R13, desc[UR24][R14.64] ;  /* 0x000000180e0d5981 */ /* 0x0000a2000c1e1100 */
[----:B------:R-:W-:-:S03]  /*9850*/  PRMT R72, RZ, 0x7610, R72 ;  /* 0x00007610ff487816 */ /* 0x000fc60000000048 */
[----:B---3--:R1:W-:Y:S04]  /*9860*/  STL [R1+0xa4], R20 ;  /* 0x0000a41401007387 */ /* 0x0083e80000100800 */
[----:B-1----:R-:W3:Y:S04]  /*9870*/  LDL.LU R20, [R1+0xf24] ;  /* 0x000f240001147983 */ /* 0x002ee80000300800 */
[----:B------:R-:W3:Y:S04]  /*9880*/  LDL.LU R10, [R1+0xf20] ;  /* 0x000f2000010a7983 */ /* 0x000ee80000300800 */
[----:B------:R-:W-:Y:S04]  /*9890*/  STL [R1+0xab8], R24 ;  /* 0x000ab81801007387 */ /* 0x000fe80000100800 */
[----:B------:R0:W-:Y:S04]  /*98a0*/  STL [R1+0xab4], R15 ;  /* 0x000ab40f01007387 */ /* 0x0001e80000100800 */
[----:B------:R-:W-:Y:S04]  /*98b0*/  STL [R1+0xac0], R71 ;  /* 0x000ac04701007387 */ /* 0x000fe80000100800 */
[----:B----4-:R1:W-:Y:S01]  /*98c0*/  STL [R1+0xa0], R11 ;  /* 0x0000a00b01007387 */ /* 0x0103e20000100800 */
[----:B0-----:R-:W-:Y:S01]  /*98d0*/  IMAD.MOV.U32 R15, RZ, RZ, R71 ;  /* 0x000000ffff0f7224 */ /* 0x001fe200078e0047 */
[----:B------:R-:W-:Y:S01]  /*98e0*/  UIMAD UR5, UR12, 0x2c, URZ ;  /* 0x0000002c0c0578a4 */ /* 0x000fe2000f8e02ff */
[----:B------:R-:W-:Y:S01]  /*98f0*/  SHF.R.U64 R16, R9, 0x13, RZ ;  /* 0x0000001309107819 */ /* 0x000fe200000012ff */
[----:B------:R-:W4:Y:S01]  /*9900*/  LDL.LU R24, [R1+0xf1c] ;  /* 0x000f1c0001187983 */ /* 0x000f220000300800 */
[----:B-1----:R-:W-:-:S05]  /*9910*/  IADD3.X R11, PT, PT, R8, UR6, RZ, P4, !PT ;  /* 0x00000006080b7c10 */ /* 0x002fca000a7fe4ff */
[----:B------:R-:W-:-:S05]  /*9920*/  IMAD.MOV.U32 R14, RZ, RZ, R11 ;  /* 0x000000ffff0e7224 */ /* 0x000fca00078e000b */
[----:B------:R-:W-:-:S04]  /*9930*/  @P5 LOP3.LUT R15, R15, R14, RZ, 0x3c, !PT ;  /* 0x0000000e0f0f5212 */ /* 0x000fc800078e3cff */
[----:B------:R-:W-:-:S04]  /*9940*/  @P5 LOP3.LUT R14, R15, R14, RZ, 0x3c, !PT ;  /* 0x0000000e0f0e5212 */ /* 0x000fc800078e3cff */
[----:B------:R-:W-:-:S05]  /*9950*/  @P5 LOP3.LUT R15, R15, R14, RZ, 0x3c, !PT ;  /* 0x0000000e0f0f5212 */ /* 0x000fca00078e3cff */
[----:B------:R0:W3:Y:S01]  /*9960*/  @P5 LDG.E.U8 R72, desc[UR24][R14.64] ;  /* 0x000000180e485981 */ /* 0x0000e2000c1e1100 */
[----:B------:R-:W-:Y:S01]  /*9970*/  IADD3 R71, P4, PT, R0, UR5, RZ ;  /* 0x0000000500477c10 */ /* 0x000fe2000ff9e0ff */
[----:B------:R-:W-:Y:S02]  /*9980*/  USHF.R.S32.HI UR14, URZ, 0x1f, UR5 ;  /* 0x0000001fff0e7899 */ /* 0x000fe40008011405 */
[----:B--2---:R1:W-:Y:S01]  /*9990*/  STL [R1+0x9c], R13 ;  /* 0x00009c0d01007387 */ /* 0x0043e20000100800 */
[----:B------:R-:W-:-:S03]  /*99a0*/  LOP3.LUT P6, RZ, R16, 0x1, RZ, 0xc0, !PT ;  /* 0x0000000110ff7812 */ /* 0x000fc600078cc0ff */
[----:B-1----:R-:W2:Y:S04]  /*99b0*/  LDL.LU R13, [R1+0xf18] ;  /* 0x000f1800010d7983 */ /* 0x002ea80000300800 */
[----:B------:R1:W-:Y:S01]  /*99c0*/  STL [R1+0xabc], R11 ;  /* 0x000abc0b01007387 */ /* 0x0003e20000100800 */
[----:B0-----:R-:W-:Y:S01]  /*99d0*/  SHF.R.U64 R14, R9, 0xb, RZ ;  /* 0x0000000b090e7819 */ /* 0x001fe200000012ff */
[----:B------:R-:W-:Y:S02]  /*99e0*/  IMAD.MOV.U32 R15, RZ, RZ, R71 ;  /* 0x000000ffff0f7224 */ /* 0x000fe400078e0047 */
[----:B-1----:R-:W2:Y:S04]  /*99f0*/  LDL.LU R11, [R1+0xf14] ;  /* 0x000f1400010b7983 */ /* 0x002ea80000300800 */
[----:B------:R-:W-:Y:S01]  /*9a00*/  STL [R1+0xb28], R71 ;  /* 0x000b284701007387 */ /* 0x000fe20000100800 */
[----:B------:R-:W-:-:S03]  /*9a10*/  PRMT R18, RZ, 0x7610, R18 ;  /* 0x00007610ff127816 */ /* 0x000fc60000000012 */
[----:B---3--:R0:W-:Y:S02]  /*9a20*/  STL [R1+0x98], R72 ;  /* 0x0000984801007387 */ /* 0x0081e40000100800 */
[----:B0-----:R-:W-:Y:S02]  /*9a30*/  IADD3.X R72, PT, PT, R2, UR14, RZ, P4, !PT ;  /* 0x0000000e02487c10 */ /* 0x001fe4000a7fe4ff */
[----:B------:R-:W-:-:S03]  /*9a40*/  LOP3.LUT P4, RZ, R14, 0x1, RZ, 0xc0, !PT ;  /* 0x000000010eff7812 */ /* 0x000fc6000788c0ff */
[----:B------:R-:W-:-:S05]  /*9a50*/  IMAD.MOV.U32 R14, RZ, RZ, R72 ;  /* 0x000000ffff0e7224 */ /* 0x000fca00078e0048 */
[----:B------:R-:W-:-:S04]  /*9a60*/  @P6 LOP3.LUT R15, R15, R14, RZ, 0x3c, !PT ;  /* 0x0000000e0f0f6212 */ /* 0x000fc800078e3cff */
[----:B------:R-:W-:-:S04]  /*9a70*/  @P6 LOP3.LUT R14, R15, R14, RZ, 0x3c, !PT ;  /* 0x0000000e0f0e6212 */ /* 0x000fc800078e3cff */
[----:B------:R-:W-:-:S05]  /*9a80*/  @P6 LOP3.LUT R15, R15, R14, RZ, 0x3c, !PT ;  /* 0x0000000e0f0f6212 */ /* 0x000fca00078e3cff */
[----:B------:R0:W3:Y:S01]  /*9a90*/  @P6 LDG.E.U8 R18, desc[UR24][R14.64] ;  /* 0x000000180e126981 */ /* 0x0000e2000c1e1100 */
[----:B------:R-:W-:-:S03]  /*9aa0*/  IADD3 R71, P5, PT, R3, UR5, RZ ;  /* 0x0000000503477c10 */ /* 0x000fc6000ffbe0ff */
[----:B------:R1:W-:Y:S01]  /*9ab0*/  STL [R1+0xb24], R72 ;  /* 0x000b244801007387 */ /* 0x0003e20000100800 */
[----:B------:R-:W-:Y:S02]  /*9ac0*/  PRMT R70, RZ, 0x7610, R70 ;  /* 0x00007610ff467816 */ /* 0x000fe40000000046 */
[----:B-1----:R-:W-:Y:S01]  /*9ad0*/  IADD3.X R72, PT, PT, R4, UR14, RZ, P5, !PT ;  /* 0x0000000e04487c10 */ /* 0x002fe2000affe4ff */
[----:B0-----:R-:W-:-:S04]  /*9ae0*/  @P6 IMAD.MOV.U32 R14, RZ, RZ, R71 ;  /* 0x000000ffff0e6224 */ /* 0x001fc800078e0047 */
[----:B------:R-:W-:-:S05]  /*9af0*/  IMAD.MOV.U32 R15, RZ, RZ, R72 ;  /* 0x000000ffff0f7224 */ /* 0x000fca00078e0048 */
[----:B------:R0:W2:Y:S04]  /*9b00*/  @P6 LDG.E.U8 R70, desc[UR24][R14.64] ;  /* 0x000000180e466981 */ /* 0x0000a8000c1e1100 */
[----:B------:R-:W-:Y:S01]  /*9b10*/  STL [R1+0xb30], R71 ;  /* 0x000b304701007387 */ /* 0x000fe20000100800 */
[----:B------:R-:W-:-:S03]  /*9b20*/  PRMT R16, RZ, 0x7610, R16 ;  /* 0x00007610ff107816 */ /* 0x000fc60000000010 */
[----:B---3--:R1:W-:Y:S04]  /*9b30*/  STL [R1+0x94], R18 ;  /* 0x0000941201007387 */ /* 0x0083e80000100800 */
[----:B-1----:R-:W3:Y:S04]  /*9b40*/  LDL.LU R18, [R1+0xf10] ;  /* 0x000f100001127983 */ /* 0x002ee80000300800 */
[----:B------:R1:W-:Y:S02]  /*9b50*/  STL [R1+0xb2c], R72 ;  /* 0x000b2c4801007387 */ /* 0x0003e40000100800 */
[----:B-1----:R-:W-:-:S04]  /*9b60*/  IADD3 R72, P5, PT, R5, UR5, RZ ;  /* 0x0000000505487c10 */ /* 0x002fc8000ffbe0ff */
[----:B0-----:R-:W-:Y:S01]  /*9b70*/  IADD3.X R15, PT, PT, R6, UR14, RZ, P5, !PT ;  /* 0x0000000e060f7c10 */ /* 0x001fe2000affe4ff */
[----:B------:R-:W-:-:S05]  /*9b80*/  @P6 IMAD.MOV.U32 R14, RZ, RZ, R72 ;  /* 0x000000ffff0e6224 */ /* 0x000fca00078e0048 */
[----:B------:R0:W3:Y:S04]  /*9b90*/  @P6 LDG.E.U8 R16, desc[UR24][R14.64] ;  /* 0x000000180e106981 */ /* 0x0000e8000c1e1100 */
[----:B------:R-:W-:Y:S04]  /*9ba0*/  STL [R1+0xb38], R72 ;  /* 0x000b384801007387 */ /* 0x000fe80000100800 */
[----:B--2---:R1:W-:Y:S01]  /*9bb0*/  STL [R1+0x90], R70 ;  /* 0x0000904601007387 */ /* 0x0043e20000100800 */
[----:B------:R-:W-:Y:S01]  /*9bc0*/  UIMAD UR6, UR12, 0x34, URZ ;  /* 0x000000340c0678a4 */ /* 0x000fe2000f8e02ff */
[----:B------:R-:W-:-:S02]  /*9bd0*/  PRMT R34, RZ, 0x7610, R34 ;  /* 0x00007610ff227816 */ /* 0x000fc40000000022 */
[----:B-1----:R-:W-:-:S04]  /*9be0*/  IADD3 R70, P5, PT, R7, UR5, RZ ;  /* 0x0000000507467c10 */ /* 0x002fc8000ffbe0ff */
[----:B------:R-:W-:Y:S01]  /*9bf0*/  IADD3.X R71, PT, PT, R8, UR14, RZ, P5, !PT ;  /* 0x0000000e08477c10 */ /* 0x000fe2000affe4ff */
[----:B------:R1:W-:Y:S01]  /*9c00*/  STL [R1+0xb34], R15 ;  /* 0x000b340f01007387 */ /* 0x0003e20000100800 */
[----:B0-----:R-:W-:Y:S01]  /*9c10*/  @P6 IMAD.MOV.U32 R14, RZ, RZ, R70 ;  /* 0x000000ffff0e6224 */ /* 0x001fe200078e0046 */
[----:B------:R-:W-:Y:S02]  /*9c20*/  USHF.R.S32.HI UR15, URZ, 0x1f, UR6 ;  /* 0x0000001fff0f7899 */ /* 0x000fe40008011406 */
[----:B------:R-:W-:Y:S01]  /*9c30*/  IADD3 R72, P5, PT, R0, UR6, RZ ;  /* 0x0000000600487c10 */ /* 0x000fe2000ffbe0ff */
[----:B------:R0:W-:Y:S01]  /*9c40*/  STL [R1+0xb40], R70 ;  /* 0x000b404601007387 */ /* 0x0001e20000100800 */
[----:B-1----:R-:W-:Y:S01]  /*9c50*/  @P6 IMAD.MOV.U32 R15, RZ, RZ, R71 ;  /* 0x000000ffff0f6224 */ /* 0x002fe200078e0047 */
[----:B------:R-:W-:-:S04]  /*9c60*/  PRMT R37, RZ, 0x7610, R37 ;  /* 0x00007610ff257816 */ /* 0x000fc80000000025 */
[----:B------:R1:W2:Y:S01]  /*9c70*/  @P6 LDG.E.U8 R34, desc[UR24][R14.64] ;  /* 0x000000180e226981 */ /* 0x0002a2000c1e1100 */
[----:B0-----:R-:W-:-:S03]  /*9c80*/  IADD3 R70, P6, PT, R3, UR6, RZ ;  /* 0x0000000603467c10 */ /* 0x001fc6000ffde0ff */
[----:B------:R0:W-:Y:S01]  /*9c90*/  STL [R1+0xb3c], R71 ;  /* 0x000b3c4701007387 */ /* 0x0001e20000100800 */
[----:B------:R-:W-:Y:S02]  /*9ca0*/  PRMT R33, RZ, 0x7610, R33 ;  /* 0x00007610ff217816 */ /* 0x000fe40000000021 */
[----:B-1----:R-:W-:Y:S01]  /*9cb0*/  IADD3.X R15, PT, PT, R2, UR15, RZ, P5, !PT ;  /* 0x0000000f020f7c10 */ /* 0x002fe2000affe4ff */
[----:B------:R-:W-:Y:S01]  /*9cc0*/  @P4 IMAD.MOV.U32 R14, RZ, RZ, R72 ;  /* 0x000000ffff0e4224 */ /* 0x000fe200078e0048 */
[----:B0-----:R-:W-:-:S04]  /*9cd0*/  IADD3.X R71, PT, PT, R4, UR15, RZ, P6, !PT ;  /* 0x0000000f04477c10 */ /* 0x001fc8000b7fe4ff */
[----:B------:R0:W4:Y:S02]  /*9ce0*/  @P4 LDG.E.U8 R37, desc[UR24][R14.64] ;  /* 0x000000180e254981 */ /* 0x000124000c1e1100 */
[----:B0-----:R-:W-:Y:S02]  /*9cf0*/  @P4 IMAD.MOV.U32 R14, RZ, RZ, R70 ;  /* 0x000000ffff0e4224 */ /* 0x001fe400078e0046 */
[----:B---3--:R-:W-:Y:S04]  /*9d00*/  STL [R1+0x8c], R16 ;  /* 0x00008c1001007387 */ /* 0x008fe80000100800 */
[----:B------:R-:W-:Y:S04]  /*9d10*/  STL [R1+0xbc4], R72 ;  /* 0x000bc44801007387 */ /* 0x000fe80000100800 */
[----:B------:R0:W-:Y:S02]  /*9d20*/  STL [R1+0xbc0], R15 ;  /* 0x000bc00f01007387 */ /* 0x0001e40000100800 */
[----:B0-----:R-:W-:-:S05]  /*9d30*/  @P4 IMAD.MOV.U32 R15, RZ, RZ, R71 ;  /* 0x000000ffff0f4224 */ /* 0x001fca00078e0047 */
[----:B------:R0:W3:Y:S04]  /*9d40*/  @P4 LDG.E.U8 R33, desc[UR24][R14.64] ;  /* 0x000000180e214981 */ /* 0x0000e8000c1e1100 */
[----:B------:R-:W-:Y:S01]  /*9d50*/  STL [R1+0xbcc], R70 ;  /* 0x000bcc4601007387 */ /* 0x000fe20000100800 */
[----:B------:R-:W-:-:S03]  /*9d60*/  SHF.R.U64 R16, R9, 0x3, RZ ;  /* 0x0000000309107819 */ /* 0x000fc600000012ff */
[----:B--2---:R1:W-:Y:S04]  /*9d70*/  STL [R1+0x88], R34 ;  /* 0x0000882201007387 */ /* 0x0043e80000100800 */
[----:B------:R-:W-:Y:S01]  /*9d80*/  STL [R1+0xbc8], R71 ;  /* 0x000bc84701007387 */ /* 0x000fe20000100800 */
[----:B-1----:R-:W-:-:S05]  /*9d90*/  IADD3 R34, P6, PT, R5, UR6, RZ ;  /* 0x0000000605227c10 */ /* 0x002fca000ffde0ff */
[----:B------:R-:W-:Y:S04]  /*9da0*/  STL [R1+0xbd4], R34 ;  /* 0x000bd42201007387 */ /* 0x000fe80000100800 */
[----:B----4-:R1:W-:Y:S01]  /*9db0*/  STL [R1+0x84], R37 ;  /* 0x0000842501007387 */ /* 0x0103e20000100800 */
[----:B------:R-:W-:Y:S01]  /*9dc0*/  LOP3.LUT P5, RZ, R16, 0x1, RZ, 0xc0, !PT ;  /* 0x0000000110ff7812 */ /* 0x000fe200078ac0ff */
[----:B0-----:R-:W-:Y:S01]  /*9dd0*/  @P4 IMAD.MOV.U32 R14, RZ, RZ, R34 ;  /* 0x000000ffff0e4224 */ /* 0x001fe200078e0022 */
[----:B------:R-:W-:Y:S02]  /*9de0*/  PRMT R16, RZ, 0x7610, R16 ;  /* 0x00007610ff107816 */ /* 0x000fe40000000010 */
[----:B-1----:R-:W-:-:S05]  /*9df0*/  IADD3.X R37, PT, PT, R6, UR15, RZ, P6, !PT ;  /* 0x0000000f06257c10 */ /* 0x002fca000b7fe4ff */
[----:B------:R-:W-:Y:S01]  /*9e00*/  @P4 IMAD.MOV.U32 R15, RZ, RZ, R37 ;  /* 0x000000ffff0f4224 */ /* 0x000fe200078e0025 */
[----:B------:R-:W-:-:S04]  /*9e10*/  PRMT R30, RZ, 0x7610, R30 ;  /* 0x00007610ff1e7816 */ /* 0x000fc8000000001e */
[----:B------:R0:W2:Y:S04]  /*9e20*/  @P4 LDG.E.U8 R16, desc[UR24][R14.64] ;  /* 0x000000180e104981 */ /* 0x0000a8000c1e1100 */
[----:B---3--:R1:W-:Y:S02]  /*9e30*/  STL [R1+0x80], R33 ;  /* 0x0000802101007387 */ /* 0x0083e40000100800 */
[----:B-1----:R-:W-:-:S04]  /*9e40*/  IADD3 R33, P6, PT, R7, UR6, RZ ;  /* 0x0000000607217c10 */ /* 0x002fc8000ffde0ff */
[----:B------:R-:W-:Y:S01]  /*9e50*/  IADD3.X R34, PT, PT, R8, UR15, RZ, P6, !PT ;  /* 0x0000000f08227c10 */ /* 0x000fe2000b7fe4ff */
[----:B0-----:R-:W-:-:S04]  /*9e60*/  @P4 IMAD.MOV.U32 R14, RZ, RZ, R33 ;  /* 0x000000ffff0e4224 */ /* 0x001fc800078e0021 */
[----:B------:R-:W-:-:S05]  /*9e70*/  @P4 IMAD.MOV.U32 R15, RZ, RZ, R34 ;  /* 0x000000ffff0f4224 */ /* 0x000fca00078e0022 */
[----:B------:R0:W3:Y:S01]  /*9e80*/  @P4 LDG.E.U8 R30, desc[UR24][R14.64] ;  /* 0x000000180e1e4981 */ /* 0x0000e2000c1e1100 */
[----:B------:R-:W-:-:S03]  /*9e90*/  UIMAD UR5, UR12, 0x3c, URZ ;  /* 0x0000003c0c0578a4 */ /* 0x000fc6000f8e02ff */
[----:B------:R-:W-:Y:S01]  /*9ea0*/  STL [R1+0xbd0], R37 ;  /* 0x000bd02501007387 */ /* 0x000fe20000100800 */
[----:B------:R-:W-:-:S03]  /*9eb0*/  USHF.R.S32.HI UR6, URZ, 0x1f, UR5 ;  /* 0x0000001fff067899 */ /* 0x000fc60008011405 */
[----:B------:R-:W-:Y:S01]  /*9ec0*/  STL [R1+0xbdc], R33 ;  /* 0x000bdc2101007387 */ /* 0x000fe20000100800 */
[----:B------:R-:W-:Y:S02]  /*9ed0*/  PRMT R35, RZ, 0x7610, R35 ;  /* 0x00007610ff237816 */ /* 0x000fe40000000023 */
[----:B------:R-:W-:Y:S01]  /*9ee0*/  PRMT R29, RZ, 0x7610, R29 ;  /* 0x00007610ff1d7816 */ /* 0x000fe2000000001d */
[----:B--2---:R1:W-:Y:S04]  /*9ef0*/  STL [R1+0x7c], R16 ;  /* 0x00007c1001007387 */ /* 0x0043e80000100800 */
[----:B------:R-:W-:Y:S01]  /*9f00*/  STL [R1+0xbd8], R34 ;  /* 0x000bd82201007387 */ /* 0x000fe20000100800 */
[----:B-1----:R-:W-:Y:S01]  /*9f10*/  VIADD R16, R36, 0xfffffff2 ;  /* 0xfffffff224107836 */ /* 0x002fe20000000000 */
[----:B------:R-:W-:-:S04]  /*9f20*/  IADD3 R36, P6, PT, R0, UR5, RZ ;  /* 0x0000000500247c10 */ /* 0x000fc8000ffde0ff */
[----:B------:R-:W-:Y:S01]  /*9f30*/  IADD3.X R37, PT, PT, R2, UR6, RZ, P6, !PT ;  /* 0x0000000602257c10 */ /* 0x000fe2000b7fe4ff */
[----:B0-----:R-:W-:-:S04]  /*9f40*/  @P5 IMAD.MOV.U32 R14, RZ, RZ, R36 ;  /* 0x000000ffff0e5224 */ /* 0x001fc800078e0024 */
[----:B------:R-:W-:-:S05]  /*9f50*/  @P5 IMAD.MOV.U32 R15, RZ, RZ, R37 ;  /* 0x000000ffff0f5224 */ /* 0x000fca00078e0025 */
[----:B------:R0:W2:Y:S01]  /*9f60*/  @P5 LDG.E.U8 R35, desc[UR24][R14.64] ;  /* 0x000000180e235981 */ /* 0x0000a2000c1e1100 */
[----:B------:R-:W-:-:S03]  /*9f70*/  PRMT R32, RZ, 0x7610, R32 ;  /* 0x00007610ff207816 */ /* 0x000fc60000000020 */
[----:B---3--:R1:W-:Y:S02]  /*9f80*/  STL [R1+0x38], R30 ;  /* 0x0000381e01007387 */ /* 0x0083e40000100800 */
[----:B-1----:R-:W-:-:S04]  /*9f90*/  IADD3 R30, P4, PT, R3, UR5, RZ ;  /* 0x00000005031e7c10 */ /* 0x002fc8000ff9e0ff */
[----:B------:R-:W-:Y:S01]  /*9fa0*/  IADD3.X R34, PT, PT, R4, UR6, RZ, P4, !PT ;  /* 0x0000000604227c10 */ /* 0x000fe2000a7fe4ff */
[----:B0-----:R-:W-:-:S04]  /*9fb0*/  @P5 IMAD.MOV.U32 R14, RZ, RZ, R30 ;  /* 0x000000ffff0e5224 */ /* 0x001fc800078e001e */
[----:B------:R-:W-:-:S05]  /*9fc0*/  @P5 IMAD.MOV.U32 R15, RZ, RZ, R34 ;  /* 0x000000ffff0f5224 */ /* 0x000fca00078e0022 */
[----:B------:R0:W3:Y:S01]  /*9fd0*/  @P5 LDG.E.U8 R29, desc[UR24][R14.64] ;  /* 0x000000180e1d5981 */ /* 0x0000e2000c1e1100 */
[----:B------:R-:W-:-:S03]  /*9fe0*/  IADD3 R33, P4, PT, R5, UR5, RZ ;  /* 0x0000000505217c10 */ /* 0x000fc6000ff9e0ff */
[----:B------:R-:W-:Y:S04]  /*9ff0*/  STL [R1+0xc64], R36 ;  /* 0x000c642401007387 */ /* 0x000fe80000100800 */
[----:B------:R-:W-:Y:S04]  /*a000*/  STL [R1+0xc6c], R30 ;  /* 0x000c6c1e01007387 */ /* 0x000fe80000100800 */
[----:B------:R-:W-:Y:S04]  /*a010*/  STL [R1+0xc60], R37 ;  /* 0x000c602501007387 */ /* 0x000fe80000100800 */
[----:B------:R1:W-:Y:S01]  /*a020*/  STL [R1+0xc68], R34 ;  /* 0x000c682201007387 */ /* 0x0003e20000100800 */
[----:B0-----:R-:W-:Y:S01]  /*a030*/  @P5 IMAD.MOV.U32 R14, RZ, RZ, R33 ;  /* 0x000000ffff0e5224 */ /* 0x001fe200078e0021 */
[----:B-1----:R-:W-:-:S05]  /*a040*/  IADD3.X R34, PT, PT, R6, UR6, RZ, P4, !PT ;  /* 0x0000000606227c10 */ /* 0x002fca000a7fe4ff */
[----:B------:R-:W-:-:S05]  /*a050*/  @P5 IMAD.MOV.U32 R15, RZ, RZ, R34 ;  /* 0x000000ffff0f5224 */ /* 0x000fca00078e0022 */
[----:B------:R0:W4:Y:S04]  /*a060*/  @P5 LDG.E.U8 R32, desc[UR24][R14.64] ;  /* 0x000000180e205981 */ /* 0x000128000c1e1100 */
[----:B------:R-:W-:Y:S01]  /*a070*/  STL [R1+0xc74], R33 ;  /* 0x000c742101007387 */ /* 0x000fe20000100800 */
[----:B------:R-:W-:Y:S02]  /*a080*/  PRMT R28, RZ, 0x7610, R28 ;  /* 0x00007610ff1c7816 */ /* 0x000fe4000000001c */
[----:B------:R-:W-:Y:S02]  /*a090*/  ISETP.GE.U32.AND P6, PT, R16, 0x7fffffb3, PT ;  /* 0x7fffffb31000780c */ /* 0x000fe40003fc6070 */
[----:B------:R-:W-:Y:S02]  /*a0a0*/  PRMT R31, RZ, 0x7610, R31 ;  /* 0x00007610ff1f7816 */ /* 0x000fe4000000001f */
[----:B------:R-:W-:Y:S01]  /*a0b0*/  PRMT R27, RZ, 0x7610, R27 ;  /* 0x00007610ff1b7816 */ /* 0x000fe2000000001b */
[----:B---3--:R1:W-:Y:S02]  /*a0c0*/  STL [R1+0x44], R29 ;  /* 0x0000441d01007387 */ /* 0x0083e40000100800 */
[----:B-1----:R-:W-:-:S04]  /*a0d0*/  IADD3 R29, P4, PT, R7, UR5, RZ ;  /* 0x00000005071d7c10 */ /* 0x002fc8000ff9e0ff */
[----:B------:R-:W-:Y:S01]  /*a0e0*/  IADD3.X R30, PT, PT, R8, UR6, RZ, P4, !PT ;  /* 0x00000006081e7c10 */ /* 0x000fe2000a7fe4ff */
[----:B------:R-:W-:Y:S01]  /*a0f0*/  UIMAD UR5, UR12, 0x5, URZ ;  /* 0x000000050c0578a4 */ /* 0x000fe2000f8e02ff */
[----:B0-----:R-:W-:-:S03]  /*a100*/  @P5 IMAD.MOV.U32 R14, RZ, RZ, R29 ;  /* 0x000000ffff0e5224 */ /* 0x001fc600078e001d */
[----:B------:R-:W-:Y:S01]  /*a110*/  @P5 IMAD.MOV.U32 R15, RZ, RZ, R30 ;  /* 0x000000ffff0f5224 */ /* 0x000fe200078e001e */
[----:B------:R0:W-:Y:S01]  /*a120*/  STL [R1+0xc70], R34 ;  /* 0x000c702201007387 */ /* 0x0001e20000100800 */
[----:B------:R-:W-:-:S03]  /*a130*/  USHF.R.S32.HI UR15, URZ, 0x1f, UR5 ;  /* 0x0000001fff0f7899 */ /* 0x000fc60008011405 */
[----:B------:R1:W3:Y:S01]  /*a140*/  @P5 LDG.E.U8 R28, desc[UR24][R14.64] ;  /* 0x000000180e1c5981 */ /* 0x0002e2000c1e1100 */
[----:B0-----:R-:W-:-:S03]  /*a150*/  IADD3 R34, P5, PT, R0, UR5, RZ ;  /* 0x0000000500227c10 */ /* 0x001fc6000ffbe0ff */
[----:B------:R0:W-:Y:S01]  /*a160*/  STL [R1+0xc7c], R29 ;  /* 0x000c7c1d01007387 */ /* 0x0001e20000100800 */
[----:B------:R-:W-:-:S03]  /*a170*/  UIMAD UR6, UR12, 0xd, URZ ;  /* 0x0000000d0c0678a4 */ /* 0x000fc6000f8e02ff */
[----:B------:R4:W-:Y:S01]  /*a180*/  STL [R1+0xc78], R30 ;  /* 0x000c781e01007387 */ /* 0x0009e20000100800 */
[----:B-1----:R-:W-:-:S03]  /*a190*/  SHF.R.U32.HI R14, RZ, 0xa, R12 ;  /* 0x0000000aff0e7819 */ /* 0x002fc6000001160c */
[----:B------:R-:W-:Y:S01]  /*a1a0*/  STL [R1+0x34c], R34 ;  /* 0x00034c2201007387 */ /* 0x000fe20000100800 */
[----:B0-----:R-:W-:-:S03]  /*a1b0*/  IADD3 R29, P4, PT, R3, UR5, RZ ;  /* 0x00000005031d7c10 */ /* 0x001fc6000ff9e0ff */
[----:B--2---:R0:W-:Y:S01]  /*a1c0*/  STL [R1+0x48], R35 ;  /* 0x0000482301007387 */ /* 0x0041e20000100800 */
[----:B------:R-:W-:Y:S01]  /*a1d0*/  USHF.R.S32.HI UR16, URZ, 0x1f, UR6 ;  /* 0x0000001fff107899 */ /* 0x000fe20008011406 */
[----:B----4-:R-:W-:Y:S02]  /*a1e0*/  IADD3.X R30, PT, PT, R4, UR15, RZ, P4, !PT ;  /* 0x0000000f041e7c10 */ /* 0x010fe4000a7fe4ff */
[----:B------:R-:W-:Y:S01]  /*a1f0*/  LOP3.LUT P4, RZ, R14, 0x1, RZ, 0xc0, !PT ;  /* 0x000000010eff7812 */ /* 0x000fe2000788c0ff */
[----:B------:R1:W-:Y:S01]  /*a200*/  STL [R1+0x40], R32 ;  /* 0x0000402001007387 */ /* 0x0003e20000100800 */
[----:B0-----:R-:W-:Y:S01]  /*a210*/  IADD3.X R35, PT, PT, R2, UR15, RZ, P5, !PT ;  /* 0x0000000f02237c10 */ /* 0x001fe2000affe4ff */
[----:B------:R-:W-:-:S04]  /*a220*/  @!P3 IMAD.MOV.U32 R14, RZ, RZ, R34 ;  /* 0x000000ffff0eb224 */ /* 0x000fc800078e0022 */
[----:B------:R-:W-:Y:S01]  /*a230*/  @!P3 IMAD.MOV.U32 R15, RZ, RZ, R35 ;  /* 0x000000ffff0fb224 */ /* 0x000fe200078e0023 */
[----:B-1----:R-:W-:-:S04]  /*a240*/  IADD3 R32, P5, PT, R0, UR6, RZ ;  /* 0x0000000600207c10 */ /* 0x002fc8000ffbe0ff */
[----:B------:R-:W-:Y:S01]  /*a250*/  IADD3.X R33, PT, PT, R2, UR16, RZ, P5, !PT ;  /* 0x0000001002217c10 */ /* 0x000fe2000affe4ff */
[----:B------:R0:W2:Y:S02]  /*a260*/  @!P3 LDG.E.U8 R31, desc[UR24][R14.64] ;  /* 0x000000180e1fb981 */ /* 0x0000a4000c1e1100 */
[----:B0-----:R-:W-:Y:S02]  /*a270*/  @!P6 IMAD.MOV.U32 R14, RZ, RZ, R32 ;  /* 0x000000ffff0ee224 */ /* 0x001fe400078e0020 */
[----:B------:R-:W-:-:S05]  /*a280*/  @!P6 IMAD.MOV.U32 R15, RZ, RZ, R33 ;  /* 0x000000ffff0fe224 */ /* 0x000fca00078e0021 */
[----:B------:R0:W4:Y:S01]  /*a290*/  @!P6 LDG.E.U8 R27, desc[UR24][R14.64] ;  /* 0x000000180e1be981 */ /* 0x000122000c1e1100 */
[----:B------:R-:W-:-:S03]  /*a2a0*/  UIMAD UR14, UR12, 0x15, URZ ;  /* 0x000000150c0e78a4 */ /* 0x000fc6000f8e02ff */
[----:B------:R-:W-:Y:S04]  /*a2b0*/  STL [R1+0x354], R29 ;  /* 0x0003541d01007387 */ /* 0x000fe80000100800 */
[----:B------:R-:W-:Y:S04]  /*a2c0*/  STL [R1+0x348], R35 ;  /* 0x0003482301007387 */ /* 0x000fe80000100800 */
[----:B------:R-:W-:Y:S01]  /*a2d0*/  STL [R1+0x8bc], R32 ;  /* 0x0008bc2001007387 */ /* 0x000fe20000100800 */
[----:B------:R-:W-:-:S03]  /*a2e0*/  USHF.R.S32.HI UR17, URZ, 0x1f, UR14 ;  /* 0x0000001fff117899 */ /* 0x000fc6000801140e */
[----:B------:R-:W-:Y:S01]  /*a2f0*/  STL [R1+0x350], R30 ;  /* 0x0003501e01007387 */ /* 0x000fe20000100800 */
[----:B------:R-:W-:Y:S02]  /*a300*/  PRMT R23, RZ, 0x7610, R23 ;  /* 0x00007610ff177816 */ /* 0x000fe40000000017 */
[----:B------:R-:W-:Y:S02]  /*a310*/  PRMT R25, RZ, 0x7610, R25 ;  /* 0x00007610ff197816 */ /* 0x000fe40000000019 */
[----:B------:R-:W-:Y:S01]  /*a320*/  PRMT R26, RZ, 0x7610, R26 ;  /* 0x00007610ff1a7816 */ /* 0x000fe2000000001a */
[----:B---3--:R1:W-:Y:S04]  /*a330*/  STL [R1+0x3c], R28 ;  /* 0x00003c1c01007387 */ /* 0x0083e80000100800 */
[----:B------:R-:W-:Y:S01]  /*a340*/  STL [R1+0x8b8], R33 ;  /* 0x0008b82101007387 */ /* 0x000fe20000100800 */
[----:B-1----:R-:W-:-:S05]  /*a350*/  IADD3 R28, P5, PT, R0, UR14, RZ ;  /* 0x0000000e001c7c10 */ /* 0x002fca000ffbe0ff */
[----:B------:R-:W-:Y:S01]  /*a360*/  STL [R1+0x97c], R28 ;  /* 0x00097c1c01007387 */ /* 0x000fe20000100800 */
[----:B0-----:R-:W-:-:S03]  /*a370*/  @P4 IMAD.MOV.U32 R14, RZ, RZ, R28 ;  /* 0x000000ffff0e4224 */ /* 0x001fc600078e001c */
[----:B--2---:R0:W-:Y:S02]  /*a380*/  STL [R1+0x78], R31 ;  /* 0x0000781f01007387 */ /* 0x0041e40000100800 */
[----:B0-----:R-:W-:-:S05]  /*a390*/  IADD3.X R31, PT, PT, R2, UR17, RZ, P5, !PT ;  /* 0x00000011021f7c10 */ /* 0x001fca000affe4ff */
[----:B------:R-:W-:Y:S01]  /*a3a0*/  @P4 IMAD.MOV.U32 R15, RZ, RZ, R31 ;  /* 0x000000ffff0f4224 */ /* 0x000fe200078e001f */
[----:B------:R-:W-:Y:S04]  /*a3b0*/  STL [R1+0x978], R31 ;  /* 0x0009781f01007387 */ /* 0x000fe80000100800 */
[----:B----4-:R0:W-:Y:S04]  /*a3c0*/  STL [R1+0x68], R27 ;  /* 0x0000681b01007387 */ /* 0x0101e80000100800 */
[----:B------:R1:W2:Y:S01]  /*a3d0*/  @P4 LDG.E.U8 R23, desc[UR24][R14.64] ;  /* 0x000000180e174981 */ /* 0x0002a2000c1e1100 */
[----:B0-----:R-:W-:Y:S01]  /*a3e0*/  IADD3 R27, P5, PT, R5, UR5, RZ ;  /* 0x00000005051b7c10 */ /* 0x001fe2000ffbe0ff */
[----:B-1----:R-:W-:-:S02]  /*a3f0*/  @!P3 IMAD.MOV.U32 R14, RZ, RZ, R29 ;  /* 0x000000ffff0eb224 */ /* 0x002fc400078e001d */
[----:B------:R-:W-:Y:S01]  /*a400*/  @!P3 IMAD.MOV.U32 R15, RZ, RZ, R30 ;  /* 0x000000ffff0fb224 */ /* 0x000fe200078e001e */
[----:B------:R-:W-:-:S04]  /*a410*/  IADD3.X R28, PT, PT, R6, UR15, RZ, P5, !PT ;  /* 0x0000000f061c7c10 */ /* 0x000fc8000affe4ff */
[----:B------:R0:W3:Y:S02]  /*a420*/  @!P3 LDG.E.U8 R25, desc[UR24][R14.64] ;  /* 0x000000180e19b981 */ /* 0x0000e4000c1e1100 */
[----:B0-----:R-:W-:Y:S02]  /*a430*/  @!P3 IMAD.MOV.U32 R14, RZ, RZ, R27 ;  /* 0x000000ffff0eb224 */ /* 0x001fe400078e001b */
[----:B------:R-:W-:-:S05]  /*a440*/  @!P3 IMAD.MOV.U32 R15, RZ, RZ, R28 ;  /* 0x000000ffff0fb224 */ /* 0x000fca00078e001c */
[----:B------:R0:W4:Y:S04]  /*a450*/  @!P3 LDG.E.U8 R26, desc[UR24][R14.64] ;  /* 0x000000180e1ab981 */ /* 0x000128000c1e1100 */
[----:B------:R-:W-:Y:S01]  /*a460*/  STL [R1+0x35c], R27 ;  /* 0x00035c1b01007387 */ /* 0x000fe20000100800 */
[----:B------:R-:W-:Y:S02]  /*a470*/  PRMT R19, RZ, 0x7610, R19 ;  /* 0x00007610ff137816 */ /* 0x000fe40000000013 */
[----:B------:R-:W-:Y:S02]  /*a480*/  PRMT R21, RZ, 0x7610, R21 ;  /* 0x00007610ff157816 */ /* 0x000fe40000000015 */
[----:B------:R-:W-:Y:S01]  /*a490*/  PRMT R22, RZ, 0x7610, R22 ;  /* 0x00007610ff167816 */ /* 0x000fe20000000016 */
[----:B--2---:R1:W-:Y:S04]  /*a4a0*/  STL [R1+0x58], R23 ;  /* 0x0000581701007387 */ /* 0x0043e80000100800 */
[----:B------:R-:W-:Y:S01]  /*a4b0*/  STL [R1+0x358], R28 ;  /* 0x0003581c01007387 */ /* 0x000fe20000100800 */
[----:B-1----:R-:W-:-:S05]  /*a4c0*/  IADD3 R23, P5, PT, R7, UR5, RZ ;  /* 0x0000000507177c10 */ /* 0x002fca000ffbe0ff */
[----:B------:R-:W-:Y:S04]  /*a4d0*/  STL [R1+0x364], R23 ;  /* 0x0003641701007387 */ /* 0x000fe80000100800 */
[----:B---3--:R1:W-:Y:S01]  /*a4e0*/  STL [R1+0x74], R25 ;  /* 0x0000741901007387 */ /* 0x0083e20000100800 */
[----:B0-----:R-:W-:Y:S01]  /*a4f0*/  @!P3 IMAD.MOV.U32 R14, RZ, RZ, R23 ;  /* 0x000000ffff0eb224 */ /* 0x001fe200078e0017 */
[----:B-1----:R-:W-:Y:S02]  /*a500*/  IADD3.X R25, PT, PT, R8, UR15, RZ, P5, !PT ;  /* 0x0000000f08197c10 */ /* 0x002fe4000affe4ff */
[----:B------:R-:W-:Y:S02]  /*a510*/  PRMT R20, RZ, 0x7610, R20 ;  /* 0x00007610ff147816 */ /* 0x000fe40000000014 */
[----:B------:R-:W-:Y:S01]  /*a520*/  PRMT R17, RZ, 0x7610, R17 ;  /* 0x00007610ff117816 */ /* 0x000fe20000000011 */
[----:B------:R-:W-:Y:S01]  /*a530*/  STL [R1+0x360], R25 ;  /* 0x0003601901007387 */ /* 0x000fe20000100800 */
[----:B------:R-:W-:Y:S01]  /*a540*/  @!P3 IMAD.MOV.U32 R15, RZ, RZ, R25 ;  /* 0x000000ffff0fb224 */ /* 0x000fe200078e0019 */
[----:B------:R-:W-:-:S02]  /*a550*/  PRMT R16, RZ, 0x7610, R16 ;  /* 0x00007610ff107816 */ /* 0x000fc40000000010 */
[----:B------:R-:W-:Y:S01]  /*a560*/  PRMT R24, RZ, 0x7610, R24 ;  /* 0x00007610ff187816 */ /* 0x000fe20000000018 */
[----:B----4-:R0:W-:Y:S01]  /*a570*/  STL [R1+0x70], R26 ;  /* 0x0000701a01007387 */ /* 0x0101e20000100800 */
[----:B------:R-:W-:Y:S01]  /*a580*/  LOP3.LUT R71, R10, 0x7a, RZ, 0xfc, !PT ;  /* 0x0000007a0a477812 */ /* 0x000fe200078efcff */
[----:B------:R-:W-:Y:S01]  /*a590*/  VIADD R70, R18, 0x6e ;  /* 0x0000006e12467836 */ /* 0x000fe20000000000 */
[----:B------:R-:W-:-:S04]  /*a5a0*/  @!UP1 UIADD3 UR4, UPT, UPT, -UR4, 0x100000, URZ ;  /* 0x0010000004049890 */ /* 0x000fc8000fffe1ff */
[----:B------:R-:W-:Y:S02]  /*a5b0*/  @!UP1 USHF.L.U32 UR5, UR4, 0xb, URZ ;  /* 0x0000000b04059899 */ /* 0x000fe400080006ff */
[----:B------:R-:W-:Y:S01]  /*a5c0*/  @!UP1 USHF.L.U32 UR4, UR4, 0x1, URZ ;  /* 0x0000000104049899 */ /* 0x000fe200080006ff */
[----:B------:R1:W2:Y:S01]  /*a5d0*/  @!P3 LDG.E.U8 R19, desc[UR24][R14.64] ;  /* 0x000000180e13b981 */ /* 0x0002a2000c1e1100 */
[----:B------:R-:W3:Y:S01]  /*a5e0*/  LDCU UR15, c[0x0][0x3b0] ;  /* 0x00007600ff0f77ac */ /* 0x000ee20008000800 */
[----:B0-----:R-:W-:-:S04]  /*a5f0*/  IADD3 R26, P5, PT, R3, UR6, RZ ;  /* 0x00000006031a7c10 */ /* 0x001fc8000ffbe0ff */
[----:B------:R-:W-:Y:S02]  /*a600*/  IADD3.X R27, PT, PT, R4, UR16, RZ, P5, !PT ;  /* 0x00000010041b7c10 */ /* 0x000fe4000affe4ff */
[----:B------:R-:W-:Y:S01]  /*a610*/  IADD3 R23, P3, PT, R5, UR6, RZ ;  /* 0x0000000605177c10 */ /* 0x000fe2000ff7e0ff */
[----:B-1----:R-:W-:Y:S02]  /*a620*/  @!P6 IMAD.MOV.U32 R14, RZ, RZ, R26 ;  /* 0x000000ffff0ee224 */ /* 0x002fe400078e001a */
[----:B------:R-:W-:Y:S01]  /*a630*/  @!P6 IMAD.MOV.U32 R15, RZ, RZ, R27 ;  /* 0x000000ffff0fe224 */ /* 0x000fe200078e001b */
[----:B------:R-:W-:-:S04]  /*a640*/  IADD3.X R25, PT, PT, R6, UR16, RZ, P3, !PT ;  /* 0x0000001006197c10 */ /* 0x000fc80009ffe4ff */
[----:B------:R0:W4:Y:S02]  /*a650*/  @!P6 LDG.E.U8 R21, desc[UR24][R14.64] ;  /* 0x000000180e15e981 */ /* 0x000124000c1e1100 */
[----:B0-----:R-:W-:Y:S02]  /*a660*/  @!P6 IMAD.MOV.U32 R14, RZ, RZ, R23 ;  /* 0x000000ffff0ee224 */ /* 0x001fe400078e0017 */
[----:B------:R-:W-:-:S05]  /*a670*/  @!P6 IMAD.MOV.U32 R15, RZ, RZ, R25 ;  /* 0x000000ffff0fe224 */ /* 0x000fca00078e0019 */
[----:B------:R0:W3:Y:S04]  /*a680*/  @!P6 LDG.E.U8 R22, desc[UR24][R14.64] ;  /* 0x000000180e16e981 */ /* 0x0000e8000c1e1100 */
[----:B------:R-:W-:Y:S04]  /*a690*/  STL [R1+0x8c4], R26 ;  /* 0x0008c41a01007387 */ /* 0x000fe80000100800 */
[----:B------:R-:W-:Y:S04]  /*a6a0*/  STL [R1+0x8cc], R23 ;  /* 0x0008cc1701007387 */ /* 0x000fe80000100800 */
[----:B------:R-:W-:Y:S04]  /*a6b0*/  STL [R1+0x8c0], R27 ;  /* 0x0008c01b01007387 */ /* 0x000fe80000100800 */
[----:B--2---:R1:W-:Y:S02]  /*a6c0*/  STL [R1+0x6c], R19 ;  /* 0x00006c1301007387 */ /* 0x0043e40000100800 */
[----:B-1----:R-:W-:-:S05]  /*a6d0*/  IADD3 R19, P5, PT, R7, UR6, RZ ;  /* 0x0000000607137c10 */ /* 0x002fca000ffbe0ff */
[----:B------:R-:W-:Y:S04]  /*a6e0*/  STL [R1+0x8d4], R19 ;  /* 0x0008d41301007387 */ /* 0x000fe80000100800 */
[----:B------:R-:W-:Y:S04]  /*a6f0*/  STL [R1+0x8c8], R25 ;  /* 0x0008c81901007387 */ /* 0x000fe80000100800 */
[----:B----4-:R1:W-:Y:S01]  /*a700*/  STL [R1+0x64], R21 ;  /* 0x0000641501007387 */ /* 0x0103e20000100800 */
[----:B0-----:R-:W-:Y:S01]  /*a710*/  @!P6 IMAD.MOV.U32 R14, RZ, RZ, R19 ;  /* 0x000000ffff0ee224 */ /* 0x001fe200078e0013 */
[----:B-1----:R-:W-:-:S02]  /*a720*/  IADD3.X R21, PT, PT, R8, UR16, RZ, P5, !PT ;  /* 0x0000001008157c10 */ /* 0x002fc4000affe4ff */
[C---:B------:R-:W-:Y:S01]  /*a730*/  LOP3.LUT R26, R10.reuse, 0x60, RZ, 0xfc, !PT ;  /* 0x000000600a1a7812 */ /* 0x040fe200078efcff */
[----:B------:R-:W-:Y:S02]  /*a740*/  UIMAD UR6, UR12, 0x1d, URZ ;  /* 0x0000001d0c0678a4 */ /* 0x000fe4000f8e02ff */
[----:B------:R-:W-:Y:S01]  /*a750*/  STL [R1+0x8d0], R21 ;  /* 0x0008d01501007387 */ /* 0x000fe20000100800 */
[----:B------:R-:W-:Y:S01]  /*a760*/  @!P6 IMAD.MOV.U32 R15, RZ, RZ, R21 ;  /* 0x000000ffff0fe224 */ /* 0x000fe200078e0015 */
[----:B------:R-:W-:Y:S01]  /*a770*/  LOP3.LUT R25, R10, 0x62, RZ, 0xfc, !PT ;  /* 0x000000620a197812 */ /* 0x000fe200078efcff */
[----:B------:R-:W-:Y:S01]  /*a780*/  VOTEU.ALL UP1, P2 ;  /* 0x0000000000ff7886 */ /* 0x000fe20001020000 */
[----:B---3--:R0:W-:Y:S01]  /*a790*/  STL [R1+0x60], R22 ;  /* 0x0000601601007387 */ /* 0x0081e20000100800 */
[----:B------:R-:W1:Y:S03]  /*a7a0*/  LDCU UR16, c[0x0][0x3b0] ;  /* 0x00007600ff1077ac */ /* 0x000e660008000800 */
[----:B------:R2:W3:Y:S01]  /*a7b0*/  @!P6 LDG.E.U8 R16, desc[UR24][R14.64] ;  /* 0x000000180e10e981 */ /* 0x0004e2000c1e1100 */
[----:B------:R-:W-:Y:S01]  /*a7c0*/  IADD3 R19, P5, PT, R5, UR14, RZ ;  /* 0x0000000e05137c10 */ /* 0x000fe2000ffbe0ff */
[----:B------:R4:W1:Y:S01]  /*a7d0*/  @!UP1 SYNCS.EXCH.64 URZ, [UR9+0x14008], UR4 ;  /* 0x0140080409ff95b2 */ /* 0x0008620008000100 */
[----:B0-----:R-:W-:-:S04]  /*a7e0*/  IADD3 R22, P3, PT, R3, UR14, RZ ;  /* 0x0000000e03167c10 */ /* 0x001fc8000ff7e0ff */
[----:B------:R-:W-:Y:S01]  /*a7f0*/  IADD3.X R23, PT, PT, R4, UR17, RZ, P3, !PT ;  /* 0x0000001104177c10 */ /* 0x000fe20009ffe4ff */
[----:B--2---:R-:W-:-:S04]  /*a800*/  @P4 IMAD.MOV.U32 R14, RZ, RZ, R22 ;  /* 0x000000ffff0e4224 */ /* 0x004fc800078e0016 */
[----:B------:R-:W-:-:S05]  /*a810*/  @P4 IMAD.MOV.U32 R15, RZ, RZ, R23 ;  /* 0x000000ffff0f4224 */ /* 0x000fca00078e0017 */
[----:B------:R0:W2:Y:S01]  /*a820*/  @P4 LDG.E.U8 R20, desc[UR24][R14.64] ;  /* 0x000000180e144981 */ /* 0x0000a2000c1e1100 */
[----:B------:R-:W-:-:S03]  /*a830*/  IADD3.X R21, PT, PT, R6, UR17, RZ, P5, !PT ;  /* 0x0000001106157c10 */ /* 0x000fc6000affe4ff */
[----:B------:R-:W-:Y:S04]  /*a840*/  STL [R1+0x984], R22 ;  /* 0x0009841601007387 */ /* 0x000fe80000100800 */
[----:B------:R-:W-:Y:S01]  /*a850*/  STL [R1+0x98c], R19 ;  /* 0x00098c1301007387 */ /* 0x000fe20000100800 */
[----:B0-----:R-:W-:-:S03]  /*a860*/  @P4 IMAD.MOV.U32 R14, RZ, RZ, R19 ;  /* 0x000000ffff0e4224 */ /* 0x001fc600078e0013 */
[----:B------:R-:W-:Y:S01]  /*a870*/  STL [R1+0x980], R23 ;  /* 0x0009801701007387 */ /* 0x000fe20000100800 */
[----:B------:R-:W-:-:S05]  /*a880*/  @P4 IMAD.MOV.U32 R15, RZ, RZ, R21 ;  /* 0x000000ffff0f4224 */ /* 0x000fca00078e0015 */
[----:B------:R-:W4:Y:S04]  /*a890*/  @P4 LDG.E.U8 R17, desc[UR24][R14.64] ;  /* 0x000000180e114981 */ /* 0x000f28000c1e1100 */
[----:B---3--:R0:W-:Y:S02]  /*a8a0*/  STL [R1+0x5c], R16 ;  /* 0x00005c1001007387 */ /* 0x0081e40000100800 */
[----:B0-----:R-:W-:-:S05]  /*a8b0*/  LOP3.LUT R16, R10, 0x52, RZ, 0xfc, !PT ;  /* 0x000000520a107812 */ /* 0x001fca00078efcff */
[----:B------:R-:W-:Y:S04]  /*a8c0*/  STL [R1+0x424], R16 ;  /* 0x0004241001007387 */ /* 0x000fe80000100800 */
[----:B------:R-:W-:Y:S04]  /*a8d0*/  STL [R1+0x988], R21 ;  /* 0x0009881501007387 */ /* 0x000fe80000100800 */
[----:B--2---:R0:W-:Y:S02]  /*a8e0*/  STL [R1+0x54], R20 ;  /* 0x0000541401007387 */ /* 0x0041e40000100800 */
[----:B0-----:R-:W-:-:S04]  /*a8f0*/  IADD3 R20, P3, PT, R7, UR14, RZ ;  /* 0x0000000e07147c10 */ /* 0x001fc8000ff7e0ff */
[----:B------:R-:W-:Y:S02]  /*a900*/  IADD3.X R21, PT, PT, R8, UR17, RZ, P3, !PT ;  /* 0x0000001108157c10 */ /* 0x000fe40009ffe4ff */
[C---:B------:R-:W-:Y:S01]  /*a910*/  LOP3.LUT R19, R10.reuse, 0x54, RZ, 0xfc, !PT ;  /* 0x000000540a137812 */ /* 0x040fe200078efcff */
[----:B------:R-:W-:Y:S01]  /*a920*/  STL [R1+0x994], R20 ;  /* 0x0009941401007387 */ /* 0x000fe20000100800 */
[----:B------:R-:W-:Y:S02]  /*a930*/  IABS R16, R16 ;  /* 0x0000001000107213 */ /* 0x000fe40000000000 */
[----:B------:R-:W-:Y:S01]  /*a940*/  LOP3.LUT R23, R10, 0x56, RZ, 0xfc, !PT ;  /* 0x000000560a177812 */ /* 0x000fe200078efcff */
[----:B------:R0:W2:Y:S01]  /*a950*/  @P4 LDG.E.U8 R24, desc[UR24][R20.64] ;  /* 0x0000001814184981 */ /* 0x0000a2000c1e1100 */
[----:B------:R-:W-:Y:S02]  /*a960*/  IABS R35, R25 ;  /* 0x0000001900237213 */ /* 0x000fe40000000000 */
[----:B------:R-:W-:Y:S01]  /*a970*/  IABS R36, R26 ;  /* 0x0000001a00247213 */ /* 0x000fe20000000000 */
[----:B----4-:R3:W-:Y:S01]  /*a980*/  STL [R1+0x50], R17 ;  /* 0x0000501101007387 */ /* 0x0107e20000100800 */
[----:B------:R-:W-:-:S02]  /*a990*/  USHF.R.S32.HI UR14, URZ, 0x1f, UR6 ;  /* 0x0000001fff0e7899 */ /* 0x000fc40008011406 */
[----:B------:R-:W-:Y:S01]  /*a9a0*/  UIMAD UR4, UR12, 0x25, URZ ;  /* 0x000000250c0478a4 */ /* 0x000fe2000f8e02ff */
[----:B------:R-:W-:Y:S01]  /*a9b0*/  STL [R1+0x990], R21 ;  /* 0x0009901501007387 */ /* 0x000fe20000100800 */
[----:B------:R-:W-:Y:S01]  /*a9c0*/  IMAD.MOV.U32 R14, RZ, RZ, R16 ;  /* 0x000000ffff0e7224 */ /* 0x000fe200078e0010 */
[----:B------:R-:W4:Y:S02]  /*a9d0*/  LDCU UR17, c[0x0][0x3b0] ;  /* 0x00007600ff1177ac */ /* 0x000f240008000800 */
[----:B------:R0:W-:Y:S01]  /*a9e0*/  STL [R1+0x3f8], R19 ;  /* 0x0003f81301007387 */ /* 0x0001e20000100800 */
[----:B------:R-:W-:Y:S02]  /*a9f0*/  IABS R16, R23 ;  /* 0x0000001700107213 */ /* 0x000fe40000000000 */
[----:B---3--:R-:W-:Y:S01]  /*aa00*/  LOP3.LUT R17, R10, 0x58, RZ, 0xfc, !PT ;  /* 0x000000580a117812 */ /* 0x008fe200078efcff */
[----:B------:R3:W-:Y:S01]  /*aa10*/  STL [R1+0x42c], R23 ;  /* 0x00042c1701007387 */ /* 0x0007e20000100800 */
[----:B0-----:R-:W-:-:S03]  /*aa20*/  IABS R19, R19 ;  /* 0x0000001300137213 */ /* 0x001fc60000000000 */
[----:B------:R0:W-:Y:S01]  /*aa30*/  STL [R1+0x430], R17 ;  /* 0x0004301101007387 */ /* 0x0001e20000100800 */
[----:B------:R-:W-:Y:S01]  /*aa40*/  IABS R15, R17 ;  /* 0x00000011000f7213 */ /* 0x000fe20000000000 */
[----:B------:R-:W-:Y:S01]  /*aa50*/  IMAD.HI.U32 R20, R13, R19, RZ ;  /* 0x000000130d147227 */ /* 0x000fe200078e00ff */
[----:B---3--:R-:W-:-:S03]  /*aa60*/  LOP3.LUT R23, R10, 0x5c, RZ, 0xfc, !PT ;  /* 0x0000005c0a177812 */ /* 0x008fc600078efcff */
[----:B------:R-:W-:-:S04]  /*aa70*/  IMAD.HI.U32 R21, R13, R16, RZ ;  /* 0x000000100d157227 */ /* 0x000fc800078e00ff */
[----:B0-----:R-:W-:Y:S02]  /*aa80*/  VIADD R17, R18, 0x5e ;  /* 0x0000005e12117836 */ /* 0x001fe40000000000 */
[----:B------:R-:W-:Y:S02]  /*aa90*/  IMAD.MOV R20, RZ, RZ, -R20 ;  /* 0x000000ffff147224 */ /* 0x000fe400078e0a14 */
[----:B------:R-:W-:Y:S01]  /*aaa0*/  IMAD.MOV R21, RZ, RZ, -R21 ;  /* 0x000000ffff157224 */ /* 0x000fe200078e0a15 */
[----:B------:R-:W-:Y:S01]  /*aab0*/  IABS R37, R17 ;  /* 0x0000001100257213 */ /* 0x000fe20000000000 */
[----:B------:R-:W-:-:S04]  /*aac0*/  IMAD.HI.U32 R22, R13, R14, RZ ;  /* 0x0000000e0d167227 */ /* 0x000fc800078e00ff */
[C---:B------:R-:W-:Y:S01]  /*aad0*/  IMAD R19, R11.reuse, R20, R19 ;  /* 0x000000140b137224 */ /* 0x040fe200078e0213 */
[----:B------:R-:W-:Y:S01]  /*aae0*/  IABS R20, R23 ;  /* 0x0000001700147213 */ /* 0x000fe20000000000 */
[----:B------:R-:W-:Y:S02]  /*aaf0*/  IMAD R16, R11, R21, R16 ;  /* 0x000000150b107224 */ /* 0x000fe400078e0210 */
[----:B------:R-:W-:-:S04]  /*ab00*/  IMAD.MOV R22, RZ, RZ, -R22 ;  /* 0x000000ffff167224 */ /* 0x000fc800078e0a16 */
[----:B------:R-:W-:Y:S02]  /*ab10*/  IMAD R14, R11, R22, R14 ;  /* 0x000000160b0e7224 */ /* 0x000fe400078e020e */
[----:B------:R-:W-:-:S04]  /*ab20*/  IMAD.HI.U32 R22, R13, R15, RZ ;  /* 0x0000000f0d167227 */ /* 0x000fc800078e00ff */
[----:B------:R-:W-:-:S04]  /*ab30*/  IMAD.MOV R22, RZ, RZ, -R22 ;  /* 0x000000ffff167224 */ /* 0x000fc800078e0a16 */
[----:B------:R-:W-:Y:S01]  /*ab40*/  IMAD R15, R11, R22, R15 ;  /* 0x000000160b0f7224 */ /* 0x000fe200078e020f */
[----:B--2---:R0:W-:Y:S02]  /*ab50*/  STL [R1+0x4c], R24 ;  /* 0x00004c1801007387 */ /* 0x0041e40000100800 */
[----:B0-----:R-:W-:-:S05]  /*ab60*/  LOP3.LUT R24, R10, 0x5a, RZ, 0xfc, !PT ;  /* 0x0000005a0a187812 */ /* 0x001fca00078efcff */
[----:B------:R0:W-:Y:S01]  /*ab70*/  STL [R1+0x3e4], R24 ;  /* 0x0003e41801007387 */ /* 0x0001e20000100800 */
[----:B------:R-:W-:-:S03]  /*ab80*/  IABS R21, R24 ;  /* 0x0000001800157213 */ /* 0x000fc60000000000 */
[----:B------:R2:W-:Y:S04]  /*ab90*/  STL [R1+0x3f0], R23 ;  /* 0x0003f01701007387 */ /* 0x0005e80000100800 */
[----:B------:R3:W-:Y:S01]  /*aba0*/  STL [R1+0x3f4], R17 ;  /* 0x0003f41101007387 */ /* 0x0007e20000100800 */
[----:B0-----:R-:W-:-:S04]  /*abb0*/  IMAD.HI.U32 R24, R13, R37, RZ ;  /* 0x000000250d187227 */ /* 0x001fc800078e00ff */
[----:B--2---:R-:W-:Y:S01]  /*abc0*/  IMAD.HI.U32 R23, R13, R20, RZ ;  /* 0x000000140d177227 */ /* 0x004fe200078e00ff */
[----:B---3--:R-:W-:-:S03]  /*abd0*/  LOP3.LUT R17, R10, 0x64, RZ, 0xfc, !PT ;  /* 0x000000640a117812 */ /* 0x008fc600078efcff */
[----:B------:R-:W-:Y:S01]  /*abe0*/  IMAD.MOV R24, RZ, RZ, -R24 ;  /* 0x000000ffff187224 */ /* 0x000fe200078e0a18 */
[----:B------:R0:W-:Y:S01]  /*abf0*/  STL [R1+0x2c0], R26 ;  /* 0x0002c01a01007387 */ /* 0x0001e20000100800 */
[----:B------:R-:W-:Y:S01]  /*ac00*/  IMAD.MOV R23, RZ, RZ, -R23 ;  /* 0x000000ffff177224 */ /* 0x000fe200078e0a17 */
[----:B------:R-:W-:Y:S01]  /*ac10*/  IABS R34, R17 ;  /* 0x0000001100227213 */ /* 0x000fe20000000000 */
[C---:B------:R-:W-:Y:S01]  /*ac20*/  IMAD R37, R11.reuse, R24, R37 ;  /* 0x000000180b257224 */ /* 0x040fe200078e0225 */
[----:B------:R2:W-:Y:S01]  /*ac30*/  STL [R1+0x3ec], R25 ;  /* 0x0003ec1901007387 */ /* 0x0005e20000100800 */
[----:B------:R-:W-:Y:S02]  /*ac40*/  IMAD R20, R11, R23, R20 ;  /* 0x000000170b147224 */ /* 0x000fe400078e0214 */
[----:B------:R-:W-:Y:S01]  /*ac50*/  IMAD.HI.U32 R24, R13, R34, RZ ;  /* 0x000000220d187227 */ /* 0x000fe200078e00ff */
[----:B------:R3:W-:Y:S01]  /*ac60*/  STL [R1+0x3e8], R17 ;  /* 0x0003e81101007387 */ /* 0x0007e20000100800 */
[----:B0-----:R-:W-:-:S02]  /*ac70*/  LOP3.LUT R26, R10, 0x66, RZ, 0xfc, !PT ;  /* 0x000000660a1a7812 */ /* 0x001fc400078efcff */
[C---:B------:R-:W-:Y:S01]  /*ac80*/  IMAD.HI.U32 R23, R13.reuse, R35, RZ ;  /* 0x000000230d177227 */ /* 0x040fe200078e00ff */
[C---:B--2---:R-:W-:Y:S02]  /*ac90*/  LOP3.LUT R25, R10.reuse, 0x68, RZ, 0xfc, !PT ;  /* 0x000000680a197812 */ /* 0x044fe400078efcff */
[----:B---3--:R-:W-:Y:S01]  /*aca0*/  LOP3.LUT R17, R10, 0x6a, RZ, 0xfc, !PT ;  /* 0x0000006a0a117812 */ /* 0x008fe200078efcff */
[----:B------:R-:W-:Y:S01]  /*acb0*/  IMAD.HI.U32 R22, R13, R21, RZ ;  /* 0x000000150d167227 */ /* 0x000fe200078e00ff */
[----:B------:R-:W-:Y:S02]  /*acc0*/  IABS R32, R25 ;  /* 0x0000001900207213 */ /* 0x000fe40000000000 */
[----:B------:R-:W-:Y:S01]  /*acd0*/  IABS R31, R17 ;  /* 0x00000011001f7213 */ /* 0x000fe20000000000 */
[----:B------:R-:W-:Y:S01]  /*ace0*/  IMAD.MOV R24, RZ, RZ, -R24 ;  /* 0x000000ffff187224 */ /* 0x000fe200078e0a18 */
[----:B------:R0:W-:Y:S01]  /*acf0*/  STL [R1+0x2bc], R26 ;  /* 0x0002bc1a01007387 */ /* 0x0001e20000100800 */
[----:B------:R-:W-:Y:S01]  /*ad00*/  IMAD.MOV R23, RZ, RZ, -R23 ;  /* 0x000000ffff177224 */ /* 0x000fe200078e0a17 */
[----:B------:R-:W-:Y:S01]  /*ad10*/  IABS R33, R26 ;  /* 0x0000001a00217213 */ /* 0x000fe20000000000 */
[----:B------:R-:W-:Y:S01]  /*ad20*/  IMAD.MOV R22, RZ, RZ, -R22 ;  /* 0x000000ffff167224 */ /* 0x000fe200078e0a16 */
[----:B------:R2:W-:Y:S01]  /*ad30*/  STL [R1+0x2c4], R25 ;  /* 0x0002c41901007387 */ /* 0x0005e20000100800 */
[----:B------:R-:W-:-:S02]  /*ad40*/  IMAD R34, R11, R24, R34 ;  /* 0x000000180b227224 */ /* 0x000fc400078e0222 */
[----:B------:R-:W-:Y:S01]  /*ad50*/  IMAD R35, R11, R23, R35 ;  /* 0x000000170b237224 */ /* 0x000fe200078e0223 */
[----:B------:R3:W-:Y:S01]  /*ad60*/  STL [R1+0x3e0], R17 ;  /* 0x0003e01101007387 */ /* 0x0007e20000100800 */
[----:B------:R-:W-:Y:S01]  /*ad70*/  IMAD.HI.U32 R24, R13, R31, RZ ;  /* 0x0000001f0d187227 */ /* 0x000fe200078e00ff */
[----:B0-----:R-:W-:-:S03]  /*ad80*/  LOP3.LUT R26, R10, 0x6c, RZ, 0xfc, !PT ;  /* 0x0000006c0a1a7812 */ /* 0x001fc600078efcff */
[----:B------:R-:W-:Y:S01]  /*ad90*/  IMAD.HI.U32 R23, R13, R32, RZ ;  /* 0x000000200d177227 */ /* 0x000fe200078e00ff */
[C---:B--2---:R-:W-:Y:S02]  /*ada0*/  LOP3.LUT R25, R10.reuse, 0x70, RZ, 0xfc, !PT ;  /* 0x000000700a197812 */ /* 0x044fe400078efcff */
[----:B---3--:R-:W-:Y:S01]  /*adb0*/  LOP3.LUT R17, R10, 0x72, RZ, 0xfc, !PT ;  /* 0x000000720a117812 */ /* 0x008fe200078efcff */
[----:B------:R-:W-:Y:S01]  /*adc0*/  IMAD R21, R11, R22, R21 ;  /* 0x000000160b157224 */ /* 0x000fe200078e0215 */
[----:B------:R-:W-:Y:S01]  /*add0*/  IABS R28, R25 ;  /* 0x00000019001c7213 */ /* 0x000fe20000000000 */
[----:B------:R-:W-:Y:S01]  /*ade0*/  IMAD.HI.U32 R22, R13, R36, RZ ;  /* 0x000000240d167227 */ /* 0x000fe200078e00ff */
[----:B------:R-:W-:Y:S01]  /*adf0*/  IABS R27, R17 ;  /* 0x00000011001b7213 */ /* 0x000fe20000000000 */
[----:B------:R0:W-:Y:S02]  /*ae00*/  STL [R1+0x2a0], R26 ;  /* 0x0002a01a01007387 */ /* 0x0001e40000100800 */
[----:B------:R-:W-:Y:S01]  /*ae10*/  IMAD.MOV R24, RZ, RZ, -R24 ;  /* 0x000000ffff187224 */ /* 0x000fe200078e0a18 */
[----:B------:R-:W-:Y:S01]  /*ae20*/  IABS R30, R26 ;  /* 0x0000001a001e7213 */ /* 0x000fe20000000000 */
[----:B------:R-:W-:Y:S01]  /*ae30*/  IMAD.MOV R23, RZ, RZ, -R23 ;  /* 0x000000ffff177224 */ /* 0x000fe200078e0a17 */
[----:B------:R2:W-:Y:S01]  /*ae40*/  STL [R1+0x2a8], R25 ;  /* 0x0002a81901007387 */ /* 0x0005e20000100800 */
[----:B------:R-:W-:-:S02]  /*ae50*/  IMAD.MOV R22, RZ, RZ, -R22 ;  /* 0x000000ffff167224 */ /* 0x000fc400078e0a16 */
[C---:B------:R-:W-:Y:S01]  /*ae60*/  IMAD R31, R11.reuse, R24, R31 ;  /* 0x000000180b1f7224 */ /* 0x040fe200078e021f */
[C---:B0-----:R-:W-:Y:S01]  /*ae70*/  LOP3.LUT R26, R10.reuse, 0x74, RZ, 0xfc, !PT ;  /* 0x000000740a1a7812 */ /* 0x041fe200078efcff */
[----:B------:R-:W-:Y:S02]  /*ae80*/  IMAD R32, R11, R23, R32 ;  /* 0x000000170b207224 */ /* 0x000fe400078e0220 */
[C---:B------:R-:W-:Y:S01]  /*ae90*/  IMAD.HI.U32 R24, R13.reuse, R27, RZ ;  /* 0x0000001b0d187227 */ /* 0x040fe200078e00ff */
[----:B--2---:R-:W-:Y:S01]  /*aea0*/  LOP3.LUT R25, R10, 0x76, RZ, 0xfc, !PT ;  /* 0x000000760a197812 */ /* 0x004fe200078efcff */
[----:B------:R0:W-:Y:S02]  /*aeb0*/  STL [R1+0x2b8], R17 ;  /* 0x0002b81101007387 */ /* 0x0001e40000100800 */
[----:B------:R-:W-:Y:S02]  /*aec0*/  IMAD.HI.U32 R23, R13, R28, RZ ;  /* 0x0000001c0d177227 */ /* 0x000fe400078e00ff */
[----:B------:R-:W-:Y:S02]  /*aed0*/  STL [R1+0x294], R26 ;  /* 0x0002941a01007387 */ /* 0x000fe40000100800 */
[----:B------:R-:W-:-:S02]  /*aee0*/  IMAD R36, R11, R22, R36 ;  /* 0x000000160b247224 */ /* 0x000fc400078e0224 */
[----:B------:R-:W-:Y:S01]  /*aef0*/  IMAD.HI.U32 R22, R13, R33, RZ ;  /* 0x000000210d167227 */ /* 0x000fe200078e00ff */
[----:B------:R2:W-:Y:S01]  /*af00*/  STL [R1+0x298], R25 ;  /* 0x0002981901007387 */ /* 0x0005e20000100800 */
[----:B0-----:R-:W-:Y:S02]  /*af10*/  LOP3.LUT R17, R10, 0x78, RZ, 0xfc, !PT ;  /* 0x000000780a117812 */ /* 0x001fe400078efcff */
[----:B------:R-:W-:Y:S02]  /*af20*/  IMAD.MOV R24, RZ, RZ, -R24 ;  /* 0x000000ffff187224 */ /* 0x000fe400078e0a18 */
[----:B------:R-:W-:Y:S02]  /*af30*/  IMAD.MOV R23, RZ, RZ, -R23 ;  /* 0x000000ffff177224 */ /* 0x000fe400078e0a17 */
[----:B------:R-:W-:Y:S01]  /*af40*/  IMAD.MOV R22, RZ, RZ, -R22 ;  /* 0x000000ffff167224 */ /* 0x000fe200078e0a16 */
[----:B--2---:R-:W-:Y:S01]  /*af50*/  IABS R25, R25 ;  /* 0x0000001900197213 */ /* 0x004fe20000000000 */
[C---:B------:R-:W-:Y:S01]  /*af60*/  IMAD R27, R11.reuse, R24, R27 ;  /* 0x000000180b1b7224 */ /* 0x040fe200078e021b */
[----:B------:R-:W-:Y:S01]  /*af70*/  IABS R24, R17 ;  /* 0x0000001100187213 */ /* 0x000fe20000000000 */
[----:B------:R-:W-:-:S02]  /*af80*/  IMAD R28, R11, R23, R28 ;  /* 0x000000170b1c7224 */ /* 0x000fc400078e021c */
[----:B------:R-:W-:-:S04]  /*af90*/  IMAD.HI.U32 R23, R13, R25, RZ ;  /* 0x000000190d177227 */ /* 0x000fc800078e00ff */
[----:B------:R-:W-:Y:S02]  /*afa0*/  IMAD R33, R11, R22, R33 ;  /* 0x000000160b217224 */ /* 0x000fe400078e0221 */
[C---:B------:R-:W-:Y:S01]  /*afb0*/  IMAD.HI.U32 R22, R13.reuse, R30, RZ ;  /* 0x0000001e0d167227 */ /* 0x040fe200078e00ff */
[----:B------:R0:W-:Y:S03]  /*afc0*/  STL [R1+0x29c], R17 ;  /* 0x00029c1101007387 */ /* 0x0001e60000100800 */
[----:B------:R-:W-:Y:S01]  /*afd0*/  IMAD.HI.U32 R29, R13, R24, RZ ;  /* 0x000000180d1d7227 */ /* 0x000fe200078e00ff */
[----:B------:R-:W-:-:S03]  /*afe0*/  IABS R26, R26 ;  /* 0x0000001a001a7213 */ /* 0x000fc60000000000 */
[----:B------:R-:W-:Y:S02]  /*aff0*/  IMAD.MOV R23, RZ, RZ, -R23 ;  /* 0x000000ffff177224 */ /* 0x000fe400078e0a17 */
[----:B------:R-:W-:Y:S01]  /*b000*/  IMAD.MOV R22, RZ, RZ, -R22 ;  /* 0x000000ffff167224 */ /* 0x000fe200078e0a16 */
[----:B0-----:R-:W-:Y:S01]  /*b010*/  LOP3.LUT R17, R10, 0x7c, RZ, 0xfc, !PT ;  /* 0x0000007c0a117812 */ /* 0x001fe200078efcff */
[----:B------:R-:W-:Y:S01]  /*b020*/  IMAD.MOV R29, RZ, RZ, -R29 ;  /* 0x000000ffff1d7224 */ /* 0x000fe200078e0a1d */
[----:B------:R-:W-:Y:S01]  /*b030*/  STL [R1+0xd78], R10 ;  /* 0x000d780a01007387 */ /* 0x000fe20000100800 */
[C---:B------:R-:W-:Y:S01]  /*b040*/  IMAD R25, R11.reuse, R23, R25 ;  /* 0x000000170b197224 */ /* 0x040fe200078e0219 */
[----:B------:R-:W-:Y:S01]  /*b050*/  IABS R23, R71 ;  /* 0x0000004700177213 */ /* 0x000fe20000000000 */
[----:B------:R-:W-:Y:S01]  /*b060*/  IMAD R30, R11, R22, R30 ;  /* 0x000000160b1e7224 */ /* 0x000fe200078e021e */
[----:B------:R-:W-:Y:S01]  /*b070*/  STL [R1+0xd7c], R10 ;  /* 0x000d7c0a01007387 */ /* 0x000fe20000100800 */
[----:B------:R-:W-:-:S03]  /*b080*/  IMAD.HI.U32 R22, R13, R26, RZ ;  /* 0x0000001a0d167227 */ /* 0x000fc600078e00ff */
[----:B------:R-:W-:Y:S01]  /*b090*/  STL [R1+0x288], R71 ;  /* 0x0002884701007387 */ /* 0x000fe20000100800 */
[----:B------:R-:W-:Y:S01]  /*b0a0*/  IMAD R24, R11, R29, R24 ;  /* 0x0000001d0b187224 */ /* 0x000fe200078e0218 */
[----:B------:R-:W-:Y:S02]  /*b0b0*/  IABS R29, R70 ;  /* 0x00000046001d7213 */ /* 0x000fe40000000000 */
[----:B------:R-:W-:Y:S01]  /*b0c0*/  STL [R1+0xd80], R17 ;  /* 0x000d801101007387 */ /* 0x000fe20000100800 */
[----:B------:R-:W-:-:S03]  /*b0d0*/  IMAD.MOV R22, RZ, RZ, -R22 ;  /* 0x000000ffff167224 */ /* 0x000fc600078e0a16 */
[----:B------:R0:W-:Y:S01]  /*b0e0*/  STL [R1+0x290], R70 ;  /* 0x0002904601007387 */ /* 0x0001e20000100800 */
[----:B------:R-:W-:Y:S01]  /*b0f0*/  IMAD R26, R11, R22, R26 ;  /* 0x000000160b1a7224 */ /* 0x000fe200078e021a */
[----:B------:R-:W-:Y:S01]  /*b100*/  IABS R22, R17 ;  /* 0x0000001100167213 */ /* 0x000fe20000000000 */
[----:B0-----:R-:W-:-:S04]  /*b110*/  IMAD.HI.U32 R70, R13, R23, RZ ;  /* 0x000000170d467227 */ /* 0x001fc800078e00ff */
[----:B------:R-:W-:-:S04]  /*b120*/  IMAD.MOV R70, RZ, RZ, -R70 ;  /* 0x000000ffff467224 */ /* 0x000fc800078e0a46 */
[----:B------:R-:W-:Y:S01]  /*b130*/  IMAD R23, R11, R70, R23 ;  /* 0x000000460b177224 */ /* 0x000fe200078e0217 */
[----:B------:R-:W-:Y:S01]  /*b140*/  SHF.R.U32.HI R70, RZ, 0x2, R12 ;  /* 0x00000002ff467819 */ /* 0x000fe2000001160c */
[----:B------:R-:W-:-:S03]  /*b150*/  IMAD.HI.U32 R72, R13, R29, RZ ;  /* 0x0000001d0d487227 */ /* 0x000fc600078e00ff */
[----:B------:R-:W-:Y:S01]  /*b160*/  LOP3.LUT P3, RZ, R70, 0x1, RZ, 0xc0, !PT ;  /* 0x0000000146ff7812 */ /* 0x000fe2000786c0ff */
[----:B------:R-:W-:Y:S01]  /*b170*/  IMAD.HI.U32 R71, R13, R22, RZ ;  /* 0x000000160d477227 */ /* 0x000fe200078e00ff */
[----:B------:R-:W-:-:S03]  /*b180*/  IADD3 R70, P4, PT, R0, UR6, RZ ;  /* 0x0000000600467c10 */ /* 0x000fc6000ff9e0ff */
[----:B------:R-:W-:Y:S02]  /*b190*/  IMAD.MOV R72, RZ, RZ, -R72 ;  /* 0x000000ffff487224 */ /* 0x000fe400078e0a48 */
[----:B------:R-:W-:Y:S02]  /*b1a0*/  IMAD.MOV R71, RZ, RZ, -R71 ;  /* 0x000000ffff477224 */ /* 0x000fe400078e0a47 */
[C---:B------:R-:W-:Y:S01]  /*b1b0*/  IMAD R29, R11.reuse, R72, R29 ;  /* 0x000000480b1d7224 */ /* 0x040fe200078e021d */
[----:B------:R-:W-:Y:S01]  /*b1c0*/  PRMT R72, RZ, 0x7610, R72 ;  /* 0x00007610ff487816 */ /* 0x000fe20000000048 */
[----:B------:R-:W-:Y:S01]  /*b1d0*/  IMAD R22, R11, R71, R22 ;  /* 0x000000470b167224 */ /* 0x000fe200078e0216 */
[----:B------:R-:W-:-:S05]  /*b1e0*/  IADD3.X R71, PT, PT, R2, UR14, RZ, P4, !PT ;  /* 0x0000000e02477c10 */ /* 0x000fca000a7fe4ff */
[----:B------:R0:W2:Y:S01]  /*b1f0*/  @P3 LDG.E.U8 R72, desc[UR24][R70.64] ;  /* 0x0000001846483981 */ /* 0x0000a2000c1e1100 */
[----:B------:R-:W-:-:S03]  /*b200*/  VIADD R18, R18, 0x7e ;  /* 0x0000007e12127836 */ /* 0x000fc60000000000 */
[----:B------:R-:W-:Y:S04]  /*b210*/  STL [R1+0xdc4], R29 ;  /* 0x000dc41d01007387 */ /* 0x000fe80000100800 */
[----:B------:R-:W-:Y:S04]  /*b220*/  STL [R1+0xdd0], R29 ;  /* 0x000dd01d01007387 */ /* 0x000fe80000100800 */
[----:B------:R-:W-:Y:S04]  /*b230*/  STL [R1+0xdd4], R29 ;  /* 0x000dd41d01007387 */ /* 0x000fe80000100800 */
[----:B------:R-:W-:Y:S04]  /*b240*/  STL [R1+0xdec], R29 ;  /* 0x000dec1d01007387 */ /* 0x000fe80000100800 */
[----:B------:R-:W-:Y:S04]  /*b250*/  STL [R1+0xdf0], R29 ;  /* 0x000df01d01007387 */ /* 0x000fe80000100800 */
[----:B------:R-:W-:Y:S04]  /*b260*/  STL [R1+0xdf4], R12 ;  /* 0x000df40c01007387 */ /* 0x000fe80000100800 */
[----:B------:R3:W-:Y:S04]  /*b270*/  STL [R1+0x284], R18 ;  /* 0x0002841201007387 */ /* 0x0007e80000100800 */
[----:B------:R0:W-:Y:S04]  /*b280*/  STL [R1+0xa38], R70 ;  /* 0x000a384601007387 */ /* 0x0001e80000100800 */
[----:B------:R1:W-:Y:S01]  /*b290*/  STL [R1+0x804], R71 ;  /* 0x0008044701007387 */ /* 0x0003e20000100800 */
[----:B---3--:R-:W-:-:S05]  /*b2a0*/  IABS R18, R18 ;  /* 0x0000001200127213 */ /* 0x008fca0000000000 */
[----:B------:R-:W-:Y:S01]  /*b2b0*/  IMAD.HI.U32 R13, R13, R18, RZ ;  /* 0x000000120d0d7227 */ /* 0x000fe200078e00ff */
[----:B0-----:R-:W-:-:S03]  /*b2c0*/  IADD3 R70, P4, PT, R3, UR6, RZ ;  /* 0x0000000603467c10 */ /* 0x001fc6000ff9e0ff */
[----:B------:R-:W-:Y:S01]  /*b2d0*/  IMAD.MOV R13, RZ, RZ, -R13 ;  /* 0x000000ffff0d7224 */ /* 0x000fe200078e0a0d */
[----:B-1----:R-:W-:-:S03]  /*b2e0*/  IADD3.X R71, PT, PT, R4, UR14, RZ, P4, !PT ;  /* 0x0000000e04477c10 */ /* 0x002fc6000a7fe4ff */
[----:B------:R-:W-:Y:S01]  /*b2f0*/  IMAD R13, R11, R13, R18 ;  /* 0x0000000d0b0d7224 */ /* 0x000fe200078e0212 */
[----:B--2---:R0:W-:Y:S04]  /*b300*/  STL [R1+0x18], R72 ;  /* 0x0000184801007387 */ /* 0x0041e80000100800 */
[----:B------:R-:W2:Y:S01]  /*b310*/  LDL.LU R18, [R1+0x268] ;  /* 0x0002680001127983 */ /* 0x000ea20000300800 */
[----:B0-----:R-:W0:Y:S03]  /*b320*/  S2R R72, SR_TID.X ;  /* 0x0000000000487919 */ /* 0x001e260000002100 */
[----:B------:R-:W-:Y:S04]  /*b330*/  STL [R1+0xe14], R13 ;  /* 0x000e140d01007387 */ /* 0x000fe80000100800 */
[----:B------:R-:W-:Y:S04]  /*b340*/  STL [R1+0x80c], R70 ;  /* 0x00080c4601007387 */ /* 0x000fe80000100800 */
[----:B------:R-:W-:Y:S01]  /*b350*/  STL [R1+0x808], R71 ;  /* 0x0008084701007387 */ /* 0x000fe20000100800 */
[----:B0-----:R-:W-:-:S05]  /*b360*/  LOP3.LUT R72, R72, 0x7f, RZ, 0xc0, !PT ;  /* 0x0000007f48487812 */ /* 0x001fca00078ec0ff */
[----:B------:R0:W-:Y:S02]  /*b370*/  STS.U8 [R72+UR9], R86 ;  /* 0x0000005648007988 */ /* 0x0001e40008000009 */
[----:B0-----:R-:W-:-:S06]  /*b380*/  PRMT R86, RZ, 0x7610, R86 ;  /* 0x00007610ff567816 */ /* 0x001fcc0000000056 */
[----:B------:R0:W3:Y:S04]  /*b390*/  @P3 LDG.E.U8 R86, desc[UR24][R70.64] ;  /* 0x0000001846563981 */ /* 0x0000e8000c1e1100 */
[----:B------:R-:W2:Y:S04]  /*b3a0*/  LDL.LU R70, [R1+0x280] ;  /* 0x0002800001467983 */ /* 0x000ea80000300800 */
[----:B------:R-:W3:Y:S04]  /*b3b0*/  LDL.LU R71, [R1+0x270] ;  /* 0x0002700001477983 */ /* 0x000ee80000300800 */
[----:B------:R1:W-:Y:S02]  /*b3c0*/  STS.U8 [R72+UR9+0x2000], R85 ;  /* 0x0020005548007988 */ /* 0x0003e40008000009 */
[----:B-1----:R-:W-:-:S02]  /*b3d0*/  PRMT R85, RZ, 0x7610, R85 ;  /* 0x00007610ff557816 */ /* 0x002fc40000000055 */
[----:B--2---:R0:W-:Y:S04]  /*b3e0*/  STS.U8 [R72+UR9+0x4000], R70 ;  /* 0x0040004648007988 */ /* 0x0041e80008000009 */
[----:B---3--:R1:W-:Y:S01]  /*b3f0*/  STS.U8 [R72+UR9+0x6000], R71 ;  /* 0x0060004748007988 */ /* 0x0083e20008000009 */
[----:B0-----:R-:W-:-:S04]  /*b400*/  IADD3 R70, P4, PT, R5, UR6, RZ ;  /* 0x0000000605467c10 */ /* 0x001fc8000ff9e0ff */
[----:B-1----:R-:W-:-:S05]  /*b410*/  IADD3.X R71, PT, PT, R6, UR14, RZ, P4, !PT ;  /* 0x0000000e06477c10 */ /* 0x002fca000a7fe4ff */
[----:B------:R0:W2:Y:S04]  /*b420*/  @P3 LDG.E.U8 R85, desc[UR24][R70.64] ;  /* 0x0000001846553981 */ /* 0x0000a8000c1e1100 */
[----:B------:R1:W-:Y:S04]  /*b430*/  STL [R1+0xe18], R86 ;  /* 0x000e185601007387 */ /* 0x0003e80000100800 */
[----:B------:R3:W-:Y:S04]  /*b440*/  STS.U8 [R72+UR9+0x400], R83 ;  /* 0x0004005348007988 */ /* 0x0007e80008000009 */
[----:B-1----:R-:W4:Y:S04]  /*b450*/  LDL.LU R86, [R1+0x26c] ;  /* 0x00026c0001567983 */ /* 0x002f280000300800 */
[----:B------:R1:W-:Y:S04]  /*b460*/  STL [R1+0x814], R70 ;  /* 0x0008144601007387 */ /* 0x0003e80000100800 */
[----:B------:R0:W-:Y:S04]  /*b470*/  STL [R1+0x810], R71 ;  /* 0x0008104701007387 */ /* 0x0001e80000100800 */
[----:B---3--:R-:W3:Y:S04]  /*b480*/  LDL.LU R72, [R1+0x25c] ;  /* 0x00025c0001487983 */ /* 0x008ee80000300800 */
[----:B-1----:R-:W3:Y:S01]  /*b490*/  LDL.LU R70, [R1+0x264] ;  /* 0x0002640001467983 */ /* 0x002ee20000300800 */
[----:B0-----:R-:W0:Y:S03]  /*b4a0*/  S2R R71, SR_TID.X ;  /* 0x0000000000477919 */ /* 0x001e260000002100 */
[----:B--2---:R1:W-:Y:S04]  /*b4b0*/  STL [R1+0xe1c], R85 ;  /* 0x000e1c5501007387 */ /* 0x0043e80000100800 */
[----:B-1----:R-:W2:Y:S01]  /*b4c0*/  LDL.LU R85, [R1+0x27c] ;  /* 0x00027c0001557983 */ /* 0x002ea20000300800 */
[----:B0-----:R-:W-:-:S05]  /*b4d0*/  LOP3.LUT R71, R71, 0x7f, RZ, 0xc0, !PT ;  /* 0x0000007f47477812 */ /* 0x001fca00078ec0ff */
[----:B--2---:R0:W-:Y:S04]  /*b4e0*/  STS.U8 [R71+UR9+0x2400], R85 ;  /* 0x0024005547007988 */ /* 0x0041e80008000009 */
[----:B---3--:R1:W-:Y:S04]  /*b4f0*/  STS.U8 [R71+UR9+0x4400], R70 ;  /* 0x0044004647007988 */ /* 0x0083e80008000009 */
[----:B------:R2:W-:Y:S04]  /*b500*/  STS.U8 [R71+UR9+0x6400], R84 ;  /* 0x0064005447007988 */ /* 0x0005e80008000009 */
[----:B0-----:R-:W3:Y:S01]  /*b510*/  LDL.LU R85, [R1+0x274] ;  /* 0x0002740001557983 */ /* 0x001ee20000300800 */
[----:B-1----:R-:W-:-:S02]  /*b520*/  IADD3 R70, P4, PT, R7, UR6, RZ ;  /* 0x0000000607467c10 */ /* 0x002fc4000ff9e0ff */
[----:B--2---:R-:W-:Y:S02]  /*b530*/  PRMT R84, RZ, 0x7610, R84 ;  /* 0x00007610ff547816 */ /* 0x004fe40000000054 */
[----:B------:R-:W-:-:S05]  /*b540*/  IADD3.X R71, PT, PT, R8, UR14, RZ, P4, !PT ;  /* 0x0000000e08477c10 */ /* 0x000fca000a7fe4ff */
[----:B------:R0:W2:Y:S04]  /*b550*/  @P3 LDG.E.U8 R84, desc[UR24][R70.64] ;  /* 0x0000001846543981 */ /* 0x0000a8000c1e1100 */
[----:B------:R-:W-:Y:S04]  /*b560*/  STL [R1+0x81c], R70 ;  /* 0x00081c4601007387 */ /* 0x000fe80000100800 */
[----:B------:R0:W-:Y:S02]  /*b570*/  STL [R1+0x818], R71 ;  /* 0x0008184701007387 */ /* 0x0001e40000100800 */
[----:B0-----:R-:W0:Y:S02]  /*b580*/  S2R R71, SR_TID.X ;  /* 0x0000000000477919 */ /* 0x001e240000002100 */
[----:B0-----:R-:W-:-:S05]  /*b590*/  LOP3.LUT R71, R71, 0x7f, RZ, 0xc0, !PT ;  /* 0x0000007f47477812 */ /* 0x001fca00078ec0ff */
[----:B----4-:R-:W-:Y:S04]  /*b5a0*/  STS.U8 [R71+UR9+0x800], R86 ;  /* 0x0008005647007988 */ /* 0x010fe80008000009 */
[----:B------:R0:W-:Y:S02]  /*b5b0*/  STS.U8 [R71+UR9+0x2800], R18 ;  /* 0x0028001247007988 */ /* 0x0001e40008000009 */
[----:B0-----:R-:W-:-:S04]  /*b5c0*/  SHF.R.U64 R18, R9, 0x1a, RZ ;  /* 0x0000001a09127819 */ /* 0x001fc800000012ff */
[----:B------:R-:W-:Y:S01]  /*b5d0*/  LOP3.LUT P3, RZ, R18, 0x1, RZ, 0xc0, !PT ;  /* 0x0000000112ff7812 */ /* 0x000fe2000786c0ff */
[----:B--2---:R0:W-:Y:S04]  /*b5e0*/  STL [R1+0xe20], R84 ;  /* 0x000e205401007387 */ /* 0x0041e80000100800 */
[----:B0-----:R-:W2:Y:S04]  /*b5f0*/  LDL.LU R84, [R1+0x258] ;  /* 0x0002580001547983 */ /* 0x001ea80000300800 */
[----:B------:R-:W4:Y:S04]  /*b600*/  LDL.LU R86, [R1+0x248] ;  /* 0x0002480001567983 */ /* 0x000f280000300800 */
[----:B------:R-:W2:Y:S01]  /*b610*/  LDL.LU R18, [R1+0x278] ;  /* 0x0002780001127983 */ /* 0x000ea20000300800 */
[----:B------:R-:W-:-:S02]  /*b620*/  USHF.R.S32.HI UR5, URZ, 0x1f, UR4 ;  /* 0x0000001fff057899 */ /* 0x000fc40008011404 */
[----:B------:R-:W-:Y:S01]  /*b630*/  IADD3 R70, P4, PT, R0, UR4, RZ ;  /* 0x0000000400467c10 */ /* 0x000fe2000ff9e0ff */
[----:B------:R0:W-:Y:S01]  /*b640*/  STS.U8 [R71+UR9+0x4800], R82 ;  /* 0x0048005247007988 */ /* 0x0001e20008000009 */
[----:B------:R-:W-:-:S03]  /*b650*/  PRMT R83, RZ, 0x7610, R83 ;  /* 0x00007610ff537816 */ /* 0x000fc60000000053 */
[----:B------:R-:W-:Y:S01]  /*b660*/  STL [R1+0x824], R70 ;  /* 0x0008244601007387 */ /* 0x000fe20000100800 */
[----:B0-----:R-:W-:-:S05]  /*b670*/  IADD3.X R71, PT, PT, R2, UR5, RZ, P4, !PT ;  /* 0x0000000502477c10 */ /* 0x001fca000a7fe4ff */
[----:B------:R0:W-:Y:S04]  /*b680*/  STL [R1+0x820], R71 ;  /* 0x0008204701007387 */ /* 0x0001e80000100800 */
[----:B------:R0:W3:Y:S02]  /*b690*/  @P3 LDG.E.U8 R83, desc[UR24][R70.64] ;  /* 0x0000001846533981 */ /* 0x0000e4000c1e1100 */
[----:B0-----:R-:W0:Y:S01]  /*b6a0*/  S2R R71, SR_TID.X ;  /* 0x0000000000477919 */ /* 0x001e220000002100 */
[----:B------:R-:W-:Y:S02]  /*b6b0*/  IADD3 R70, P4, PT, R3, UR4, RZ ;  /* 0x0000000403467c10 */ /* 0x000fe4000ff9e0ff */
[----:B------:R-:W-:Y:S02]  /*b6c0*/  PRMT R82, RZ, 0x7610, R82 ;  /* 0x00007610ff527816 */ /* 0x000fe40000000052 */
[----:B0-----:R-:W-:-:S05]  /*b6d0*/  LOP3.LUT R71, R71, 0x7f, RZ, 0xc0, !PT ;  /* 0x0000007f47477812 */ /* 0x001fca00078ec0ff */
[----:B--2---:R-:W-:Y:S04]  /*b6e0*/  STS.U8 [R71+UR9+0x6800], R18 ;  /* 0x0068001247007988 */ /* 0x004fe80008000009 */
[----:B------:R-:W-:Y:S04]  /*b6f0*/  STS.U8 [R71+UR9+0xc00], R72 ;  /* 0x000c004847007988 */ /* 0x000fe80008000009 */
[----:B------:R0:W-:Y:S02]  /*b700*/  STS.U8 [R71+UR9+0x2c00], R84 ;  /* 0x002c005447007988 */ /* 0x0001e40008000009 */
[----:B0-----:R-:W-:-:S05]  /*b710*/  IADD3.X R71, PT, PT, R4, UR5, RZ, P4, !PT ;  /* 0x0000000504477c10 */ /* 0x001fca000a7fe4ff */
[----:B------:R0:W2:Y:S01]  /*b720*/  @P3 LDG.E.U8 R82, desc[UR24][R70.64] ;  /* 0x0000001846523981 */ /* 0x0000a2000c1e1100 */
[----:B------:R-:W1:Y:S03]  /*b730*/  S2R R84, SR_TID.X ;  /* 0x0000000000547919 */ /* 0x000e660000002100 */
[----:B---3--:R3:W-:Y:S04]  /*b740*/  STL [R1+0xe24], R83 ;  /* 0x000e245301007387 */ /* 0x0087e80000100800 */
[----:B---3--:R-:W3:Y:S04]  /*b750*/  LDL.LU R83, [R1+0x24c] ;  /* 0x00024c0001537983 */ /* 0x008ee80000300800 */
[----:B------:R-:W3:Y:S04]  /*b760*/  LDL.LU R18, [R1+0x250] ;  /* 0x0002500001127983 */ /* 0x000ee80000300800 */
[----:B------:R-:W3:Y:S04]  /*b770*/  LDL.LU R72, [R1+0x244] ;  /* 0x0002440001487983 */ /* 0x000ee80000300800 */
[----:B------:R0:W-:Y:S04]  /*b780*/  STL [R1+0x82c], R70 ;  /* 0x00082c4601007387 */ /* 0x0001e80000100800 */
[----:B------:R1:W-:Y:S01]  /*b790*/  STL [R1+0x828], R71 ;  /* 0x0008284701007387 */ /* 0x0003e20000100800 */
[----:B0-----:R-:W-:-:S04]  /*b7a0*/  IADD3 R70, P4, PT, R5, UR4, RZ ;  /* 0x0000000405467c10 */ /* 0x001fc8000ff9e0ff */
[----:B-1----:R-:W-:Y:S01]  /*b7b0*/  IADD3.X R71, PT, PT, R6, UR5, RZ, P4, !PT ;  /* 0x0000000506477c10 */ /* 0x002fe2000a7fe4ff */
[----:B--2---:R0:W-:Y:S02]  /*b7c0*/  STL [R1+0xe28], R82 ;  /* 0x000e285201007387 */ /* 0x0041e40000100800 */
[----:B0-----:R-:W-:Y:S02]  /*b7d0*/  LOP3.LUT R82, R84, 0x7f, RZ, 0xc0, !PT ;  /* 0x0000007f54527812 */ /* 0x001fe400078ec0ff */
[----:B------:R-:W2:Y:S04]  /*b7e0*/  LDL.LU R84, [R1+0x254] ;  /* 0x0002540001547983 */ /* 0x000ea80000300800 */
[----:B------:R0:W-:Y:S04]  /*b7f0*/  STS.U8 [R82+UR9+0x4c00], R85 ;  /* 0x004c005552007988 */ /* 0x0001e80008000009 */
[----:B------:R1:W-:Y:S04]  /*b800*/  STS.U8 [R82+UR9+0x6c00], R81 ;  /* 0x006c005152007988 */ /* 0x0003e80008000009 */
[----:B0-----:R-:W2:Y:S01]  /*b810*/  LDL.LU R85, [R1+0x234] ;  /* 0x0002340001557983 */ /* 0x001ea20000300800 */
[----:B-1----:R-:W-:-:S03]  /*b820*/  PRMT R81, RZ, 0x7610, R81 ;  /* 0x00007610ff517816 */ /* 0x002fc60000000051 */
[----:B------:R-:W-:Y:S04]  /*b830*/  STL [R1+0x834], R70 ;  /* 0x0008344601007387 */ /* 0x000fe80000100800 */
[----:B------:R0:W-:Y:S04]  /*b840*/  STL [R1+0x830], R71 ;  /* 0x0008304701007387 */ /* 0x0001e80000100800 */
[----:B------:R1:W2:Y:S04]  /*b850*/  @P3 LDG.E.U8 R81, desc[UR24][R70.64] ;  /* 0x0000001846513981 */ /* 0x0002a8000c1e1100 */
[----:B0-----:R-:W3:Y:S01]  /*b860*/  LDL.LU R71, [R1+0x260] ;  /* 0x0002600001477983 */ /* 0x001ee20000300800 */
[----:B-1----:R-:W-:-:S03]  /*b870*/  IADD3 R70, P4, PT, R7, UR4, RZ ;  /* 0x0000000407467c10 */ /* 0x002fc6000ff9e0ff */
[----:B------:R0:W-:Y:S01]  /*b880*/  STS.U8 [R82+UR9+0x1000], R80 ;  /* 0x0010005052007988 */ /* 0x0001e20008000009 */
[----:B------:R-:W-:Y:S01]  /*b890*/  UIMAD UR4, UR12, 0x2d, URZ ;  /* 0x0000002d0c0478a4 */ /* 0x000fe2000f8e02ff */
[----:B0-----:R-:W-:Y:S02]  /*b8a0*/  PRMT R80, RZ, 0x7610, R80 ;  /* 0x00007610ff507816 */ /* 0x001fe40000000050 */
[----:B--2---:R-:W-:Y:S04]  /*b8b0*/  STL [R1+0xe2c], R81 ;  /* 0x000e2c5101007387 */ /* 0x004fe80000100800 */
[----:B---3--:R0:W-:Y:S04]  /*b8c0*/  STS.U8 [R82+UR9+0x3000], R71 ;  /* 0x0030004752007988 */ /* 0x0081e80008000009 */
[----:B------:R-:W-:Y:S04]  /*b8d0*/  STS.U8 [R82+UR9+0x5000], R83 ;  /* 0x0050005352007988 */ /* 0x000fe80008000009 */
[----:B----4-:R1:W-:Y:S01]  /*b8e0*/  STS.U8 [R82+UR9+0x7000], R86 ;  /* 0x0070005652007988 */ /* 0x0103e20008000009 */
[----:B0-----:R-:W-:-:S03]  /*b8f0*/  IADD3.X R71, PT, PT, R8, UR5, RZ, P4, !PT ;  /* 0x0000000508477c10 */ /* 0x001fc6000a7fe4ff */
[----:B------:R0:W-:Y:S01]  /*b900*/  STS.U8 [R82+UR9+0x1400], R18 ;  /* 0x0014001252007988 */ /* 0x0001e20008000009 */
[----:B------:R-:W-:-:S03]  /*b910*/  USHF.R.S32.HI UR5, URZ, 0x1f, UR4 ;  /* 0x0000001fff057899 */ /* 0x000fc60008011404 */
[----:B------:R2:W3:Y:S04]  /*b920*/  @P3 LDG.E.U8 R80, desc[UR24][R70.64] ;  /* 0x0000001846503981 */ /* 0x0004e8000c1e1100 */
[----:B-1----:R-:W4:Y:S01]  /*b930*/  LDL.LU R86, [R1+0x240] ;  /* 0x0002400001567983 */ /* 0x002f220000300800 */
[----:B0-----:R-:W-:-:S04]  /*b940*/  SHF.R.U64 R18, R9, 0x12, RZ ;  /* 0x0000001209127819 */ /* 0x001fc800000012ff */
[----:B------:R-:W-:Y:S01]  /*b950*/  LOP3.LUT P3, RZ, R18, 0x1, RZ, 0xc0, !PT ;  /* 0x0000000112ff7812 */ /* 0x000fe2000786c0ff */
[----:B------:R2:W-:Y:S04]  /*b960*/  STL [R1+0x83c], R70 ;  /* 0x00083c4601007387 */ /* 0x0005e80000100800 */
[----:B------:R-:W-:Y:S04]  /*b970*/  STS.U8 [R82+UR9+0x3400], R72 ;  /* 0x0034004852007988 */ /* 0x000fe80008000009 */
[----:B------:R0:W-:Y:S01]  /*b980*/  STS.U8 [R82+UR9+0x5400], R79 ;  /* 0x0054004f52007988 */ /* 0x0001e20008000009 */
[----:B--2---:R-:W-:-:S03]  /*b990*/  IADD3 R70, P4, PT, R0, UR4, RZ ;  /* 0x0000000400467c10 */ /* 0x004fc6000ff9e0ff */
[----:B------:R1:W-:Y:S01]  /*b9a0*/  STL [R1+0x838], R71 ;  /* 0x0008384701007387 */ /* 0x0003e20000100800 */
[----:B0-----:R-:W-:Y:S02]  /*b9b0*/  PRMT R79, RZ, 0x7610, R79 ;  /* 0x00007610ff4f7816 */ /* 0x001fe4000000004f */
[----:B-1----:R-:W-:-:S05]  /*b9c0*/  IADD3.X R71, PT, PT, R2, UR5, RZ, P4, !PT ;  /* 0x0000000502477c10 */ /* 0x002fca000a7fe4ff */
[----:B------:R0:W2:Y:S01]  /*b9d0*/  @P3 LDG.E.U8 R79, desc[UR24][R70.64] ;  /* 0x00000018464f3981 */ /* 0x0000a2000c1e1100 */
[----:B------:R-:W-:-:S03]  /*b9e0*/  IADD3 R18, P4, PT, R3, UR4, RZ ;  /* 0x0000000403127c10 */ /* 0x000fc6000ff9e0ff */
[----:B------:R-:W-:Y:S04]  /*b9f0*/  STS.U8 [R82+UR9+0x7400], R84 ;  /* 0x0074005452007988 */ /* 0x000fe80008000009 */
[----:B------:R-:W-:Y:S04]  /*ba00*/  STS.U8 [R82+UR9+0x1800], R85 ;  /* 0x0018005552007988 */ /* 0x000fe80008000009 */
[----:B------:R1:W-:Y:S02]  /*ba10*/  STS.U8 [R82+UR9+0x3800], R78 ;  /* 0x0038004e52007988 */ /* 0x0003e40008000009 */
[----:B-1----:R-:W-:-:S02]  /*ba20*/  PRMT R78, RZ, 0x7610, R78 ;  /* 0x00007610ff4e7816 */ /* 0x002fc4000000004e */
[----:B---3--:R1:W-:Y:S04]  /*ba30*/  STL [R1+0xe30], R80 ;  /* 0x000e305001007387 */ /* 0x0083e80000100800 */
[----:B-1----:R-:W3:Y:S04]  /*ba40*/  LDL.LU R80, [R1+0x23c] ;  /* 0x00023c0001507983 */ /* 0x002ee80000300800 */
[----:B------:R-:W3:Y:S04]  /*ba50*/  LDL.LU R81, [R1+0x228] ;  /* 0x0002280001517983 */ /* 0x000ee80000300800 */
[----:B------:R-:W3:Y:S04]  /*ba60*/  LDL.LU R72, [R1+0x224] ;  /* 0x0002240001487983 */ /* 0x000ee80000300800 */
[----:B------:R0:W-:Y:S04]  /*ba70*/  STL [R1+0x844], R70 ;  /* 0x0008444601007387 */ /* 0x0001e80000100800 */
[----:B------:R1:W-:Y:S01]  /*ba80*/  STL [R1+0x840], R71 ;  /* 0x0008404701007387 */ /* 0x0003e20000100800 */
[----:B0-----:R-:W-:-:S03]  /*ba90*/  IADD3.X R70, PT, PT, R4, UR5, RZ, P4, !PT ;  /* 0x0000000504467c10 */ /* 0x001fc6000a7fe4ff */
[----:B--2---:R-:W-:Y:S02]  /*baa0*/  STL [R1+0xe34], R79 ;  /* 0x000e344f01007387 */ /* 0x004fe40000100800 */
[----:B-1----:R-:W-:Y:S02]  /*bab0*/  @P3 IMAD.MOV.U32 R71, RZ, RZ, R70 ;  /* 0x000000ffff473224 */ /* 0x002fe400078e0046 */
[----:B------:R-:W2:Y:S04]  /*bac0*/  LDL.LU R83, [R1+0x238] ;  /* 0x0002380001537983 */ /* 0x000ea80000300800 */
[----:B------:R-:W2:Y:S04]  /*bad0*/  LDL.LU R84, [R1+0x230] ;  /* 0x0002300001547983 */ /* 0x000ea80000300800 */
[----:B------:R-:W-:Y:S04]  /*bae0*/  STL [R1+0x84c], R18 ;  /* 0x00084c1201007387 */ /* 0x000fe80000100800 */
[----:B------:R0:W-:Y:S02]  /*baf0*/  STL [R1+0x848], R70 ;  /* 0x0008484601007387 */ /* 0x0001e40000100800 */
[----:B0-----:R-:W-:-:S05]  /*bb00*/  @P3 IMAD.MOV.U32 R70, RZ, RZ, R18 ;  /* 0x000000ffff463224 */ /* 0x001fca00078e0012 */
[----:B------:R0:W2:Y:S01]  /*bb10*/  @P3 LDG.E.U8 R78, desc[UR24][R70.64] ;  /* 0x00000018464e3981 */ /* 0x0000a2000c1e1100 */
[----:B------:R-:W-:-:S03]  /*bb20*/  IADD3 R18, P4, PT, R5, UR4, RZ ;  /* 0x0000000405127c10 */ /* 0x000fc6000ff9e0ff */
[----:B----4-:R-:W-:Y:S01]  /*bb30*/  STS.U8 [R82+UR9+0x5800], R86 ;  /* 0x0058005652007988 */ /* 0x010fe20008000009 */
[----:B0-----:R-:W-:-:S03]  /*bb40*/  IADD3.X R70, PT, PT, R6, UR5, RZ, P4, !PT ;  /* 0x0000000506467c10 */ /* 0x001fc6000a7fe4ff */
[----:B------:R0:W-:Y:S02]  /*bb50*/  STS.U8 [R82+UR9+0x7800], R77 ;  /* 0x0078004d52007988 */ /* 0x0001e40008000009 */
[----:B------:R-:W-:Y:S01]  /*bb60*/  @P3 IMAD.MOV.U32 R71, RZ, RZ, R70 ;  /* 0x000000ffff473224 */ /* 0x000fe200078e0046 */
[----:B0-----:R-:W-:Y:S01]  /*bb70*/  PRMT R77, RZ, 0x7610, R77 ;  /* 0x00007610ff4d7816 */ /* 0x001fe2000000004d */
[----:B--2---:R-:W-:Y:S04]  /*bb80*/  STL [R1+0xe38], R78 ;  /* 0x000e384e01007387 */ /* 0x004fe80000100800 */
[----:B------:R-:W2:Y:S04]  /*bb90*/  LDL.LU R85, [R1+0x220] ;  /* 0x0002200001557983 */ /* 0x000ea80000300800 */
[----:B------:R-:W4:Y:S04]  /*bba0*/  LDL.LU R86, [R1+0x21c] ;  /* 0x00021c0001567983 */ /* 0x000f280000300800 */
[----:B------:R-:W-:Y:S04]  /*bbb0*/  STL [R1+0x854], R18 ;  /* 0x0008541201007387 */ /* 0x000fe80000100800 */
[----:B------:R0:W-:Y:S02]  /*bbc0*/  STL [R1+0x850], R70 ;  /* 0x0008504601007387 */ /* 0x0001e40000100800 */
[----:B0-----:R-:W-:-:S05]  /*bbd0*/  @P3 IMAD.MOV.U32 R70, RZ, RZ, R18 ;  /* 0x000000ffff463224 */ /* 0x001fca00078e0012 */
[----:B------:R0:W2:Y:S01]  /*bbe0*/  @P3 LDG.E.U8 R77, desc[UR24][R70.64] ;  /* 0x00000018464d3981 */ /* 0x0000a2000c1e1100 */
[----:B------:R-:W-:-:S03]  /*bbf0*/  IADD3 R18, P4, PT, R7, UR4, RZ ;  /* 0x0000000407127c10 */ /* 0x000fc6000ff9e0ff */
[----:B------:R1:W-:Y:S04]  /*bc00*/  STS.U8 [R82+UR9+0x1c00], R73 ;  /* 0x001c004952007988 */ /* 0x0003e80008000009 */
[----:B---3--:R-:W-:Y:S01]  /*bc10*/  STS.U8 [R82+UR9+0x3c00], R80 ;  /* 0x003c005052007988 */ /* 0x008fe20008000009 */
[----:B0-----:R-:W-:-:S03]  /*bc20*/  IADD3.X R70, PT, PT, R8, UR5, RZ, P4, !PT ;  /* 0x0000000508467c10 */ /* 0x001fc6000a7fe4ff */
[----:B------:R-:W-:Y:S01]  /*bc30*/  STS.U8 [R82+UR9+0x5c00], R81 ;  /* 0x005c005152007988 */ /* 0x000fe20008000009 */
[----:B-1----:R-:W-:-:S03]  /*bc40*/  LOP3.LUT R73, R82, 0x10, RZ, 0x3c, !PT ;  /* 0x0000001052497812 */ /* 0x002fc600078e3cff */
[----:B------:R-:W-:Y:S01]  /*bc50*/  STS.U8 [R82+UR9+0x7c00], R72 ;  /* 0x007c004852007988 */ /* 0x000fe20008000009 */
[----:B------:R-:W-:-:S03]  /*bc60*/  @P3 IMAD.MOV.U32 R71, RZ, RZ, R70 ;  /* 0x000000ffff473224 */ /* 0x000fc600078e0046 */
[----:B------:R0:W-:Y:S02]  /*bc70*/  STS.U8 [R73+UR9+0x80], R76 ;  /* 0x0000804c49007988 */ /* 0x0001e40008000009 */
[----:B0-----:R-:W-:Y:S02]  /*bc80*/  PRMT R76, RZ, 0x7610, R76 ;  /* 0x00007610ff4c7816 */ /* 0x001fe4000000004c */
[----:B--2---:R-:W-:Y:S04]  /*bc90*/  STL [R1+0xe3c], R77 ;  /* 0x000e3c4d01007387 */ /* 0x004fe80000100800 */
[----:B------:R-:W2:Y:S04]  /*bca0*/  LDL.LU R72, [R1+0x22c] ;  /* 0x00022c0001487983 */ /* 0x000ea80000300800 */
[----:B------:R-:W-:Y:S04]  /*bcb0*/  STL [R1+0x85c], R18 ;  /* 0x00085c1201007387 */ /* 0x000fe80000100800 */
[----:B------:R0:W-:Y:S02]  /*bcc0*/  STL [R1+0x858], R70 ;  /* 0x0008584601007387 */ /* 0x0001e40000100800 */
[----:B0-----:R-:W-:-:S05]  /*bcd0*/  @P3 IMAD.MOV.U32 R70, RZ, RZ, R18 ;  /* 0x000000ffff463224 */ /* 0x001fca00078e0012 */
[----:B------:R0:W3:Y:S01]  /*bce0*/  @P3 LDG.E.U8 R76, desc[UR24][R70.64] ;  /* 0x00000018464c3981 */ /* 0x0000e2000c1e1100 */
[----:B------:R-:W-:Y:S01]  /*bcf0*/  SHF.R.U64 R18, R9, 0xa, RZ ;  /* 0x0000000a09127819 */ /* 0x000fe200000012ff */
[----:B------:R-:W-:-:S03]  /*bd00*/  UIMAD UR4, UR12, 0x35, URZ ;  /* 0x000000350c0478a4 */ /* 0x000fc6000f8e02ff */
[----:B------:R-:W-:Y:S01]  /*bd10*/  LOP3.LUT P3, RZ, R18, 0x1, RZ, 0xc0, !PT ;  /* 0x0000000112ff7812 */ /* 0x000fe2000786c0ff */
[----:B------:R-:W-:Y:S01]  /*bd20*/  USHF.R.S32.HI UR5, URZ, 0x1f, UR4 ;  /* 0x0000001fff057899 */ /* 0x000fe20008011404 */
[----:B------:R1:W-:Y:S01]  /*bd30*/  STS.U8 [R73+UR9+0x6080], R75 ;  /* 0x0060804b49007988 */ /* 0x0003e20008000009 */
[----:B0-----:R-:W-:-:S04]  /*bd40*/  IADD3 R70, P4, PT, R0, UR4, RZ ;  /* 0x0000000400467c10 */ /* 0x001fc8000ff9e0ff */
[----:B------:R-:W-:Y:S02]  /*bd50*/  IADD3.X R71, PT, PT, R2, UR5, RZ, P4, !PT ;  /* 0x0000000502477c10 */ /* 0x000fe4000a7fe4ff */
[----:B-1----:R-:W-:Y:S01]  /*bd60*/  PRMT R75, RZ, 0x7610, R75 ;  /* 0x00007610ff4b7816 */ /* 0x002fe2000000004b */
[----:B------:R0:W-:Y:S05]  /*bd70*/  STS.U8 [R73+UR9+0x4480], R74 ;  /* 0x0044804a49007988 */ /* 0x0001ea0008000009 */
[----:B------:R1:W2:Y:S01]  /*bd80*/  @P3 LDG.E.U8 R75, desc[UR24][R70.64] ;  /* 0x00000018464b3981 */ /* 0x0002a2000c1e1100 */
[----:B0-----:R-:W-:-:S03]  /*bd90*/  PRMT R74, RZ, 0x7610, R74 ;  /* 0x00007610ff4a7816 */ /* 0x001fc6000000004a */
[----:B---3--:R-:W-:Y:S04]  /*bda0*/  STL [R1+0xe40], R76 ;  /* 0x000e404c01007387 */ /* 0x008fe80000100800 */
[----:B------:R1:W-:Y:S04]  /*bdb0*/  STL [R1+0x864], R70 ;  /* 0x0008644601007387 */ /* 0x0003e80000100800 */
[----:B------:R0:W-:Y:S01]  /*bdc0*/  STL [R1+0x860], R71 ;  /* 0x0008604701007387 */ /* 0x0001e20000100800 */
[----:B-1----:R-:W-:-:S04]  /*bdd0*/  IADD3 R70, P4, PT, R3, UR4, RZ ;  /* 0x0000000403467c10 */ /* 0x002fc8000ff9e0ff */
[----:B0-----:R-:W-:-:S05]  /*bde0*/  IADD3.X R71, PT, PT, R4, UR5, RZ, P4, !PT ;  /* 0x0000000504477c10 */ /* 0x001fca000a7fe4ff */
[----:B------:R0:W3:Y:S04]  /*bdf0*/  @P3 LDG.E.U8 R74, desc[UR24][R70.64] ;  /* 0x00000018464a3981 */ /* 0x0000e8000c1e1100 */
[----:B--2---:R-:W-:Y:S04]  /*be00*/  STL [R1+0xe44], R75 ;  /* 0x000e444b01007387 */ /* 0x004fe80000100800 */
[----:B------:R0:W-:Y:S04]  /*be10*/  STL [R1+0x86c], R70 ;  /* 0x00086c4601007387 */ /* 0x0001e80000100800 */
[----:B------:R1:W-:Y:S01]  /*be20*/  STS.U8 [R73+UR9+0x6480], R72 ;  /* 0x0064804849007988 */ /* 0x0003e20008000009 */
[----:B0-----:R-:W-:-:S03]  /*be30*/  IADD3 R70, P4, PT, R5, UR4, RZ ;  /* 0x0000000405467c10 */ /* 0x001fc6000ff9e0ff */
[----:B------:R0:W-:Y:S01]  /*be40*/  STL [R1+0x868], R71 ;  /* 0x0008684701007387 */ /* 0x0001e20000100800 */
[----:B-1----:R-:W-:-:S05]  /*be50*/  IADD3.X R72, PT, PT, R6, UR5, RZ, P4, !PT ;  /* 0x0000000506487c10 */ /* 0x002fca000a7fe4ff */
[----:B------:R-:W-:Y:S01]  /*be60*/  @P3 IMAD.MOV.U32 R75, RZ, RZ, R72 ;  /* 0x000000ffff4b3224 */ /* 0x000fe200078e0048 */
[----:B0-----:R-:W-:Y:S01]  /*be70*/  PRMT R71, RZ, 0x7610, R71 ;  /* 0x00007610ff477816 */ /* 0x001fe20000000047 */
[----:B---3--:R0:W-:Y:S02]  /*be80*/  STL [R1+0xe48], R74 ;  /* 0x000e484a01007387 */ /* 0x0081e40000100800 */
[----:B0-----:R-:W-:-:S05]  /*be90*/  @P3 IMAD.MOV.U32 R74, RZ, RZ, R70 ;  /* 0x000000ffff4a3224 */ /* 0x001fca00078e0046 */
[----:B------:R-:W2:Y:S04]  /*bea0*/  @P3 LDG.E.U8 R71, desc[UR24][R74.64] ;  /* 0x000000184a473981 */ /* 0x000ea8000c1e1100 */
[----:B------:R0:W-:Y:S04]  /*beb0*/  STS.U8 [R73+UR9+0x880], R38 ;  /* 0x0008802649007988 */ /* 0x0001e80008000009 */
[----:B------:R1:W-:Y:S04]  /*bec0*/  STS.U8 [R73+UR9+0x2880], R42 ;  /* 0x0028802a49007988 */ /* 0x0003e80008000009 */
[----:B0-----:R-:W3:Y:S04]  /*bed0*/  LDL.LU R38, [R1+0xf0c] ;  /* 0x000f0c0001267983 */ /* 0x001ee80000300800 */
[----:B-1----:R-:W3:Y:S04]  /*bee0*/  LDL.LU R42, [R1+0xf08] ;  /* 0x000f0800012a7983 */ /* 0x002ee80000300800 */
[----:B------:R0:W-:Y:S01]  /*bef0*/  STL [R1+0x874], R70 ;  /* 0x0008744601007387 */ /* 0x0001e20000100800 */
[----:B------:R-:W-:-:S03]  /*bf00*/  PRMT R18, RZ, 0x7610, R18 ;  /* 0x00007610ff127816 */ /* 0x000fc60000000012 */
[----:B------:R-:W-:Y:S01]  /*bf10*/  STL [R1+0x870], R72 ;  /* 0x0008704801007387 */ /* 0x000fe20000100800 */
[----:B0-----:R-:W-:-:S03]  /*bf20*/  IADD3 R70, P4, PT, R7, UR4, RZ ;  /* 0x0000000407467c10 */ /* 0x001fc6000ff9e0ff */
[----:B--2---:R0:W-:Y:S02]  /*bf30*/  STL [R1+0xe10], R71 ;  /* 0x000e104701007387 */ /* 0x0041e40000100800 */
[----:B0-----:R-:W-:-:S05]  /*bf40*/  IADD3.X R71, PT, PT, R8, UR5, RZ, P4, !PT ;  /* 0x0000000508477c10 */ /* 0x001fca000a7fe4ff */
[----:B------:R0:W2:Y:S04]  /*bf50*/  @P3 LDG.E.U8 R18, desc[UR24][R70.64] ;  /* 0x0000001846123981 */ /* 0x0000a8000c1e1100 */
[----:B------:R1:W-:Y:S04]  /*bf60*/  STS.U8 [R73+UR9+0x4880], R41 ;  /* 0x0048802949007988 */ /* 0x0003e80008000009 */
[----:B------:R0:W-:Y:S04]  /*bf70*/  STS.U8 [R73+UR9+0x6880], R40 ;  /* 0x0068802849007988 */ /* 0x0001e80008000009 */
[----:B------:R3:W-:Y:S04]  /*bf80*/  STS.U8 [R73+UR9+0xc80], R39 ;  /* 0x000c802749007988 */ /* 0x0007e80008000009 */
[----:B-1----:R-:W4:Y:S04]  /*bf90*/  LDL.LU R41, [R1+0xf04] ;  /* 0x000f040001297983 */ /* 0x002f280000300800 */
[----:B0-----:R-:W4:Y:S04]  /*bfa0*/  LDL.LU R40, [R1+0xf00] ;  /* 0x000f000001287983 */ /* 0x001f280000300800 */
[----:B---3--:R-:W3:Y:S01]  /*bfb0*/  LDL.LU R39, [R1+0xefc] ;  /* 0x000efc0001277983 */ /* 0x008ee20000300800 */
[----:B------:R-:W-:-:S03]  /*bfc0*/  UIMAD UR4, UR12, 0x3d, URZ ;  /* 0x0000003d0c0478a4 */ /* 0x000fc6000f8e02ff */
[----:B------:R0:W-:Y:S01]  /*bfd0*/  STL [R1+0x87c], R70 ;  /* 0x00087c4601007387 */ /* 0x0001e20000100800 */
[----:B------:R-:W-:-:S03]  /*bfe0*/  USHF.R.S32.HI UR5, URZ, 0x1f, UR4 ;  /* 0x0000001fff057899 */ /* 0x000fc60008011404 */
[----:B------:R-:W-:Y:S01]  /*bff0*/  STL [R1+0x878], R71 ;  /* 0x0008784701007387 */ /* 0x000fe20000100800 */
[----:B0-----:R-:W-:-:S04]  /*c000*/  SHF.R.U64 R70, R9, 0x2, RZ ;  /* 0x0000000209467819 */ /* 0x001fc800000012ff */
[----:B------:R-:W-:Y:S01]  /*c010*/  LOP3.LUT P4, RZ, R70, 0x1, RZ, 0xc0, !PT ;  /* 0x0000000146ff7812 */ /* 0x000fe2000788c0ff */
[----:B------:R0:W-:Y:S04]  /*c020*/  STS.U8 [R73+UR9+0x2c80], R45 ;  /* 0x002c802d49007988 */ /* 0x0001e80008000009 */
[----:B------:R1:W-:Y:S01]  /*c030*/  STS.U8 [R73+UR9+0x4c80], R44 ;  /* 0x004c802c49007988 */ /* 0x0003e20008000009 */
[----:B------:R-:W-:-:S03]  /*c040*/  PRMT R17, RZ, 0x7610, R17 ;  /* 0x00007610ff117816 */ /* 0x000fc60000000011 */
[----:B------:R-:W-:Y:S04]  /*c050*/  STS.U8 [R73+UR9+0x6c80], R43 ;  /* 0x006c802b49007988 */ /* 0x000fe80008000009 */
[----:B--2---:R2:W-:Y:S04]  /*c060*/  STL [R1+0xe4c], R18 ;  /* 0x000e4c1201007387 */ /* 0x0045e80000100800 */
[----:B0-----:R-:W3:Y:S04]  /*c070*/  LDL.LU R45, [R1+0xef8] ;  /* 0x000ef800012d7983 */ /* 0x001ee80000300800 */
[----:B-1----:R-:W3:Y:S01]  /*c080*/  LDL.LU R44, [R1+0xef4] ;  /* 0x000ef400012c7983 */ /* 0x002ee20000300800 */
[----:B--2---:R-:W-:-:S03]  /*c090*/  IADD3 R18, P6, PT, R0, UR4, RZ ;  /* 0x0000000400127c10 */ /* 0x004fc6000ffde0ff */
[----:B------:R-:W-:Y:S01]  /*c0a0*/  STL [R1+0xda4], R9 ;  /* 0x000da40901007387 */ /* 0x000fe20000100800 */
[----:B------:R-:W-:-:S03]  /*c0b0*/  IADD3.X R70, PT, PT, R2, UR5, RZ, P6, !PT ;  /* 0x0000000502467c10 */ /* 0x000fc6000b7fe4ff */
[----:B------:R-:W-:Y:S04]  /*c0c0*/  STL [R1+0xdc8], R9 ;  /* 0x000dc80901007387 */ /* 0x000fe80000100800 */
[----:B------:R-:W-:Y:S01]  /*c0d0*/  STL [R1+0xde4], R9 ;  /* 0x000de40901007387 */ /* 0x000fe20000100800 */
[----:B------:R-:W-:-:S03]  /*c0e0*/  @P4 IMAD.MOV.U32 R71, RZ, RZ, R70 ;  /* 0x000000ffff474224 */ /* 0x000fc600078e0046 */
[----:B------:R-:W2:Y:S04]  /*c0f0*/  LDL.LU R43, [R1+0xef0] ;  /* 0x000ef000012b7983 */ /* 0x000ea80000300800 */
[----:B------:R-:W-:Y:S04]  /*c100*/  STL [R1+0x884], R18 ;  /* 0x0008841201007387 */ /* 0x000fe80000100800 */
[----:B------:R0:W-:Y:S02]  /*c110*/  STL [R1+0x880], R70 ;  /* 0x0008804601007387 */ /* 0x0001e40000100800 */
[----:B0-----:R-:W-:-:S05]  /*c120*/  @P4 IMAD.MOV.U32 R70, RZ, RZ, R18 ;  /* 0x000000ffff464224 */ /* 0x001fca00078e0012 */
[----:B------:R-:W2:Y:S01]  /*c130*/  @P4 LDG.E.U8 R17, desc[UR24][R70.64] ;  /* 0x0000001846114981 */ /* 0x000ea2000c1e1100 */
[C---:B------:R-:W-:Y:S02]  /*c140*/  ISETP.GT.U32.AND P5, PT, R11.reuse, R38, PT ;  /* 0x000000260b00720c */ /* 0x040fe40003fa4070 */
[----:B------:R-:W-:Y:S01]  /*c150*/  ISETP.GT.U32.AND P3, PT, R11, R42, PT ;  /* 0x0000002a0b00720c */ /* 0x000fe20003f64070 */
[----:B------:R0:W-:Y:S04]  /*c160*/  STS.U8 [R73+UR9+0x1080], R48 ;  /* 0x0010803049007988 */ /* 0x0001e80008000009 */
[----:B------:R1:W-:Y:S06]  /*c170*/  STS.U8 [R73+UR9+0x3080], R47 ;  /* 0x0030802f49007988 */ /* 0x0003ec0008000009 */
[--C-:B------:R-:W-:Y:S01]  /*c180*/  @!P5 IMAD.IADD R38, R38, 0x1, -R11.reuse ;  /* 0x000000012626d824 */ /* 0x100fe200078e0a0b */
[----:B0-----:R-:W3:Y:S01]  /*c190*/  LDL.LU R48, [R1+0xeec] ;  /* 0x000eec0001307983 */ /* 0x001ee20000300800 */
[----:B------:R-:W-:-:S03]  /*c1a0*/  @!P3 IMAD.IADD R42, R42, 0x1, -R11 ;  /* 0x000000012a2ab824 */ /* 0x000fc600078e0a0b */
[----:B-1----:R-:W3:Y:S04]  /*c1b0*/  LDL.LU R47, [R1+0xee8] ;  /* 0x000ee800012f7983 */ /* 0x002ee80000300800 */
[----:B------:R0:W-:Y:S04]  /*c1c0*/  STS.U8 [R73+UR9+0x5080], R46 ;  /* 0x0050802e49007988 */ /* 0x0001e80008000009 */
[----:B0-----:R-:W3:Y:S04]  /*c1d0*/  LDL.LU R46, [R1+0xee4] ;  /* 0x000ee400012e7983 */ /* 0x001ee80000300800 */
[----:B------:R-:W-:Y:S04]  /*c1e0*/  STL [R1+0xdbc], R38 ;  /* 0x000dbc2601007387 */ /* 0x000fe80000100800 */
[----:B------:R-:W-:Y:S04]  /*c1f0*/  STL [R1+0xdd8], R38 ;  /* 0x000dd82601007387 */ /* 0x000fe80000100800 */
[----:B------:R-:W-:Y:S04]  /*c200*/  STL [R1+0xde8], R38 ;  /* 0x000de82601007387 */ /* 0x000fe80000100800 */
[----:B------:R-:W-:Y:S04]  /*c210*/  STL [R1+0xdb4], R42 ;  /* 0x000db42a01007387 */ /* 0x000fe80000100800 */
[----:B------:R-:W-:Y:S01]  /*c220*/  STL [R1+0xdf8], R42 ;  /* 0x000df82a01007387 */ /* 0x000fe20000100800 */
[----:B------:R-:W-:-:S03]  /*c230*/  PRMT R13, RZ, 0x7610, R13 ;  /* 0x00007610ff0d7816 */ /* 0x000fc6000000000d */
[----:B--2---:R0:W-:Y:S02]  /*c240*/  STL [R1+0x14], R17 ;  /* 0x0000141101007387 */ /* 0x0041e40000100800 */
[----:B0-----:R-:W-:-:S04]  /*c250*/  IADD3 R17, P6, PT, R3, UR4, RZ ;  /* 0x0000000403117c10 */ /* 0x001fc8000ffde0ff */
[----:B------:R-:W-:Y:S01]  /*c260*/  IADD3.X R18, PT, PT, R4, UR5, RZ, P6, !PT ;  /* 0x0000000504127c10 */ /* 0x000fe2000b7fe4ff */
[----:B------:R-:W-:-:S04]  /*c270*/  @P4 IMAD.MOV.U32 R70, RZ, RZ, R17 ;  /* 0x000000ffff464224 */ /* 0x000fc800078e0011 */
[----:B------:R-:W-:-:S05]  /*c280*/  @P4 IMAD.MOV.U32 R71, RZ, RZ, R18 ;  /* 0x000000ffff474224 */ /* 0x000fca00078e0012 */
[----:B------:R-:W2:Y:S01]  /*c290*/  @P4 LDG.E.U8 R13, desc[UR24][R70.64] ;  /* 0x00000018460d4981 */ /* 0x000ea2000c1e1100 */
[C---:B----4-:R-:W-:Y:S02]  /*c2a0*/  ISETP.GT.U32.AND P5, PT, R11.reuse, R41, PT ;  /* 0x000000290b00720c */ /* 0x050fe40003fa4070 */
[----:B------:R-:W-:Y:S01]  /*c2b0*/  ISETP.GT.U32.AND P3, PT, R11, R40, PT ;  /* 0x000000280b00720c */ /* 0x000fe20003f64070 */
[----:B------:R-:W-:Y:S04]  /*c2c0*/  STL [R1+0x88c], R17 ;  /* 0x00088c1101007387 */ /* 0x000fe80000100800 */
[----:B------:R-:W-:Y:S04]  /*c2d0*/  STL [R1+0x888], R18 ;  /* 0x0008881201007387 */ /* 0x000fe80000100800 */
[----:B------:R0:W-:Y:S02]  /*c2e0*/  STS.U8 [R73+UR9+0x7080], R50 ;  /* 0x0070803249007988 */ /* 0x0001e40008000009 */
[----:B------:R-:W-:-:S02]  /*c2f0*/  @!P5 IMAD.IADD R41, R41, 0x1, -R11 ;  /* 0x000000012929d824 */ /* 0x000fc400078e0a0b */
[----:B------:R1:W-:Y:S01]  /*c300*/  STS.U8 [R73+UR9+0x1480], R49 ;  /* 0x0014803149007988 */ /* 0x0003e20008000009 */
[----:B------:R-:W-:-:S03]  /*c310*/  @!P3 IMAD.IADD R40, R40, 0x1, -R11 ;  /* 0x000000012828b824 */ /* 0x000fc600078e0a0b */
[----:B------:R4:W-:Y:S04]  /*c320*/  STS.U8 [R73+UR9+0x3480], R54 ;  /* 0x0034803649007988 */ /* 0x0009e80008000009 */
[----:B0-----:R-:W3:Y:S04]  /*c330*/  LDL.LU R50, [R1+0xee0] ;  /* 0x000ee00001327983 */ /* 0x001ee80000300800 */
[----:B-1----:R-:W3:Y:S04]  /*c340*/  LDL.LU R49, [R1+0xedc] ;  /* 0x000edc0001317983 */ /* 0x002ee80000300800 */
[----:B----4-:R-:W4:Y:S04]  /*c350*/  LDL.LU R54, [R1+0xed8] ;  /* 0x000ed80001367983 */ /* 0x010f280000300800 */
        /* <DEDUP_REMOVED lines=16> */
[C---:B---3--:R-:W-:Y:S02]  /*c460*/  ISETP.GT.U32.AND P5, PT, R11.reuse, R39, PT ;  /* 0x000000270b00720c */ /* 0x048fe40003fa4070 */
[----:B------:R-:W-:Y:S01]  /*c470*/  ISETP.GT.U32.AND P3, PT, R11, R45, PT ;  /* 0x0000002d0b00720c */ /* 0x000fe20003f64070 */
[----:B------:R-:W-:Y:S04]  /*c480*/  STL [R1+0x894], R13 ;  /* 0x0008940d01007387 */ /* 0x000fe80000100800 */
[----:B------:R-:W-:Y:S04]  /*c490*/  STL [R1+0x890], R17 ;  /* 0x0008901101007387 */ /* 0x000fe80000100800 */
[----:B------:R0:W-:Y:S02]  /*c4a0*/  STS.U8 [R73+UR9+0x5480], R53 ;  /* 0x0054803549007988 */ /* 0x0001e40008000009 */
[----:B------:R-:W-:-:S02]  /*c4b0*/  @!P5 IMAD.IADD R39, R39, 0x1, -R11 ;  /* 0x000000012727d824 */ /* 0x000fc400078e0a0b */
[----:B------:R-:W-:Y:S01]  /*c4c0*/  @!P3 IMAD.IADD R45, R45, 0x1, -R11 ;  /* 0x000000012d2db824 */ /* 0x000fe200078e0a0b */
[----:B------:R1:W-:Y:S04]  /*c4d0*/  STS.U8 [R73+UR9+0x7480], R52 ;  /* 0x0074803449007988 */ /* 0x0003e80008000009 */
[----:B0-----:R-:W3:Y:S04]  /*c4e0*/  LDL.LU R53, [R1+0xed4] ;  /* 0x000ed40001357983 */ /* 0x001ee80000300800 */
[----:B-1----:R-:W3:Y:S04]  /*c4f0*/  LDL.LU R52, [R1+0xed0] ;  /* 0x000ed00001347983 */ /* 0x002ee80000300800 */
[----:B------:R-:W-:Y:S04]  /*c500*/  STL [R1+0xdac], R39 ;  /* 0x000dac2701007387 */ /* 0x000fe80000100800 */
[----:B------:R-:W-:Y:S04]  /*c510*/  STL [R1+0xe04], R39 ;  /* 0x000e042701007387 */ /* 0x000fe80000100800 */
[----:B------:R-:W-:Y:S04]  /*c520*/  STL [R1+0xe08], R45 ;  /* 0x000e082d01007387 */ /* 0x000fe80000100800 */
[----:B------:R0:W-:Y:S02]  /*c530*/  STS.U8 [R73+UR9+0x1880], R87 ;  /* 0x0018805749007988 */ /* 0x0001e40008000009 */
[----:B0-----:R-:W-:-:S02]  /*c540*/  PRMT R87, RZ, 0x7610, R87 ;  /* 0x00007610ff577816 */ /* 0x001fc40000000057 */
[----:B--2---:R0:W-:Y:S02]  /*c550*/  STL [R1+0xc], R10 ;  /* 0x00000c0a01007387 */ /* 0x0041e40000100800 */
[----:B0-----:R-:W-:-:S04]  /*c560*/  IADD3 R10, P5, PT, R7, UR4, RZ ;  /* 0x00000004070a7c10 */ /* 0x001fc8000ffbe0ff */
[----:B------:R-:W-:Y:S01]  /*c570*/  IADD3.X R13, PT, PT, R8, UR5, RZ, P5, !PT ;  /* 0x00000005080d7c10 */ /* 0x000fe2000affe4ff */
[----:B------:R-:W-:-:S04]  /*c580*/  @P4 IMAD.MOV.U32 R70, RZ, RZ, R10 ;  /* 0x000000ffff464224 */ /* 0x000fc800078e000a */
[----:B------:R-:W-:-:S05]  /*c590*/  @P4 IMAD.MOV.U32 R71, RZ, RZ, R13 ;  /* 0x000000ffff474224 */ /* 0x000fca00078e000d */
[----:B------:R0:W2:Y:S04]  /*c5a0*/  @P4 LDG.E.U8 R87, desc[UR24][R70.64] ;  /* 0x0000001846574981 */ /* 0x0000a8000c1e1100 */
[----:B------:R1:W-:Y:S02]  /*c5b0*/  STL [R1+0x89c], R10 ;  /* 0x00089c0a01007387 */ /* 0x0003e40000100800 */
[----:B-1----:R-:W0:Y:S01]  /*c5c0*/  LDC R10, c[0x0][0x3a0] ;  /* 0x0000e800ff0a7b82 */ /* 0x002e220000000800 */
[C---:B------:R-:W-:Y:S02]  /*c5d0*/  ISETP.GT.U32.AND P4, PT, R11.reuse, R47, PT ;  /* 0x0000002f0b00720c */ /* 0x040fe40003f84070 */
[----:B------:R-:W-:Y:S01]  /*c5e0*/  ISETP.GT.U32.AND P6, PT, R11, R44, PT ;  /* 0x0000002c0b00720c */ /* 0x000fe20003fc4070 */
[----:B------:R-:W-:-:S04]  /*c5f0*/  UIMAD UR4, UR12, 0x6, URZ ;  /* 0x000000060c0478a4 */ /* 0x000fc8000f8e02ff */
[----:B------:R-:W-:-:S06]  /*c600*/  USHF.R.S32.HI UR5, URZ, 0x1f, UR4 ;  /* 0x0000001fff057899 */ /* 0x000fcc0008011404 */
[--C-:B------:R-:W-:Y:S02]  /*c610*/  @!P4 IMAD.IADD R47, R47, 0x1, -R11.reuse ;  /* 0x000000012f2fc824 */ /* 0x100fe400078e0a0b */
[----:B------:R-:W-:Y:S02]  /*c620*/  @!P6 IMAD.IADD R44, R44, 0x1, -R11 ;  /* 0x000000012c2ce824 */ /* 0x000fe400078e0a0b */
[----:B0-----:R-:W-:Y:S01]  /*c630*/  VIADD R70, R10, 0xfffffff9 ;  /* 0xfffffff90a467836 */ /* 0x001fe20000000000 */
[----:B------:R-:W-:-:S04]  /*c640*/  IADD3 R10, P6, PT, R0, UR4, RZ ;  /* 0x00000004000a7c10 */ /* 0x000fc8000ffde0ff */
[----:B------:R-:W-:Y:S01]  /*c650*/  ISETP.GE.U32.AND P4, PT, R70, 0x7fffffba, PT ;  /* 0x7fffffba4600780c */ /* 0x000fe20003f86070 */
[----:B------:R0:W-:Y:S01]  /*c660*/  STL [R1+0x898], R13 ;  /* 0x0008980d01007387 */ /* 0x0001e20000100800 */
[----:B------:R-:W-:-:S03]  /*c670*/  ISETP.GT.U32.AND P5, PT, R11, R48, PT ;  /* 0x000000300b00720c */ /* 0x000fc60003fa4070 */
[----:B------:R1:W-:Y:S01]  /*c680*/  STS.U8 [R73+UR9+0x3880], R51 ;  /* 0x0038803349007988 */ /* 0x0003e20008000009 */
[----:B------:R-:W-:-:S03]  /*c690*/  PRMT R40, RZ, 0x7610, R40 ;  /* 0x00007610ff287816 */ /* 0x000fc60000000028 */
[----:B------:R1:W-:Y:S01]  /*c6a0*/  STS.U8 [R73+UR9+0x5880], R57 ;  /* 0x0058803949007988 */ /* 0x0003e20008000009 */
[----:B0-----:R-:W-:Y:S02]  /*c6b0*/  IADD3.X R13, PT, PT, R2, UR5, RZ, P6, !PT ;  /* 0x00000005020d7c10 */ /* 0x001fe4000b7fe4ff */
[----:B------:R-:W-:-:S03]  /*c6c0*/  ISETP.GT.U32.AND P3, PT, R11, R43, PT ;  /* 0x0000002b0b00720c */ /* 0x000fc60003f64070 */
[----:B------:R-:W-:Y:S02]  /*c6d0*/  @!P4 IMAD.MOV.U32 R45, RZ, RZ, R13 ;  /* 0x000000ffff2dc224 */ /* 0x000fe400078e000d */
[----:B------:R-:W-:Y:S01]  /*c6e0*/  @!P5 IMAD.IADD R48, R48, 0x1, -R11 ;  /* 0x000000013030d824 */ /* 0x000fe200078e0a0b */
[----:B------:R-:W-:-:S07]  /*c6f0*/  ISETP.GT.U32.AND P5, PT, R11, R50, PT ;  /* 0x000000320b00720c */ /* 0x000fce0003fa4070 */
[----:B------:R-:W-:Y:S01]  /*c700*/  @!P3 IMAD.IADD R43, R43, 0x1, -R11 ;  /* 0x000000012b2bb824 */ /* 0x000fe200078e0a0b */
[----:B------:R-:W-:-:S05]  /*c710*/  ISETP.GT.U32.AND P3, PT, R11, R46, PT ;  /* 0x0000002e0b00720c */ /* 0x000fca0003f64070 */
[--C-:B------:R-:W-:Y:S01]  /*c720*/  @!P5 IMAD.IADD R50, R50, 0x1, -R11.reuse ;  /* 0x000000013232d824 */ /* 0x100fe200078e0a0b */
[----:B----4-:R-:W-:Y:S01]  /*c730*/  ISETP.GT.U32.AND P5, PT, R11, R54, PT ;  /* 0x000000360b00720c */ /* 0x010fe20003fa4070 */
[----:B------:R-:W-:Y:S06]  /*c740*/  STS.U8 [R73+UR9+0x7880], R56 ;  /* 0x0078803849007988 */ /* 0x000fec0008000009 */
[----:B------:R-:W-:-:S06]  /*c750*/  @!P3 IMAD.IADD R46, R46, 0x1, -R11 ;  /* 0x000000012e2eb824 */ /* 0x000fcc00078e0a0b */
[----:B------:R-:W-:Y:S01]  /*c760*/  @!P5 IMAD.IADD R54, R54, 0x1, -R11 ;  /* 0x000000013636d824 */ /* 0x000fe200078e0a0b */
[----:B------:R-:W-:Y:S01]  /*c770*/  PRMT R41, RZ, 0x7610, R41 ;  /* 0x00007610ff297816 */ /* 0x000fe20000000029 */
[----:B--2---:R-:W-:Y:S04]  /*c780*/  STL [R1+0xe0c], R87 ;  /* 0x000e0c5701007387 */ /* 0x004fe80000100800 */
[----:B-1----:R-:W2:Y:S04]  /*c790*/  LDL.LU R51, [R1+0xecc] ;  /* 0x000ecc0001337983 */ /* 0x002ea80000300800 */
[----:B------:R-:W4:Y:S04]  /*c7a0*/  LDL.LU R57, [R1+0xec8] ;  /* 0x000ec80001397983 */ /* 0x000f280000300800 */
[----:B------:R-:W-:Y:S04]  /*c7b0*/  STL [R1+0xd9c], R44 ;  /* 0x000d9c2c01007387 */ /* 0x000fe80000100800 */
[----:B------:R0:W-:Y:S02]  /*c7c0*/  STL [R1+0xe50], R44 ;  /* 0x000e502c01007387 */ /* 0x0001e40000100800 */
[----:B0-----:R-:W-:-:S05]  /*c7d0*/  @!P4 IMAD.MOV.U32 R44, RZ, RZ, R10 ;  /* 0x000000ffff2cc224 */ /* 0x001fca00078e000a */
[----:B------:R0:W2:Y:S04]  /*c7e0*/  @!P4 LDG.E.U8 R40, desc[UR24][R44.64] ;  /* 0x000000182c28c981 */ /* 0x0000a8000c1e1100 */
[----:B------:R-:W-:Y:S04]  /*c7f0*/  STL [R1+0xd94], R43 ;  /* 0x000d942b01007387 */ /* 0x000fe80000100800 */
[----:B------:R-:W-:Y:S04]  /*c800*/  STL [R1+0xd98], R43 ;  /* 0x000d982b01007387 */ /* 0x000fe80000100800 */
[----:B------:R-:W-:Y:S04]  /*c810*/  STL [R1+0xe54], R43 ;  /* 0x000e542b01007387 */ /* 0x000fe80000100800 */
[----:B------:R-:W-:Y:S04]  /*c820*/  STL [R1+0xda0], R48 ;  /* 0x000da03001007387 */ /* 0x000fe80000100800 */
[----:B------:R-:W-:Y:S04]  /*c830*/  STL [R1+0xe58], R48 ;  /* 0x000e583001007387 */ /* 0x000fe80000100800 */
[----:B------:R-:W3:Y:S04]  /*c840*/  LDL.LU R56, [R1+0xec4] ;  /* 0x000ec40001387983 */ /* 0x000ee80000300800 */
[----:B------:R-:W-:Y:S04]  /*c850*/  STL [R1+0xd90], R47 ;  /* 0x000d902f01007387 */ /* 0x000fe80000100800 */
[----:B------:R-:W-:Y:S04]  /*c860*/  STL [R1+0xe5c], R47 ;  /* 0x000e5c2f01007387 */ /* 0x000fe80000100800 */
[----:B------:R-:W-:Y:S04]  /*c870*/  STL [R1+0xd88], R46 ;  /* 0x000d882e01007387 */ /* 0x000fe80000100800 */
[----:B------:R1:W-:Y:S04]  /*c880*/  STL [R1+0xe60], R46 ;  /* 0x000e602e01007387 */ /* 0x0003e80000100800 */
[----:B------:R-:W-:Y:S04]  /*c890*/  STL [R1+0xe64], R50 ;  /* 0x000e643201007387 */ /* 0x000fe80000100800 */
[----:B------:R0:W-:Y:S01]  /*c8a0*/  STL [R1+0x36c], R10 ;  /* 0x00036c0a01007387 */ /* 0x0001e20000100800 */
[----:B------:R-:W-:Y:S01]  /*c8b0*/  ISETP.GT.U32.AND P3, PT, R11, R49, PT ;  /* 0x000000310b00720c */ /* 0x000fe20003f64070 */
[----:B-1----:R-:W1:Y:S02]  /*c8c0*/  LDC R46, c[0x0][0x3a0] ;  /* 0x0000e800ff2e7b82 */ /* 0x002e640000000800 */
[----:B------:R0:W-:Y:S02]  /*c8d0*/  STL [R1+0x368], R13 ;  /* 0x0003680d01007387 */ /* 0x0001e40000100800 */
[----:B0-----:R-:W-:-:S04]  /*c8e0*/  IADD3 R10, P5, PT, R3, UR4, RZ ;  /* 0x00000004030a7c10 */ /* 0x001fc8000ffbe0ff */
[----:B------:R-:W-:Y:S01]  /*c8f0*/  IADD3.X R13, PT, PT, R4, UR5, RZ, P5, !PT ;  /* 0x00000005040d7c10 */ /* 0x000fe2000affe4ff */
[----:B------:R-:W-:-:S04]  /*c900*/  @!P4 IMAD.MOV.U32 R44, RZ, RZ, R10 ;  /* 0x000000ffff2cc224 */ /* 0x000fc800078e000a */
[----:B------:R-:W-:-:S05]  /*c910*/  @!P4 IMAD.MOV.U32 R45, RZ, RZ, R13 ;  /* 0x000000ffff2dc224 */ /* 0x000fca00078e000d */
[----:B------:R-:W3:Y:S01]  /*c920*/  @!P4 LDG.E.U8 R41, desc[UR24][R44.64] ;  /* 0x000000182c29c981 */ /* 0x000ee2000c1e1100 */
[----:B------:R-:W-:-:S03]  /*c930*/  @!P3 IMAD.IADD R49, R49, 0x1, -R11 ;  /* 0x000000013131b824 */ /* 0x000fc600078e0a0b */
[----:B------:R0:W-:Y:S04]  /*c940*/  STS.U8 [R73+UR9+0x1c80], R55 ;  /* 0x001c803749007988 */ /* 0x0001e80008000009 */
[----:B------:R0:W-:Y:S04]  /*c950*/  STS.U8 [R73+UR9+0x3c80], R60 ;  /* 0x003c803c49007988 */ /* 0x0001e80008000009 */
[----:B------:R0:W-:Y:S04]  /*c960*/  STS.U8 [R73+UR9+0x5c80], R59 ;  /* 0x005c803b49007988 */ /* 0x0001e80008000009 */
[----:B------:R-:W-:Y:S04]  /*c970*/  STS.U8 [R73+UR9+0x7c80], R58 ;  /* 0x007c803a49007988 */ /* 0x000fe80008000009 */
[----:B------:R-:W-:Y:S04]  /*c980*/  STS.U8 [R73+UR9+0x2080], R83 ;  /* 0x0020805349007988 */ /* 0x000fe80008000009 */
[----:B------:R-:W-:Y:S04]  /*c990*/  STS.U8 [R73+UR9+0x4080], R84 ;  /* 0x0040805449007988 */ /* 0x000fe80008000009 */
[----:B------:R-:W-:Y:S04]  /*c9a0*/  STS.U8 [R73+UR9+0x480], R85 ;  /* 0x0004805549007988 */ /* 0x000fe80008000009 */
[----:B------:R-:W-:Y:S04]  /*c9b0*/  STS.U8 [R73+UR9+0x2480], R86 ;  /* 0x0024805649007988 */ /* 0x000fe80008000009 */
[----:B--2---:R-:W-:Y:S04]  /*c9c0*/  STL [R1+0xe68], R40 ;  /* 0x000e682801007387 */ /* 0x004fe80000100800 */
[----:B0-----:R-:W2:Y:S04]  /*c9d0*/  LDL.LU R55, [R1+0xec0] ;  /* 0x000ec00001377983 */ /* 0x001ea80000300800 */
[----:B------:R-:W2:Y:S04]  /*c9e0*/  LDL.LU R60, [R1+0xebc] ;  /* 0x000ebc00013c7983 */ /* 0x000ea80000300800 */
[----:B------:R-:W2:Y:S04]  /*c9f0*/  LDL.LU R59, [R1+0xeb8] ;  /* 0x000eb800013b7983 */ /* 0x000ea80000300800 */
[----:B------:R-:W-:Y:S04]  /*ca00*/  STL [R1+0xe6c], R49 ;  /* 0x000e6c3101007387 */ /* 0x000fe80000100800 */
[----:B------:R-:W-:Y:S04]  /*ca10*/  STL [R1+0xd8c], R54 ;  /* 0x000d8c3601007387 */ /* 0x000fe80000100800 */
[----:B------:R-:W-:Y:S04]  /*ca20*/  STL [R1+0xe70], R54 ;  /* 0x000e703601007387 */ /* 0x000fe80000100800 */
[----:B------:R0:W-:Y:S02]  /*ca30*/  STL [R1+0x374], R10 ;  /* 0x0003740a01007387 */ /* 0x0001e40000100800 */
[----:B0-----:R-:W0:Y:S02]  /*ca40*/  S2R R10, SR_TID.X ;  /* 0x00000000000a7919 */ /* 0x001e240000002100 */
[----:B------:R-:W-:Y:S01]  /*ca50*/  STL [R1+0x370], R13 ;  /* 0x0003700d01007387 */ /* 0x000fe20000100800 */
[----:B0-----:R-:W-:-:S04]  /*ca60*/  LOP3.LUT R71, R10, 0x7f, RZ, 0xc0, !PT ;  /* 0x0000007f0a477812 */ /* 0x001fc800078ec0ff */
[----:B------:R-:W-:Y:S01]  /*ca70*/  LOP3.LUT R72, R71, 0x20, RZ, 0x3c, !PT ;  /* 0x0000002047487812 */ /* 0x000fe200078e3cff */
[----:B---3--:R-:W-:Y:S04]  /*ca80*/  STL [R1+0xe74], R41 ;  /* 0x000e742901007387 */ /* 0x008fe80000100800 */
[----:B------:R-:W3:Y:S04]  /*ca90*/  LDL.LU R58, [R1+0xeb4] ;  /* 0x000eb400013a7983 */ /* 0x000ee80000300800 */
[----:B------:R-:W-:Y:S04]  /*caa0*/  STL [R1+0xd84], R73 ;  /* 0x000d844901007387 */ /* 0x000fe80000100800 */
[----:B------:R0:W-:Y:S04]  /*cab0*/  STS.U8 [R72+UR9+0x100], R62 ;  /* 0x0001003e48007988 */ /* 0x0001e80008000009 */
[----:B0-----:R-:W3:Y:S01]  /*cac0*/  LDL.LU R62, [R1+0xeb0] ;  /* 0x000eb000013e7983 */ /* 0x001ee20000300800 */
[----:B------:R-:W-:-:S13]  /*cad0*/  ISETP.GT.U32.AND P6, PT, R11, R53, PT ;  /* 0x000000350b00720c */ /* 0x000fda0003fc4070 */
[----:B------:R-:W-:Y:S01]  /*cae0*/  @!P6 IMAD.IADD R53, R53, 0x1, -R11 ;  /* 0x000000013535e824 */ /* 0x000fe200078e0a0b */
[C---:B----4-:R-:W-:Y:S02]  /*caf0*/  ISETP.GT.U32.AND P6, PT, R11.reuse, R57, PT ;  /* 0x000000390b00720c */ /* 0x050fe40003fc4070 */
[C---:B------:R-:W-:Y:S02]  /*cb00*/  ISETP.GT.U32.AND P5, PT, R11.reuse, R51, PT ;  /* 0x000000330b00720c */ /* 0x040fe40003fa4070 */
[----:B------:R-:W-:-:S09]  /*cb10*/  ISETP.GT.U32.AND P3, PT, R11, R52, PT ;  /* 0x000000340b00720c */ /* 0x000fd20003f64070 */
[----:B------:R-:W-:Y:S01]  /*cb20*/  @!P6 IMAD.IADD R57, R57, 0x1, -R11 ;  /* 0x000000013939e824 */ /* 0x000fe200078e0a0b */
[----:B------:R-:W-:-:S04]  /*cb30*/  IADD3 R10, P6, PT, R5, UR4, RZ ;  /* 0x00000004050a7c10 */ /* 0x000fc8000ffde0ff */
[----:B------:R-:W-:Y:S01]  /*cb40*/  IADD3.X R13, PT, PT, R6, UR5, RZ, P6, !PT ;  /* 0x00000005060d7c10 */ /* 0x000fe2000b7fe4ff */
[--C-:B------:R-:W-:Y:S02]  /*cb50*/  @!P5 IMAD.IADD R51, R51, 0x1, -R11.reuse ;  /* 0x000000013333d824 */ /* 0x100fe400078e0a0b */
[----:B------:R-:W-:Y:S01]  /*cb60*/  @!P3 IMAD.IADD R52, R52, 0x1, -R11 ;  /* 0x000000013434b824 */ /* 0x000fe200078e0a0b */
[----:B------:R-:W-:Y:S01]  /*cb70*/  ISETP.GT.U32.AND P3, PT, R11, R56, PT ;  /* 0x000000380b00720c */ /* 0x000fe20003f64070 */
[----:B------:R0:W-:Y:S01]  /*cb80*/  STS.U8 [R72+UR9+0x2100], R61 ;  /* 0x0021003d48007988 */ /* 0x0001e20008000009 */
[----:B-1----:R-:W-:-:S03]  /*cb90*/  VIADD R70, R46, 0xfffffff1 ;  /* 0xfffffff12e467836 */ /* 0x002fc60000000000 */
[----:B------:R1:W-:Y:S01]  /*cba0*/  STS.U8 [R72+UR9+0x4100], R65 ;  /* 0x0041004148007988 */ /* 0x0003e20008000009 */
[----:B------:R-:W-:Y:S01]  /*cbb0*/  @!P4 IMAD.MOV.U32 R40, RZ, RZ, R10 ;  /* 0x000000ffff28c224 */ /* 0x000fe200078e000a */
[----:B------:R-:W-:Y:S02]  /*cbc0*/  PRMT R42, RZ, 0x7610, R42 ;  /* 0x00007610ff2a7816 */ /* 0x000fe4000000002a */
[----:B0-----:R-:W4:Y:S04]  /*cbd0*/  LDL.LU R61, [R1+0xeac] ;  /* 0x000eac00013d7983 */ /* 0x001f280000300800 */
[----:B------:R-:W-:Y:S01]  /*cbe0*/  @!P3 IMAD.IADD R56, R56, 0x1, -R11 ;  /* 0x000000013838b824 */ /* 0x000fe200078e0a0b */
[----:B-1----:R-:W4:Y:S01]  /*cbf0*/  LDL.LU R65, [R1+0xea8] ;  /* 0x000ea80001417983 */ /* 0x002f220000300800 */
[----:B------:R-:W-:-:S03]  /*cc00*/  @!P4 IMAD.MOV.U32 R41, RZ, RZ, R13 ;  /* 0x000000ffff29c224 */ /* 0x000fc600078e000d */
[----:B------:R0:W-:Y:S04]  /*cc10*/  STL [R1+0x37c], R10 ;  /* 0x00037c0a01007387 */ /* 0x0001e80000100800 */
[----:B------:R1:W-:Y:S04]  /*cc20*/  STL [R1+0x378], R13 ;  /* 0x0003780d01007387 */ /* 0x0003e80000100800 */
[----:B------:R1:W-:Y:S01]  /*cc30*/  STS.U8 [R72+UR9+0x6100], R64 ;  /* 0x0061004048007988 */ /* 0x0003e20008000009 */
[----:B0-----:R-:W-:Y:S01]  /*cc40*/  IADD3 R10, P3, PT, R7, UR4, RZ ;  /* 0x00000004070a7c10 */ /* 0x001fe2000ff7e0ff */
[----:B------:R-:W-:-:S02]  /*cc50*/  UIMAD UR4, UR12, 0xe, URZ ;  /* 0x0000000e0c0478a4 */ /* 0x000fc4000f8e02ff */
[----:B------:R0:W-:Y:S01]  /*cc60*/  STS.U8 [R72+UR9+0x500], R63 ;  /* 0x0005003f48007988 */ /* 0x0001e20008000009 */
[----:B-1----:R-:W-:Y:S01]  /*cc70*/  IADD3.X R13, PT, PT, R8, UR5, RZ, P3, !PT ;  /* 0x00000005080d7c10 */ /* 0x002fe20009ffe4ff */
[----:B------:R-:W-:Y:S02]  /*cc80*/  USHF.R.S32.HI UR5, URZ, 0x1f, UR4 ;  /* 0x0000001fff057899 */ /* 0x000fe40008011404 */
[----:B------:R1:W-:Y:S01]  /*cc90*/  STS.U8 [R72+UR9+0x2500], R68 ;  /* 0x0025004448007988 */ /* 0x0003e20008000009 */
[----:B------:R-:W-:-:S03]  /*cca0*/  PRMT R38, RZ, 0x7610, R38 ;  /* 0x00007610ff267816 */ /* 0x000fc60000000026 */
[----:B------:R-:W4:Y:S04]  /*ccb0*/  LDL.LU R64, [R1+0xea4] ;  /* 0x000ea40001407983 */ /* 0x000f280000300800 */
[----:B0-----:R-:W4:Y:S04]  /*ccc0*/  LDL.LU R63, [R1+0xea0] ;  /* 0x000ea000013f7983 */ /* 0x001f280000300800 */
[----:B------:R0:W4:Y:S04]  /*ccd0*/  @!P4 LDG.E.U8 R42, desc[UR24][R40.64] ;  /* 0x00000018282ac981 */ /* 0x000128000c1e1100 */
[----:B-1----:R-:W4:Y:S04]  /*cce0*/  LDL.LU R68, [R1+0xe9c] ;  /* 0x000e9c0001447983 */ /* 0x002f280000300800 */
[----:B------:R-:W-:Y:S01]  /*ccf0*/  STL [R1+0x384], R10 ;  /* 0x0003840a01007387 */ /* 0x000fe20000100800 */
[----:B0-----:R-:W-:-:S02]  /*cd00*/  @!P4 IMAD.MOV.U32 R40, RZ, RZ, R10 ;  /* 0x000000ffff28c224 */ /* 0x001fc400078e000a */
[----:B------:R-:W-:Y:S01]  /*cd10*/  @!P4 IMAD.MOV.U32 R41, RZ, RZ, R13 ;  /* 0x000000ffff29c224 */ /* 0x000fe200078e000d */
[----:B------:R-:W-:Y:S04]  /*cd20*/  STL [R1+0x380], R13 ;  /* 0x0003800d01007387 */ /* 0x000fe80000100800 */
[----:B------:R0:W-:Y:S04]  /*cd30*/  STS.U8 [R72+UR9+0x4500], R67 ;  /* 0x0045004348007988 */ /* 0x0001e80008000009 */
[----:B------:R1:W-:Y:S04]  /*cd40*/  STS.U8 [R72+UR9+0x6500], R66 ;  /* 0x0065004248007988 */ /* 0x0003e80008000009 */
[----:B------:R1:W-:Y:S04]  /*cd50*/  STS.U8 [R72+UR9+0x900], R89 ;  /* 0x0009005948007988 */ /* 0x0003e80008000009 */
[----:B0-----:R-:W4:Y:S04]  /*cd60*/  LDL.LU R67, [R1+0xe98] ;  /* 0x000e980001437983 */ /* 0x001f280000300800 */
[----:B-1----:R-:W4:Y:S04]  /*cd70*/  LDL.LU R66, [R1+0xe94] ;  /* 0x000e940001427983 */ /* 0x002f280000300800 */
[----:B------:R0:W4:Y:S04]  /*cd80*/  @!P4 LDG.E.U8 R38, desc[UR24][R40.64] ;  /* 0x000000182826c981 */ /* 0x000128000c1e1100 */
[----:B------:R-:W4:Y:S01]  /*cd90*/  LDL.LU R89, [R1+0xe90] ;  /* 0x000e900001597983 */ /* 0x000f220000300800 */
[----:B------:R-:W-:-:S03]  /*cda0*/  PRMT R12, RZ, 0x7610, R12 ;  /* 0x00007610ff0c7816 */ /* 0x000fc6000000000c */
[----:B------:R1:W-:Y:S04]  /*cdb0*/  STS.U8 [R72+UR9+0x2900], R88 ;  /* 0x0029005848007988 */ /* 0x0003e80008000009 */
[----:B------:R0:W-:Y:S04]  /*cdc0*/  STS.U8 [R72+UR9+0x4900], R69 ;  /* 0x0049004548007988 */ /* 0x0001e80008000009 */
[----:B------:R0:W-:Y:S01]  /*cdd0*/  STS.U8 [R72+UR9+0x6900], R91 ;  /* 0x0069005b48007988 */ /* 0x0001e20008000009 */
[----:B------:R-:W-:-:S03]  /*cde0*/  PRMT R29, RZ, 0x7610, R29 ;  /* 0x00007610ff1d7816 */ /* 0x000fc6000000001d */
[----:B------:R-:W-:Y:S04]  /*cdf0*/  STS.U8 [R72+UR9+0xd00], R90 ;  /* 0x000d005a48007988 */ /* 0x000fe80008000009 */
[----:B------:R-:W-:Y:S04]  /*ce00*/  STS.U8 [R72+UR9+0x2d00], R93 ;  /* 0x002d005d48007988 */ /* 0x000fe80008000009 */
[----:B------:R-:W-:Y:S01]  /*ce10*/  STS.U8 [R72+UR9+0x4d00], R92 ;  /* 0x004d005c48007988 */ /* 0x000fe20008000009 */
[C---:B--2---:R-:W-:Y:S02]  /*ce20*/  ISETP.GT.U32.AND P6, PT, R11.reuse, R60, PT ;  /* 0x0000003c0b00720c */ /* 0x044fe40003fc4070 */
[----:B------:R-:W-:-:S11]  /*ce30*/  ISETP.GT.U32.AND P5, PT, R11, R55, PT ;  /* 0x000000370b00720c */ /* 0x000fd60003fa4070 */
[--C-:B------:R-:W-:Y:S02]  /*ce40*/  @!P6 IMAD.IADD R60, R60, 0x1, -R11.reuse ;  /* 0x000000013c3ce824 */ /* 0x100fe400078e0a0b */
[----:B------:R-:W-:Y:S01]  /*ce50*/  @!P5 IMAD.IADD R55, R55, 0x1, -R11 ;  /* 0x000000013737d824 */ /* 0x000fe200078e0a0b */
[----:B------:R-:W-:-:S13]  /*ce60*/  ISETP.GT.U32.AND P5, PT, R11, R59, PT ;  /* 0x0000003b0b00720c */ /* 0x000fda0003fa4070 */
[----:B------:R-:W-:Y:S01]  /*ce70*/  @!P5 IMAD.IADD R59, R59, 0x1, -R11 ;  /* 0x000000013b3bd824 */ /* 0x000fe200078e0a0b */
[----:B------:R-:W-:-:S04]  /*ce80*/  IADD3 R10, P5, PT, R0, UR4, RZ ;  /* 0x00000004000a7c10 */ /* 0x000fc8000ffbe0ff */
[----:B------:R-:W-:Y:S01]  /*ce90*/  IADD3.X R13, PT, PT, R2, UR5, RZ, P5, !PT ;  /* 0x00000005020d7c10 */ /* 0x000fe2000affe4ff */
[----:B------:R2:W-:Y:S04]  /*cea0*/  STL [R1+0x7c8], R10 ;  /* 0x0007c80a01007387 */ /* 0x0005e80000100800 */
[----:B------:R2:W-:Y:S04]  /*ceb0*/  STL [R1+0x7c4], R13 ;  /* 0x0007c40d01007387 */ /* 0x0005e80000100800 */
[----:B-1----:R-:W4:Y:S04]  /*cec0*/  LDL.LU R88, [R1+0xe8c] ;  /* 0x000e8c0001587983 */ /* 0x002f280000300800 */
[----:B0-----:R-:W4:Y:S04]  /*ced0*/  LDL.LU R69, [R1+0xe88] ;  /* 0x000e880001457983 */ /* 0x001f280000300800 */
[----:B------:R-:W4:Y:S04]  /*cee0*/  LDL.LU R91, [R1+0xe84] ;  /* 0x000e8400015b7983 */ /* 0x000f280000300800 */
[----:B------:R-:W4:Y:S04]  /*cef0*/  LDL.LU R73, [R1] ;  /* 0x0000000001497983 */ /* 0x000f280000300800 */
[----:B------:R-:W4:Y:S01]  /*cf00*/  LDL.LU R17, [R1+0x8] ;  /* 0x0000080001117983 */ /* 0x000f220000300800 */
[----:B---3--:R-:W-:-:S13]  /*cf10*/  ISETP.GT.U32.AND P6, PT, R11, R62, PT ;  /* 0x0000003e0b00720c */ /* 0x008fda0003fc4070 */
[----:B------:R-:W-:Y:S01]  /*cf20*/  @!P6 IMAD.IADD R62, R62, 0x1, -R11 ;  /* 0x000000013e3ee824 */ /* 0x000fe200078e0a0b */
[----:B------:R-:W-:-:S13]  /*cf30*/  ISETP.GE.U32.AND P6, PT, R70, 0x7fffffb2, PT ;  /* 0x7fffffb24600780c */ /* 0x000fda0003fc6070 */
[----:B------:R-:W-:Y:S01]  /*cf40*/  @!P6 IMAD.MOV.U32 R40, RZ, RZ, R10 ;  /* 0x000000ffff28e224 */ /* 0x000fe200078e000a */
[----:B--2---:R-:W-:Y:S01]  /*cf50*/  IADD3 R10, P5, PT, R3, UR4, RZ ;  /* 0x00000004030a7c10 */ /* 0x004fe2000ffbe0ff */
[----:B------:R-:W-:-:S03]  /*cf60*/  @!P6 IMAD.MOV.U32 R41, RZ, RZ, R13 ;  /* 0x000000ffff29e224 */ /* 0x000fc600078e000d */
[----:B------:R-:W-:Y:S01]  /*cf70*/  IADD3.X R13, PT, PT, R4, UR5, RZ, P5, !PT ;  /* 0x00000005040d7c10 */ /* 0x000fe2000affe4ff */
[----:B------:R-:W-:Y:S04]  /*cf80*/  STL [R1+0x7d0], R10 ;  /* 0x0007d00a01007387 */ /* 0x000fe80000100800 */
[----:B------:R0:W2:Y:S04]  /*cf90*/  @!P6 LDG.E.U8 R12, desc[UR24][R40.64] ;  /* 0x00000018280ce981 */ /* 0x0000a8000c1e1100 */
[----:B------:R1:W-:Y:S01]  /*cfa0*/  STL [R1+0x7cc], R13 ;  /* 0x0007cc0d01007387 */ /* 0x0003e20000100800 */
[----:B0-----:R-:W-:Y:S01]  /*cfb0*/  @!P6 IMAD.MOV.U32 R41, RZ, RZ, R13 ;  /* 0x000000ffff29e224 */ /* 0x001fe200078e000d */
[----:B-1----:R-:W-:Y:S01]  /*cfc0*/  IADD3 R13, P5, PT, R5, UR4, RZ ;  /* 0x00000004050d7c10 */ /* 0x002fe2000ffbe0ff */
[----:B------:R-:W-:-:S02]  /*cfd0*/  @!P6 IMAD.MOV.U32 R40, RZ, RZ, R10 ;  /* 0x000000ffff28e224 */ /* 0x000fc400078e000a */
[----:B------:R-:W3:Y:S01]  /*cfe0*/  LDL.LU R10, [R1+0x4] ;  /* 0x00000400010a7983 */ /* 0x000ee20000300800 */
[----:B------:R-:W-:-:S03]  /*cff0*/  IADD3.X R18, PT, PT, R6, UR5, RZ, P5, !PT ;  /* 0x0000000506127c10 */ /* 0x000fc6000affe4ff */
[----:B------:R-:W2:Y:S04]  /*d000*/  LDL.LU R90, [R1+0xe80] ;  /* 0x000e8000015a7983 */ /* 0x000ea80000300800 */
[----:B------:R-:W2:Y:S04]  /*d010*/  LDL.LU R93, [R1+0xe7c] ;  /* 0x000e7c00015d7983 */ /* 0x000ea80000300800 */
[----:B------:R-:W2:Y:S04]  /*d020*/  LDL.LU R92, [R1+0xe78] ;  /* 0x000e7800015c7983 */ /* 0x000ea80000300800 */
[----:B------:R-:W-:Y:S04]  /*d030*/  STL [R1+0x7d8], R13 ;  /* 0x0007d80d01007387 */ /* 0x000fe80000100800 */
[----:B------:R0:W-:Y:S04]  /*d040*/  STL [R1+0x7d4], R18 ;  /* 0x0007d41201007387 */ /* 0x0001e80000100800 */
[----:B------:R1:W2:Y:S04]  /*d050*/  @!P6 LDG.E.U8 R29, desc[UR24][R40.64] ;  /* 0x00000018281de981 */ /* 0x0002a8000c1e1100 */
[----:B------:R-:W2:Y:S04]  /*d060*/  LDL.LU R45, [R1+0x1c0] ;  /* 0x0001c000012d7983 */ /* 0x000ea80000300800 */
[----:B------:R-:W2:Y:S01]  /*d070*/  LDL.LU R39, [R1+0x1ac] ;  /* 0x0001ac0001277983 */ /* 0x000ea20000300800 */
[----:B-1----:R-:W-:-:S03]  /*d080*/  @!P6 IMAD.MOV.U32 R41, RZ, RZ, R18 ;  /* 0x000000ffff29e224 */ /* 0x002fc600078e0012 */
[----:B0-----:R-:W2:Y:S04]  /*d090*/  LDL.LU R18, [R1+0x1a8] ;  /* 0x0001a80001127983 */ /* 0x001ea80000300800 */
[----:B------:R-:W2:Y:S04]  /*d0a0*/  LDL.LU R74, [R1+0x1a4] ;  /* 0x0001a400014a7983 */ /* 0x000ea80000300800 */
[----:B------:R-:W2:Y:S04]  /*d0b0*/  LDL.LU R75, [R1+0x1a0] ;  /* 0x0001a000014b7983 */ /* 0x000ea80000300800 */
[----:B------:R-:W2:Y:S04]  /*d0c0*/  LDL.LU R76, [R1+0x19c] ;  /* 0x00019c00014c7983 */ /* 0x000ea80000300800 */
[----:B------:R-:W2:Y:S04]  /*d0d0*/  LDL.LU R77, [R1+0x198] ;  /* 0x00019800014d7983 */ /* 0x000ea80000300800 */
[----:B------:R-:W2:Y:S04]  /*d0e0*/  LDL.LU R82, [R1+0x194] ;  /* 0x0001940001527983 */ /* 0x000ea80000300800 */
[----:B------:R-:W3:Y:S04]  /*d0f0*/  LDL.LU R84, [R1+0x190] ;  /* 0x0001900001547983 */ /* 0x000ee80000300800 */
[----:B------:R-:W4:Y:S04]  /*d100*/  LDL.LU R85, [R1+0x18c] ;  /* 0x00018c0001557983 */ /* 0x000f280000300800 */
[----:B------:R-:W4:Y:S04]  /*d110*/  LDL.LU R78, [R1+0x188] ;  /* 0x00018800014e7983 */ /* 0x000f280000300800 */
[----:B------:R-:W4:Y:S04]  /*d120*/  LDL.LU R79, [R1+0x184] ;  /* 0x00018400014f7983 */ /* 0x000f280000300800 */
[----:B------:R-:W4:Y:S04]  /*d130*/  LDL.LU R80, [R1+0x180] ;  /* 0x0001800001507983 */ /* 0x000f280000300800 */
[----:B------:R-:W4:Y:S01]  /*d140*/  LDL.LU R86, [R1+0x17c] ;  /* 0x00017c0001567983 */ /* 0x000f220000300800 */
[----:B------:R-:W-:-:S03]  /*d150*/  @!P6 IMAD.MOV.U32 R40, RZ, RZ, R13 ;  /* 0x000000ffff28e224 */ /* 0x000fc600078e000d */
[----:B------:R-:W4:Y:S04]  /*d160*/  LDL.LU R81, [R1+0x178] ;  /* 0x0001780001517983 */ /* 0x000f280000300800 */
[----:B------:R-:W4:Y:S04]  /*d170*/  LDL.LU R83, [R1+0x174] ;  /* 0x0001740001537983 */ /* 0x000f280000300800 */
[----:B------:R-:W4:Y:S04]  /*d180*/  LDL.LU R13, [R1+0x170] ;  /* 0x00017000010d7983 */ /* 0x000f280000300800 */
[----:B--2---:R0:W-:Y:S04]  /*d190*/  STS.U8 [R72+UR9+0x5500], R82 ;  /* 0x0055005248007988 */ /* 0x0041e80008000009 */
[----:B---3--:R1:W-:Y:S04]  /*d1a0*/  STS.U8 [R72+UR9+0x7500], R84 ;  /* 0x0075005448007988 */ /* 0x0083e80008000009 */
[----:B0-----:R-:W2:Y:S04]  /*d1b0*/  LDL.LU R82, [R1+0x16c] ;  /* 0x00016c0001527983 */ /* 0x001ea80000300800 */
[----:B-1----:R-:W3:Y:S04]  /*d1c0*/  LDL.LU R84, [R1+0x168] ;  /* 0x0001680001547983 */ /* 0x002ee80000300800 */
[----:B----4-:R0:W-:Y:S04]  /*d1d0*/  STS.U8 [R72+UR9+0x1900], R85 ;  /* 0x0019005548007988 */ /* 0x0101e80008000009 */
[----:B------:R1:W-:Y:S04]  /*d1e0*/  STS.U8 [R72+UR9+0x1d00], R86 ;  /* 0x001d005648007988 */ /* 0x0003e80008000009 */
[----:B0-----:R-:W4:Y:S04]  /*d1f0*/  LDL.LU R85, [R1+0x164] ;  /* 0x0001640001557983 */ /* 0x001f280000300800 */
[----:B-1----:R-:W4:Y:S04]  /*d200*/  LDL.LU R86, [R1+0x160] ;  /* 0x0001600001567983 */ /* 0x002f280000300800 */
[----:B------:R0:W-:Y:S04]  /*d210*/  STS.U8 [R72+UR9+0x6d00], R45 ;  /* 0x006d002d48007988 */ /* 0x0001e80008000009 */
[----:B------:R-:W4:Y:S04]  /*d220*/  LDL.LU R87, [R1+0x15c] ;  /* 0x00015c0001577983 */ /* 0x000f280000300800 */
[----:B------:R1:W-:Y:S04]  /*d230*/  STS.U8 [R72+UR9+0x1100], R39 ;  /* 0x0011002748007988 */ /* 0x0003e80008000009 */
[----:B0-----:R-:W4:Y:S04]  /*d240*/  LDL.LU R45, [R1+0x158] ;  /* 0x00015800012d7983 */ /* 0x001f280000300800 */
[----:B------:R0:W-:Y:S04]  /*d250*/  STS.U8 [R72+UR9+0x3100], R18 ;  /* 0x0031001248007988 */ /* 0x0001e80008000009 */
[----:B-1----:R-:W4:Y:S04]  /*d260*/  LDL.LU R39, [R1+0x154] ;  /* 0x0001540001277983 */ /* 0x002f280000300800 */
[----:B------:R1:W-:Y:S04]  /*d270*/  STS.U8 [R72+UR9+0x7d00], R13 ;  /* 0x007d000d48007988 */ /* 0x0003e80008000009 */
[----:B0-----:R-:W4:Y:S04]  /*d280*/  LDL.LU R18, [R1+0x150] ;  /* 0x0001500001127983 */ /* 0x001f280000300800 */
[----:B-1----:R-:W4:Y:S04]  /*d290*/  LDL.LU R13, [R1+0x14c] ;  /* 0x00014c00010d7983 */ /* 0x002f280000300800 */
[----:B------:R0:W-:Y:S01]  /*d2a0*/  STS.U8 [R72+UR9+0x5100], R74 ;  /* 0x0051004a48007988 */ /* 0x0001e20008000009 */
[----:B------:R-:W-:-:S03]  /*d2b0*/  LOP3.LUT R70, R71, 0x30, RZ, 0x3c, !PT ;  /* 0x0000003047467812 */ /* 0x000fc600078e3cff */
[----:B------:R1:W-:Y:S04]  /*d2c0*/  STS.U8 [R72+UR9+0x7100], R75 ;  /* 0x0071004b48007988 */ /* 0x0003e80008000009 */
        /* <DEDUP_REMOVED lines=11> */
[----:B------:R0:W-:Y:S04]  /*d380*/  STS.U8 [R72+UR9+0x7900], R80 ;  /* 0x0079005048007988 */ /* 0x0001e80008000009 */
[----:B-1----:R-:W4:Y:S04]  /*d390*/  LDL.LU R79, [R1+0x130] ;  /* 0x00013000014f7983 */ /* 0x002f280000300800 */
[----:B------:R1:W-:Y:S04]  /*d3a0*/  STS.U8 [R72+UR9+0x3d00], R81 ;  /* 0x003d005148007988 */ /* 0x0003e80008000009 */
[----:B0-----:R-:W4:Y:S04]  /*d3b0*/  LDL.LU R80, [R1+0x12c] ;  /* 0x00012c0001507983 */ /* 0x001f280000300800 */
[----:B-1----:R-:W4:Y:S04]  /*d3c0*/  LDL.LU R81, [R1+0x128] ;  /* 0x0001280001517983 */ /* 0x002f280000300800 */
[----:B--2---:R0:W-:Y:S04]  /*d3d0*/  STS.U8 [R70+UR9+0x180], R82 ;  /* 0x0001805246007988 */ /* 0x0041e80008000009 */
[----:B---3--:R1:W-:Y:S04]  /*d3e0*/  STS.U8 [R70+UR9+0x2180], R84 ;  /* 0x0021805446007988 */ /* 0x0083e80008000009 */
[----:B0-----:R-:W2:Y:S04]  /*d3f0*/  LDL.LU R82, [R1+0x124] ;  /* 0x0001240001527983 */ /* 0x001ea80000300800 */
[----:B-1----:R-:W3:Y:S04]  /*d400*/  LDL.LU R84, [R1+0x120] ;  /* 0x0001200001547983 */ /* 0x002ee80000300800 */
[----:B----4-:R0:W-:Y:S04]  /*d410*/  STS.U8 [R70+UR9+0x4180], R85 ;  /* 0x0041805546007988 */ /* 0x0101e80008000009 */
[----:B------:R1:W-:Y:S04]  /*d420*/  STS.U8 [R70+UR9+0x6180], R86 ;  /* 0x0061805646007988 */ /* 0x0003e80008000009 */
[----:B0-----:R-:W4:Y:S04]  /*d430*/  LDL.LU R85, [R1+0x114] ;  /* 0x0001140001557983 */ /* 0x001f280000300800 */
[----:B-1----:R-:W2:Y:S04]  /*d440*/  LDL.LU R86, [R1+0x110] ;  /* 0x0001100001567983 */ /* 0x002ea80000300800 */
[----:B------:R-:W-:Y:S04]  /*d450*/  STS.U8 [R70+UR9+0x580], R87 ;  /* 0x0005805746007988 */ /* 0x000fe80008000009 */
[----:B------:R0:W-:Y:S04]  /*d460*/  STS.U8 [R70+UR9+0x980], R13 ;  /* 0x0009800d46007988 */ /* 0x0001e80008000009 */
[----:B0-----:R-:W2:Y:S04]  /*d470*/  LDL.LU R13, [R1+0x10c] ;  /* 0x00010c00010d7983 */ /* 0x001ea80000300800 */
[----:B------:R-:W-:Y:S04]  /*d480*/  STS.U8 [R70+UR9+0x2580], R45 ;  /* 0x0025802d46007988 */ /* 0x000fe80008000009 */
[----:B------:R-:W-:Y:S04]  /*d490*/  STS.U8 [R70+UR9+0x4580], R39 ;  /* 0x0045802746007988 */ /* 0x000fe80008000009 */
[----:B------:R-:W-:Y:S04]  /*d4a0*/  STS.U8 [R70+UR9+0x6980], R76 ;  /* 0x0069804c46007988 */ /* 0x000fe80008000009 */
[----:B------:R0:W-:Y:S04]  /*d4b0*/  STS.U8 [R70+UR9+0xd80], R83 ;  /* 0x000d805346007988 */ /* 0x0001e80008000009 */
[----:B0-----:R-:W2:Y:S04]  /*d4c0*/  LDL.LU R83, [R1+0x108] ;  /* 0x0001080001537983 */ /* 0x001ea80000300800 */
[----:B------:R-:W2:Y:S04]  /*d4d0*/  LDL.LU R47, [R1+0x104] ;  /* 0x00010400012f7983 */ /* 0x000ea80000300800 */
[----:B------:R-:W2:Y:S04]  /*d4e0*/  LDL.LU R48, [R1+0x100] ;  /* 0x0001000001307983 */ /* 0x000ea80000300800 */
[----:B------:R-:W2:Y:S04]  /*d4f0*/  LDL.LU R43, [R1+0xfc] ;  /* 0x0000fc00012b7983 */ /* 0x000ea80000300800 */
[----:B------:R-:W2:Y:S04]  /*d500*/  LDL.LU R76, [R1+0xf8] ;  /* 0x0000f800014c7983 */ /* 0x000ea80000300800 */
[----:B---3--:R0:W-:Y:S04]  /*d510*/  STS.U8 [R70+UR9+0x7180], R84 ;  /* 0x0071805446007988 */ /* 0x0081e80008000009 */
[----:B0-----:R-:W3:Y:S04]  /*d520*/  LDL.LU R84, [R1+0xf4] ;  /* 0x0000f40001547983 */ /* 0x001ee80000300800 */
[----:B------:R-:W3:Y:S04]  /*d530*/  LDL.LU R44, [R1+0xf0] ;  /* 0x0000f000012c7983 */ /* 0x000ee80000300800 */
[----:B------:R-:W3:Y:S04]  /*d540*/  LDL.LU R87, [R1+0xec] ;  /* 0x0000ec0001577983 */ /* 0x000ee80000300800 */
[----:B------:R-:W3:Y:S04]  /*d550*/  LDL.LU R45, [R1+0xe8] ;  /* 0x0000e800012d7983 */ /* 0x000ee80000300800 */
[----:B----4-:R0:W-:Y:S04]  /*d560*/  STS.U8 [R70+UR9+0x1580], R85 ;  /* 0x0015805546007988 */ /* 0x0101e80008000009 */
[----:B------:R-:W4:Y:S04]  /*d570*/  LDL.LU R39, [R1+0xe4] ;  /* 0x0000e40001277983 */ /* 0x000f280000300800 */
[----:B--2---:R1:W-:Y:S04]  /*d580*/  STS.U8 [R70+UR9+0x3580], R86 ;  /* 0x0035805646007988 */ /* 0x0043e80008000009 */
[----:B0-----:R-:W2:Y:S04]  /*d590*/  LDL.LU R85, [R1+0xe0] ;  /* 0x0000e00001557983 */ /* 0x001ea80000300800 */
[----:B-1----:R-:W2:Y:S04]  /*d5a0*/  LDL.LU R86, [R1+0xdc] ;  /* 0x0000dc0001567983 */ /* 0x002ea80000300800 */
[----:B------:R0:W-:Y:S04]  /*d5b0*/  STS.U8 [R70+UR9+0x5580], R13 ;  /* 0x0055800d46007988 */ /* 0x0001e80008000009 */
[----:B0-----:R-:W2:Y:S04]  /*d5c0*/  LDL.LU R13, [R1+0xd8] ;  /* 0x0000d800010d7983 */ /* 0x001ea80000300800 */
[----:B------:R0:W-:Y:S04]  /*d5d0*/  STS.U8 [R70+UR9+0x6580], R18 ;  /* 0x0065801246007988 */ /* 0x0001e80008000009 */
[----:B------:R1:W-:Y:S04]  /*d5e0*/  STS.U8 [R70+UR9+0x2980], R74 ;  /* 0x0029804a46007988 */ /* 0x0003e80008000009 */
[----:B------:R1:W-:Y:S04]  /*d5f0*/  STS.U8 [R70+UR9+0x4980], R75 ;  /* 0x0049804b46007988 */ /* 0x0003e80008000009 */
[----:B0-----:R-:W2:Y:S04]  /*d600*/  LDL.LU R18, [R1+0xd4] ;  /* 0x0000d40001127983 */ /* 0x001ea80000300800 */
[----:B-1----:R-:W2:Y:S04]  /*d610*/  LDL.LU R74, [R1+0xd0] ;  /* 0x0000d000014a7983 */ /* 0x002ea80000300800 */
[----:B------:R0:W-:Y:S04]  /*d620*/  STS.U8 [R70+UR9+0x2d80], R77 ;  /* 0x002d804d46007988 */ /* 0x0001e80008000009 */
[----:B------:R-:W2:Y:S04]  /*d630*/  LDL.LU R75, [R1+0xcc] ;  /* 0x0000cc00014b7983 */ /* 0x000ea80000300800 */
[----:B0-----:R-:W2:Y:S04]  /*d640*/  LDL.LU R77, [R1+0xc8] ;  /* 0x0000c800014d7983 */ /* 0x001ea80000300800 */
[----:B------:R0:W-:Y:S04]  /*d650*/  STS.U8 [R70+UR9+0x4d80], R78 ;  /* 0x004d804e46007988 */ /* 0x0001e80008000009 */
[----:B------:R1:W-:Y:S04]  /*d660*/  STS.U8 [R70+UR9+0x7980], R76 ;  /* 0x0079804c46007988 */ /* 0x0003e80008000009 */
[----:B------:R1:W-:Y:S04]  /*d670*/  STS.U8 [R70+UR9+0x6d80], R79 ;  /* 0x006d804f46007988 */ /* 0x0003e80008000009 */
[----:B0-----:R-:W2:Y:S01]  /*d680*/  LDL.LU R78, [R1+0xc4] ;  /* 0x0000c400014e7983 */ /* 0x001ea20000300800 */
[----:B-1----:R-:W-:-:S03]  /*d690*/  LOP3.LUT R76, R71, 0x40, RZ, 0x3c, !PT ;  /* 0x00000040474c7812 */ /* 0x002fc600078e3cff */
[----:B------:R0:W-:Y:S04]  /*d6a0*/  STS.U8 [R70+UR9+0x1180], R80 ;  /* 0x0011805046007988 */ /* 0x0001e80008000009 */
[----:B------:R-:W2:Y:S04]  /*d6b0*/  LDL.LU R79, [R1+0xc0] ;  /* 0x0000c000014f7983 */ /* 0x000ea80000300800 */
[----:B------:R1:W-:Y:S04]  /*d6c0*/  STS.U8 [R70+UR9+0x3180], R81 ;  /* 0x0031805146007988 */ /* 0x0003e80008000009 */
[----:B0-----:R-:W2:Y:S04]  /*d6d0*/  LDL.LU R80, [R1+0xbc] ;  /* 0x0000bc0001507983 */ /* 0x001ea80000300800 */
[----:B------:R0:W-:Y:S04]  /*d6e0*/  STS.U8 [R70+UR9+0x5180], R82 ;  /* 0x0051805246007988 */ /* 0x0001e80008000009 */
[----:B-1----:R-:W2:Y:S04]  /*d6f0*/  LDL.LU R81, [R1+0xb8] ;  /* 0x0000b80001517983 */ /* 0x002ea80000300800 */
[----:B------:R1:W-:Y:S04]  /*d700*/  STS.U8 [R70+UR9+0x7580], R83 ;  /* 0x0075805346007988 */ /* 0x0003e80008000009 */
[----:B0-----:R-:W2:Y:S04]  /*d710*/  LDL.LU R82, [R1+0xb4] ;  /* 0x0000b40001527983 */ /* 0x001ea80000300800 */
[----:B------:R-:W-:Y:S04]  /*d720*/  STS.U8 [R70+UR9+0x1980], R47 ;  /* 0x0019802f46007988 */ /* 0x000fe80008000009 */
[----:B------:R-:W-:Y:S04]  /*d730*/  STS.U8 [R70+UR9+0x3980], R48 ;  /* 0x0039803046007988 */ /* 0x000fe80008000009 */
[----:B------:R-:W-:Y:S04]  /*d740*/  STS.U8 [R70+UR9+0x5980], R43 ;  /* 0x0059802b46007988 */ /* 0x000fe80008000009 */
[----:B-1----:R-:W2:Y:S01]  /*d750*/  LDL.LU R83, [R1+0xb0] ;  /* 0x0000b00001537983 */ /* 0x002ea20000300800 */
[----:B------:R-:W-:-:S13]  /*d760*/  ISETP.GT.U32.AND P4, PT, R11, R61, PT ;  /* 0x0000003d0b00720c */ /* 0x000fda0003f84070 */
[----:B------:R-:W-:Y:S01]  /*d770*/  @!P4 IMAD.IADD R61, R61, 0x1, -R11 ;  /* 0x000000013d3dc824 */ /* 0x000fe200078e0a0b */
[----:B------:R-:W-:-:S13]  /*d780*/  ISETP.GT.U32.AND P4, PT, R11, R64, PT ;  /* 0x000000400b00720c */ /* 0x000fda0003f84070 */
[----:B------:R-:W-:Y:S01]  /*d790*/  @!P4 IMAD.IADD R64, R64, 0x1, -R11 ;  /* 0x000000014040c824 */ /* 0x000fe200078e0a0b */
[----:B------:R-:W-:-:S13]  /*d7a0*/  ISETP.GT.U32.AND P4, PT, R11, R68, PT ;  /* 0x000000440b00720c */ /* 0x000fda0003f84070 */
[----:B------:R-:W-:Y:S01]  /*d7b0*/  @!P4 IMAD.IADD R68, R68, 0x1, -R11 ;  /* 0x000000014444c824 */ /* 0x000fe200078e0a0b */
[----:B------:R-:W-:-:S13]  /*d7c0*/  ISETP.GT.U32.AND P4, PT, R11, R66, PT ;  /* 0x000000420b00720c */ /* 0x000fda0003f84070 */
[--C-:B------:R-:W-:Y:S01]  /*d7d0*/  @!P4 IMAD.IADD R66, R66, 0x1, -R11.reuse ;  /* 0x000000014242c824 */ /* 0x100fe200078e0a0b */
[C---:B------:R-:W-:Y:S01]  /*d7e0*/  ISETP.GT.U32.AND P4, PT, R11.reuse, R88, PT ;  /* 0x000000580b00720c */ /* 0x040fe20003f84070 */
[----:B---3--:R0:W-:Y:S04]  /*d7f0*/  STS.U8 [R70+UR9+0x1d80], R84 ;  /* 0x001d805446007988 */ /* 0x0081e80008000009 */
[----:B------:R-:W-:Y:S04]  /*d800*/  STS.U8 [R70+UR9+0x3d80], R44 ;  /* 0x003d802c46007988 */ /* 0x000fe80008000009 */
[----:B------:R-:W-:Y:S04]  /*d810*/  STS.U8 [R70+UR9+0x5d80], R87 ;  /* 0x005d805746007988 */ /* 0x000fe80008000009 */
[----:B------:R-:W-:Y:S04]  /*d820*/  STS.U8 [R70+UR9+0x7d80], R45 ;  /* 0x007d802d46007988 */ /* 0x000fe80008000009 */
[----:B0-----:R-:W3:Y:S04]  /*d830*/  LDL.LU R84, [R1+0xac] ;  /* 0x0000ac0001547983 */ /* 0x001ee80000300800 */
[----:B----4-:R-:W-:Y:S04]  /*d840*/  STS.U8 [R76+UR9+0x200], R39 ;  /* 0x000200274c007988 */ /* 0x010fe80008000009 */
[----:B--2---:R0:W-:Y:S04]  /*d850*/  STS.U8 [R76+UR9+0x2200], R85 ;  /* 0x002200554c007988 */ /* 0x0041e80008000009 */
[----:B------:R1:W-:Y:S04]  /*d860*/  STS.U8 [R76+UR9+0x4200], R86 ;  /* 0x004200564c007988 */ /* 0x0003e80008000009 */
[----:B0-----:R-:W2:Y:S04]  /*d870*/  LDL.LU R85, [R1+0xa8] ;  /* 0x0000a80001557983 */ /* 0x001ea80000300800 */
[----:B-1----:R-:W4:Y:S01]  /*d880*/  LDL.LU R86, [R1+0xa4] ;  /* 0x0000a40001567983 */ /* 0x002f220000300800 */
[----:B------:R-:W-:Y:S01]  /*d890*/  @!P4 IMAD.IADD R88, R88, 0x1, -R11 ;  /* 0x000000015858c824 */ /* 0x000fe200078e0a0b */
[----:B------:R-:W-:-:S13]  /*d8a0*/  ISETP.GT.U32.AND P4, PT, R11, R91, PT ;  /* 0x0000005b0b00720c */ /* 0x000fda0003f84070 */
        /* <DEDUP_REMOVED lines=21> */
[----:B------:R-:W-:Y:S02]  /*da00*/  ISETP.GT.U32.AND P4, PT, R11, R27, PT ;  /* 0x0000001b0b00720c */ /* 0x000fe40003f84070 */
[----:B------:R-:W-:-:S06]  /*da10*/  PRMT R9, RZ, 0x7610, R9 ;  /* 0x00007610ff097816 */ /* 0x000fcc0000000009 */
[----:B------:R0:W4:Y:S05]  /*da20*/  @!P6 LDG.E.U8 R9, desc[UR24][R40.64] ;  /* 0x000000182809e981 */ /* 0x00012a000c1e1100 */
[----:B------:R-:W-:Y:S01]  /*da30*/  @!P4 IMAD.IADD R27, R27, 0x1, -R11 ;  /* 0x000000011b1bc824 */ /* 0x000fe200078e0a0b */
[----:B------:R-:W-:Y:S01]  /*da40*/  ISETP.GT.U32.AND P4, PT, R11, R25, PT ;  /* 0x000000190b00720c */ /* 0x000fe20003f84070 */
[----:B0-----:R-:W-:-:S12]  /*da50*/  VIADD R40, R46, 0xfffffff8 ;  /* 0xfffffff82e287836 */ /* 0x001fd80000000000 */
[--C-:B------:R-:W-:Y:S01]  /*da60*/  @!P4 IMAD.IADD R25, R25, 0x1, -R11.reuse ;  /* 0x000000011919c824 */ /* 0x100fe200078e0a0b */
[----:B------:R-:W-:Y:S02]  /*da70*/  ISETP.GT.U32.AND P4, PT, R11, R23, PT ;  /* 0x000000170b00720c */ /* 0x000fe40003f84070 */
[----:B------:R-:W-:Y:S01]  /*da80*/  ISETP.GE.U32.AND P5, PT, R40, 0x7fffffb9, PT ;  /* 0x7fffffb92800780c */ /* 0x000fe20003fa6070 */
[----:B------:R-:W-:Y:S01]  /*da90*/  VIADD R40, R46, 0xfffffff0 ;  /* 0xfffffff02e287836 */ /* 0x000fe20000000000 */
[----:B------:R0:W-:Y:S04]  /*daa0*/  STS.U8 [R76+UR9+0x6200], R13 ;  /* 0x0062000d4c007988 */ /* 0x0001e80008000009 */
[----:B0-----:R-:W4:Y:S05]  /*dab0*/  LDL.LU R13, [R1+0xa0] ;  /* 0x0000a000010d7983 */ /* 0x001f2a0000300800 */
[----:B------:R-:W-:Y:S01]  /*dac0*/  @!P4 IMAD.IADD R23, R23, 0x1, -R11 ;  /* 0x000000011717c824 */ /* 0x000fe200078e0a0b */
[----:B------:R-:W-:Y:S01]  /*dad0*/  ISETP.GE.U32.AND P4, PT, R40, 0x7fffffb1, PT ;  /* 0x7fffffb12800780c */ /* 0x000fe20003f86070 */
[----:B------:R-:W4:Y:S04]  /*dae0*/  LDL.LU R41, [R1+0x9c] ;  /* 0x00009c0001297983 */ /* 0x000f280000300800 */
        /* <DEDUP_REMOVED lines=31> */
[----:B---3--:R0:W-:Y:S04]  /*dce0*/  STS.U8 [R76+UR9+0x4e00], R84 ;  /* 0x004e00544c007988 */ /* 0x0081e80008000009 */
[----:B-1----:R-:W3:Y:S04]  /*dcf0*/  LDL.LU R83, [R1+0x58] ;  /* 0x0000580001537983 */ /* 0x002ee80000300800 */
[----:B--2---:R1:W-:Y:S04]  /*dd00*/  STS.U8 [R76+UR9+0x6e00], R85 ;  /* 0x006e00554c007988 */ /* 0x0043e80008000009 */
[----:B0-----:R-:W2:Y:S04]  /*dd10*/  LDL.LU R84, [R1+0x54] ;  /* 0x0000540001547983 */ /* 0x001ea80000300800 */
[----:B----4-:R0:W-:Y:S04]  /*dd20*/  STS.U8 [R76+UR9+0x1200], R86 ;  /* 0x001200564c007988 */ /* 0x0101e80008000009 */
[----:B-1----:R-:W4:Y:S04]  /*dd30*/  LDL.LU R85, [R1+0x50] ;  /* 0x0000500001557983 */ /* 0x002f280000300800 */
[----:B0-----:R-:W2:Y:S01]  /*dd40*/  LDL.LU R86, [R1+0x4c] ;  /* 0x00004c0001567983 */ /* 0x001ea20000300800 */
[----:B------:R-:W-:-:S03]  /*dd50*/  LOP3.LUT R71, R71, 0x50, RZ, 0x3c, !PT ;  /* 0x0000005047477812 */ /* 0x000fc600078e3cff */
[----:B------:R0:W-:Y:S04]  /*dd60*/  STS.U8 [R76+UR9+0x3200], R13 ;  /* 0x0032000d4c007988 */ /* 0x0001e80008000009 */
[----:B------:R1:W-:Y:S04]  /*dd70*/  STS.U8 [R76+UR9+0x5200], R41 ;  /* 0x005200294c007988 */ /* 0x0003e80008000009 */
[----:B------:R1:W-:Y:S04]  /*dd80*/  STS.U8 [R76+UR9+0x7200], R54 ;  /* 0x007200364c007988 */ /* 0x0003e80008000009 */
[----:B0-----:R-:W4:Y:S04]  /*dd90*/  LDL.LU R13, [R1+0x18] ;  /* 0x00001800010d7983 */ /* 0x001f280000300800 */
[----:B-1----:R-:W4:Y:S04]  /*dda0*/  LDL.LU R41, [R1+0xe74] ;  /* 0x000e740001297983 */ /* 0x002f280000300800 */
[----:B------:R-:W4:Y:S04]  /*ddb0*/  LDL.LU R54, [R1+0xe70] ;  /* 0x000e700001367983 */ /* 0x000f280000300800 */
        /* <DEDUP_REMOVED lines=24> */
[----:B------:R-:W4:Y:S04]  /*df40*/  LDL.LU R77, [R1+0xe3c] ;  /* 0x000e3c00014d7983 */ /* 0x000f280000300800 */
[----:B------:R0:W-:Y:S04]  /*df50*/  STS.U8 [R71+UR9+0x280], R87 ;  /* 0x0002805747007988 */ /* 0x0001e80008000009 */
[----:B------:R1:W-:Y:S04]  /*df60*/  STS.U8 [R71+UR9+0x2280], R45 ;  /* 0x0022802d47007988 */ /* 0x0003e80008000009 */
[----:B------:R3:W-:Y:S04]  /*df70*/  STS.U8 [R71+UR9+0x4280], R39 ;  /* 0x0042802747007988 */ /* 0x0007e80008000009 */
[----:B0-----:R-:W4:Y:S04]  /*df80*/  LDL.LU R87, [R1+0x14] ;  /* 0x0000140001577983 */ /* 0x001f280000300800 */
[----:B-1----:R-:W4:Y:S04]  /*df90*/  LDL.LU R45, [R1+0x10] ;  /* 0x00001000012d7983 */ /* 0x002f280000300800 */
[----:B---3--:R-:W3:Y:S04]  /*dfa0*/  LDL.LU R39, [R1+0xc] ;  /* 0x00000c0001277983 */ /* 0x008ee80000300800 */
[----:B------:R0:W-:Y:S04]  /*dfb0*/  STS.U8 [R71+UR9+0x6280], R78 ;  /* 0x0062804e47007988 */ /* 0x0001e80008000009 */
[----:B------:R1:W-:Y:S04]  /*dfc0*/  STS.U8 [R71+UR9+0x680], R79 ;  /* 0x0006804f47007988 */ /* 0x0003e80008000009 */
[----:B------:R2:W-:Y:S04]  /*dfd0*/  STS.U8 [R71+UR9+0x2680], R80 ;  /* 0x0026805047007988 */ /* 0x0005e80008000009 */
[----:B0-----:R-:W3:Y:S04]  /*dfe0*/  LDL.LU R78, [R1+0xe38] ;  /* 0x000e3800014e7983 */ /* 0x001ee80000300800 */
[----:B-1----:R-:W3:Y:S04]  /*dff0*/  LDL.LU R79, [R1+0xe34] ;  /* 0x000e3400014f7983 */ /* 0x002ee80000300800 */
[----:B--2---:R-:W2:Y:S04]  /*e000*/  LDL.LU R80, [R1+0xe30] ;  /* 0x000e300001507983 */ /* 0x004ea80000300800 */
[----:B------:R0:W-:Y:S04]  /*e010*/  STS.U8 [R71+UR9+0x4680], R81 ;  /* 0x0046805147007988 */ /* 0x0001e80008000009 */
[----:B------:R1:W-:Y:S04]  /*e020*/  STS.U8 [R71+UR9+0x6680], R82 ;  /* 0x0066805247007988 */ /* 0x0003e80008000009 */
[----:B------:R1:W-:Y:S04]  /*e030*/  STS.U8 [R71+UR9+0xa80], R83 ;  /* 0x000a805347007988 */ /* 0x0003e80008000009 */
[----:B0-----:R-:W2:Y:S04]  /*e040*/  LDL.LU R81, [R1+0xe2c] ;  /* 0x000e2c0001517983 */ /* 0x001ea80000300800 */
[----:B-1----:R-:W2:Y:S04]  /*e050*/  LDL.LU R82, [R1+0xe28] ;  /* 0x000e280001527983 */ /* 0x002ea80000300800 */
[----:B------:R-:W2:Y:S04]  /*e060*/  LDL.LU R83, [R1+0xe24] ;  /* 0x000e240001537983 */ /* 0x000ea80000300800 */
[----:B------:R0:W-:Y:S04]  /*e070*/  STS.U8 [R71+UR9+0x2a80], R84 ;  /* 0x002a805447007988 */ /* 0x0001e80008000009 */
[----:B----4-:R1:W-:Y:S04]  /*e080*/  STS.U8 [R71+UR9+0x4a80], R85 ;  /* 0x004a805547007988 */ /* 0x0103e80008000009 */
[----:B------:R4:W-:Y:S04]  /*e090*/  STS.U8 [R71+UR9+0x6a80], R86 ;  /* 0x006a805647007988 */ /* 0x0009e80008000009 */
[----:B0-----:R-:W2:Y:S04]  /*e0a0*/  LDL.LU R84, [R1+0xe20] ;  /* 0x000e200001547983 */ /* 0x001ea80000300800 */
[----:B-1----:R-:W2:Y:S04]  /*e0b0*/  LDL.LU R85, [R1+0xe1c] ;  /* 0x000e1c0001557983 */ /* 0x002ea80000300800 */
[----:B----4-:R-:W4:Y:S04]  /*e0c0*/  LDL.LU R86, [R1+0xe18] ;  /* 0x000e180001567983 */ /* 0x010f280000300800 */
[----:B------:R0:W-:Y:S04]  /*e0d0*/  STS.U8 [R71+UR9+0xe80], R13 ;  /* 0x000e800d47007988 */ /* 0x0001e80008000009 */
[----:B0-----:R-:W3:Y:S04]  /*e0e0*/  LDL.LU R13, [R1+0xe14] ;  /* 0x000e1400010d7983 */ /* 0x001ee80000300800 */
[----:B----4-:R-:W-:Y:S04]  /*e0f0*/  STS.U8 [R71+UR9+0x2e80], R86 ;  /* 0x002e805647007988 */ /* 0x010fe80008000009 */
[----:B--2---:R-:W-:Y:S04]  /*e100*/  STS.U8 [R71+UR9+0x4e80], R85 ;  /* 0x004e805547007988 */ /* 0x004fe80008000009 */
[----:B------:R-:W-:Y:S04]  /*e110*/  STS.U8 [R71+UR9+0x6e80], R84 ;  /* 0x006e805447007988 */ /* 0x000fe80008000009 */
[----:B------:R-:W-:Y:S04]  /*e120*/  STS.U8 [R71+UR9+0x1280], R83 ;  /* 0x0012805347007988 */ /* 0x000fe80008000009 */
[----:B------:R-:W-:Y:S04]  /*e130*/  STS.U8 [R71+UR9+0x3280], R82 ;  /* 0x0032805247007988 */ /* 0x000fe80008000009 */
[----:B------:R-:W-:Y:S04]  /*e140*/  STS.U8 [R71+UR9+0x5280], R81 ;  /* 0x0052805147007988 */ /* 0x000fe80008000009 */
[----:B------:R-:W-:Y:S04]  /*e150*/  STS.U8 [R71+UR9+0x7280], R80 ;  /* 0x0072805047007988 */ /* 0x000fe80008000009 */
[----:B---3--:R-:W-:Y:S04]  /*e160*/  STS.U8 [R71+UR9+0x1680], R79 ;  /* 0x0016804f47007988 */ /* 0x008fe80008000009 */
[----:B------:R-:W-:Y:S04]  /*e170*/  STS.U8 [R71+UR9+0x3680], R78 ;  /* 0x0036804e47007988 */ /* 0x000fe80008000009 */
[----:B------:R-:W-:Y:S04]  /*e180*/  STS.U8 [R71+UR9+0x5680], R77 ;  /* 0x0056804d47007988 */ /* 0x000fe80008000009 */
[----:B------:R-:W-:Y:S04]  /*e190*/  STS.U8 [R71+UR9+0x7680], R76 ;  /* 0x0076804c47007988 */ /* 0x000fe80008000009 */
[----:B------:R-:W-:Y:S04]  /*e1a0*/  STS.U8 [R71+UR9+0x1a80], R75 ;  /* 0x001a804b47007988 */ /* 0x000fe80008000009 */
[----:B------:R0:W-:Y:S04]  /*e1b0*/  STS.U8 [R71+UR9+0x3a80], R74 ;  /* 0x003a804a47007988 */ /* 0x0001e80008000009 */
[----:B0-----:R-:W2:Y:S01]  /*e1c0*/  LDL.LU R71, [R1+0xe10] ;  /* 0x000e100001477983 */ /* 0x001ea20000300800 */
[----:B------:R-:W0:Y:S01]  /*e1d0*/  S2R R75, SR_TID.X ;  /* 0x00000000004b7919 */ /* 0x000e220000002100 */
[----:B------:R-:W-:-:S02]  /*e1e0*/  ISETP.GT.U32.AND P3, PT, R11, R58, PT ;  /* 0x0000003a0b00720c */ /* 0x000fc40003f64070 */
[----:B0-----:R-:W-:-:S04]  /*e1f0*/  LOP3.LUT R75, R75, 0x7f, RZ, 0xc0, !PT ;  /* 0x0000007f4b4b7812 */ /* 0x001fc800078ec0ff */
[----:B------:R-:W-:-:S07]  /*e200*/  LOP3.LUT R74, R75, 0x50, RZ, 0x3c, !PT ;  /* 0x000000504b4a7812 */ /* 0x000fce00078e3cff */
        /* <DEDUP_REMOVED lines=18> */
[----:B--2---:R-:W-:Y:S04]  /*e330*/  STS.U8 [R74+UR9+0x5a80], R71 ;  /* 0x005a80474a007988 */ /* 0x004fe80008000009 */
[----:B------:R-:W-:Y:S04]  /*e340*/  STS.U8 [R74+UR9+0x7a80], R18 ;  /* 0x007a80124a007988 */ /* 0x000fe80008000009 */
[----:B------:R0:W-:Y:S04]  /*e350*/  STS.U8 [R74+UR9+0x1e80], R87 ;  /* 0x001e80574a007988 */ /* 0x0001e80008000009 */
[----:B0-----:R-:W2:Y:S01]  /*e360*/  LDL.LU R87, [R1+0xe0c] ;  /* 0x000e0c0001577983 */ /* 0x001ea20000300800 */
        /* <DEDUP_REMOVED lines=19> */
[----:B------:R-:W-:Y:S02]  /*e4a0*/  ISETP.GT.U32.AND P3, PT, R11, R22, PT ;  /* 0x000000160b00720c */ /* 0x000fe40003f64070 */
[----:B------:R-:W-:Y:S01]  /*e4b0*/  LOP3.LUT R75, R75, 0x60, RZ, 0x3c, !PT ;  /* 0x000000604b4b7812 */ /* 0x000fe200078e3cff */
[----:B------:R0:W-:Y:S10]  /*e4c0*/  STS.U8 [R74+UR9+0x3e80], R45 ;  /* 0x003e802d4a007988 */ /* 0x0001f40008000009 */
[--C-:B------:R-:W-:Y:S01]  /*e4d0*/  @!P3 IMAD.IADD R22, R22, 0x1, -R11.reuse ;  /* 0x000000011616b824 */ /* 0x100fe200078e0a0b */
[----:B------:R-:W-:Y:S01]  /*e4e0*/  ISETP.GT.U32.AND P3, PT, R11, R13, PT ;  /* 0x0000000d0b00720c */ /* 0x000fe20003f64070 */
[----:B------:R1:W-:Y:S04]  /*e4f0*/  STS.U8 [R74+UR9+0x5e80], R39 ;  /* 0x005e80274a007988 */ /* 0x0003e80008000009 */
[----:B0-----:R-:W3:Y:S04]  /*e500*/  LDL.LU R45, [R1+0xe08] ;  /* 0x000e0800012d7983 */ /* 0x001ee80000300800 */
[----:B-1----:R-:W4:Y:S04]  /*e510*/  LDL.LU R39, [R1+0xe04] ;  /* 0x000e040001277983 */ /* 0x002f280000300800 */
[----:B------:R-:W-:Y:S01]  /*e520*/  @!P3 IMAD.IADD R13, R13, 0x1, -R11 ;  /* 0x000000010d0db824 */ /* 0x000fe200078e0a0b */
[----:B------:R-:W-:Y:S01]  /*e530*/  PRMT R18, RZ, 0x7610, R18 ;  /* 0x00007610ff127816 */ /* 0x000fe20000000012 */
[----:B--2---:R-:W-:Y:S04]  /*e540*/  STS.U8 [R74+UR9+0x7e80], R87 ;  /* 0x007e80574a007988 */ /* 0x004fe80008000009 */
[----:B------:R0:W-:Y:S04]  /*e550*/  STS.U8 [R75+UR9+0x300], R40 ;  /* 0x000300284b007988 */ /* 0x0001e80008000009 */
[----:B------:R1:W-:Y:S04]  /*e560*/  STS.U8 [R75+UR9+0x2300], R41 ;  /* 0x002300294b007988 */ /* 0x0003e80008000009 */
[----:B------:R-:W-:Y:S04]  /*e570*/  STS.U8 [R75+UR9+0x4300], R42 ;  /* 0x0043002a4b007988 */ /* 0x000fe80008000009 */
[----:B------:R2:W-:Y:S04]  /*e580*/  STS.U8 [R75+UR9+0x6300], R38 ;  /* 0x006300264b007988 */ /* 0x0005e80008000009 */
[----:B0-----:R-:W3:Y:S04]  /*e590*/  LDL.LU R40, [R1+0xe00] ;  /* 0x000e000001287983 */ /* 0x001ee80000300800 */
[----:B-1----:R-:W3:Y:S01]  /*e5a0*/  LDL.LU R41, [R1+0xdfc] ;  /* 0x000dfc0001297983 */ /* 0x002ee20000300800 */
[----:B--2---:R-:W-:-:S03]  /*e5b0*/  IADD3 R38, P3, PT, R7, UR4, RZ ;  /* 0x0000000407267c10 */ /* 0x004fc6000ff7e0ff */
[----:B------:R-:W2:Y:S01]  /*e5c0*/  LDL.LU R42, [R1+0xdf8] ;  /* 0x000df800012a7983 */ /* 0x000ea20000300800 */
[----:B------:R-:W-:-:S03]  /*e5d0*/  IADD3.X R74, PT, PT, R8, UR5, RZ, P3, !PT ;  /* 0x00000005084a7c10 */ /* 0x000fc60009ffe4ff */
[----:B------:R0:W-:Y:S04]  /*e5e0*/  STS.U8 [R75+UR9+0x700], R12 ;  /* 0x0007000c4b007988 */ /* 0x0001e80008000009 */
[----:B------:R1:W-:Y:S04]  /*e5f0*/  STS.U8 [R75+UR9+0x2700], R29 ;  /* 0x0027001d4b007988 */ /* 0x0003e80008000009 */
[----:B------:R1:W-:Y:S04]  /*e600*/  STS.U8 [R75+UR9+0x4700], R9 ;  /* 0x004700094b007988 */ /* 0x0003e80008000009 */
[----:B0-----:R-:W2:Y:S04]  /*e610*/  LDL.LU R12, [R1+0xdf4] ;  /* 0x000df400010c7983 */ /* 0x001ea80000300800 */
[----:B-1----:R-:W2:Y:S01]  /*e620*/  LDL.LU R29, [R1+0xdf0] ;  /* 0x000df000011d7983 */ /* 0x002ea20000300800 */
[----:B------:R-:W-:-:S03]  /*e630*/  @!P6 IMAD.MOV.U32 R75, RZ, RZ, R74 ;  /* 0x000000ffff4be224 */ /* 0x000fc600078e004a */
[----:B------:R-:W-:Y:S04]  /*e640*/  STL [R1+0x7e0], R38 ;  /* 0x0007e02601007387 */ /* 0x000fe80000100800 */
[----:B------:R0:W-:Y:S02]  /*e650*/  STL [R1+0x7dc], R74 ;  /* 0x0007dc4a01007387 */ /* 0x0001e40000100800 */
[----:B0-----:R-:W-:-:S05]  /*e660*/  @!P6 IMAD.MOV.U32 R74, RZ, RZ, R38 ;  /* 0x000000ffff4ae224 */ /* 0x001fca00078e0026 */
[----:B------:R0:W3:Y:S01]  /*e670*/  @!P6 LDG.E.U8 R18, desc[UR24][R74.64] ;  /* 0x000000184a12e981 */ /* 0x0000e2000c1e1100 */
[----:B------:R-:W-:-:S04]  /*e680*/  UIMAD UR4, UR12, 0x7, URZ ;  /* 0x000000070c0478a4 */ /* 0x000fc8000f8e02ff */
[----:B------:R-:W-:Y:S02]  /*e690*/  USHF.R.S32.HI UR6, URZ, 0x1f, UR4 ;  /* 0x0000001fff067899 */ /* 0x000fe40008011404 */
[----:B------:R-:W-:-:S04]  /*e6a0*/  IADD3 R9, P3, PT, R0, UR4, RZ ;  /* 0x0000000400097c10 */ /* 0x000fc8000ff7e0ff */
[----:B0-----:R-:W-:Y:S01]  /*e6b0*/  IADD3.X R74, PT, PT, R2, UR6, RZ, P3, !PT ;  /* 0x00000006024a7c10 */ /* 0x001fe20009ffe4ff */
[----:B------:R-:W-:Y:S01]  /*e6c0*/  IMAD.MOV.U32 R75, RZ, RZ, R9 ;  /* 0x000000ffff4b7224 */ /* 0x000fe200078e0009 */
[----:B------:R0:W-:Y:S04]  /*e6d0*/  STL [R1+0x38c], R9 ;  /* 0x00038c0901007387 */ /* 0x0001e80000100800 */
[-C--:B------:R-:W-:Y:S02]  /*e6e0*/  @!P5 LOP3.LUT R75, R75, R74.reuse, RZ, 0x3c, !PT ;  /* 0x0000004a4b4bd212 */ /* 0x080fe400078e3cff */
[----:B0-----:R-:W-:Y:S02]  /*e6f0*/  IADD3 R9, P6, PT, R3, UR4, RZ ;  /* 0x0000000403097c10 */ /* 0x001fe4000ffde0ff */
[----:B--2---:R-:W-:Y:S01]  /*e700*/  PRMT R29, RZ, 0x7610, R29 ;  /* 0x00007610ff1d7816 */ /* 0x004fe2000000001d */
[----:B---3--:R-:W-:Y:S04]  /*e710*/  STL [R1+0x38], R18 ;  /* 0x0000381201007387 */ /* 0x008fe80000100800 */
[----:B------:R-:W-:Y:S04]  /*e720*/  STL [R1+0x394], R9 ;  /* 0x0003940901007387 */ /* 0x000fe80000100800 */
[----:B------:R0:W-:Y:S02]  /*e730*/  STL [R1+0x388], R74 ;  /* 0x0003884a01007387 */ /* 0x0001e40000100800 */
[----:B0-----:R-:W-:-:S04]  /*e740*/  @!P5 LOP3.LUT R74, R75, R74, RZ, 0x3c, !PT ;  /* 0x0000004a4b4ad212 */ /* 0x001fc800078e3cff */
[----:B------:R-:W-:-:S05]  /*e750*/  @!P5 LOP3.LUT R75, R75, R74, RZ, 0x3c, !PT ;  /* 0x0000004a4b4bd212 */ /* 0x000fca00078e3cff */
[----:B------:R0:W2:Y:S01]  /*e760*/  @!P5 LDG.E.U8 R29, desc[UR24][R74.64] ;  /* 0x000000184a1dd981 */ /* 0x0000a2000c1e1100 */
[----:B------:R-:W-:Y:S02]  /*e770*/  IADD3.X R38, PT, PT, R4, UR6, RZ, P6, !PT ;  /* 0x0000000604267c10 */ /* 0x000fe4000b7fe4ff */
[----:B------:R-:W-:Y:S01]  /*e780*/  PRMT R41, RZ, 0x7610, R41 ;  /* 0x00007610ff297816 */ /* 0x000fe20000000029 */
[----:B0-----:R-:W-:Y:S02]  /*e790*/  @!P5 IMAD.MOV.U32 R74, RZ, RZ, R9 ;  /* 0x000000ffff4ad224 */ /* 0x001fe400078e0009 */
[----:B------:R-:W-:-:S05]  /*e7a0*/  @!P5 IMAD.MOV.U32 R75, RZ, RZ, R38 ;  /* 0x000000ffff4bd224 */ /* 0x000fca00078e0026 */
[----:B------:R0:W3:Y:S01]  /*e7b0*/  @!P5 LDG.E.U8 R41, desc[UR24][R74.64] ;  /* 0x000000184a29d981 */ /* 0x0000e2000c1e1100 */
[----:B------:R-:W-:-:S03]  /*e7c0*/  SHF.R.U32.HI R18, RZ, 0x1, R12 ;  /* 0x00000001ff127819 */ /* 0x000fc6000001160c */
[----:B--2---:R1:W-:Y:S04]  /*e7d0*/  STL [R1+0x48], R29 ;  /* 0x0000481d01007387 */ /* 0x0043e80000100800 */
[----:B-1----:R-:W2:Y:S01]  /*e7e0*/  LDL.LU R29, [R1+0xdec] ;  /* 0x000dec00011d7983 */ /* 0x002ea20000300800 */
[----:B------:R-:W-:Y:S02]  /*e7f0*/  LOP3.LUT P3, RZ, R18, 0x1, RZ, 0xc0, !PT ;  /* 0x0000000112ff7812 */ /* 0x000fe4000786c0ff */
[----:B------:R-:W-:Y:S01]  /*e800*/  IADD3 R18, P6, PT, R5, UR4, RZ ;  /* 0x0000000405127c10 */ /* 0x000fe2000ffde0ff */
[----:B------:R1:W-:Y:S03]  /*e810*/  STL [R1+0x390], R38 ;  /* 0x0003902601007387 */ /* 0x0003e60000100800 */
[----:B0-----:R-:W-:Y:S01]  /*e820*/  IADD3.X R74, PT, PT, R6, UR6, RZ, P6, !PT ;  /* 0x00000006064a7c10 */ /* 0x001fe2000b7fe4ff */
[----:B------:R-:W-:-:S05]  /*e830*/  IMAD.MOV.U32 R75, RZ, RZ, R18 ;  /* 0x000000ffff4b7224 */ /* 0x000fca00078e0012 */
[-C--:B------:R-:W-:Y:S01]  /*e840*/  @!P5 LOP3.LUT R75, R75, R74.reuse, RZ, 0x3c, !PT ;  /* 0x0000004a4b4bd212 */ /* 0x080fe200078e3cff */
[----:B-1----:R-:W4:Y:S04]  /*e850*/  LDL.LU R38, [R1+0xde8] ;  /* 0x000de80001267983 */ /* 0x002f280000300800 */
[----:B------:R-:W4:Y:S04]  /*e860*/  LDL.LU R9, [R1+0xde4] ;  /* 0x000de40001097983 */ /* 0x000f280000300800 */
[----:B------:R-:W-:Y:S04]  /*e870*/  STL [R1+0x39c], R18 ;  /* 0x00039c1201007387 */ /* 0x000fe80000100800 */
[----:B---3--:R-:W-:Y:S04]  /*e880*/  STL [R1+0x44], R41 ;  /* 0x0000442901007387 */ /* 0x008fe80000100800 */
[----:B------:R0:W-:Y:S02]  /*e890*/  STL [R1+0x398], R74 ;  /* 0x0003984a01007387 */ /* 0x0001e40000100800 */
[----:B0-----:R-:W-:-:S04]  /*e8a0*/  @!P5 LOP3.LUT R74, R75, R74, RZ, 0x3c, !PT ;  /* 0x0000004a4b4ad212 */ /* 0x001fc800078e3cff */
[----:B------:R-:W-:Y:S02]  /*e8b0*/  @!P5 LOP3.LUT R75, R75, R74, RZ, 0x3c, !PT ;  /* 0x0000004a4b4bd212 */ /* 0x000fe400078e3cff */
[----:B------:R-:W-:-:S04]  /*e8c0*/  IADD3 R41, P6, PT, R7, UR4, RZ ;  /* 0x0000000407297c10 */ /* 0x000fc8000ffde0ff */
[----:B------:R-:W-:Y:S02]  /*e8d0*/  IADD3.X R18, PT, PT, R8, UR6, RZ, P6, !PT ;  /* 0x0000000608127c10 */ /* 0x000fe4000b7fe4ff */
[----:B------:R-:W-:Y:S02]  /*e8e0*/  PRMT R40, RZ, 0x7610, R40 ;  /* 0x00007610ff287816 */ /* 0x000fe40000000028 */
[----:B--2---:R-:W-:-:S06]  /*e8f0*/  PRMT R29, RZ, 0x7610, R29 ;  /* 0x00007610ff1d7816 */ /* 0x004fcc000000001d */
[----:B------:R0:W2:Y:S02]  /*e900*/  @!P5 LDG.E.U8 R29, desc[UR24][R74.64] ;  /* 0x000000184a1dd981 */ /* 0x0000a4000c1e1100 */
[----:B0-----:R-:W-:Y:S02]  /*e910*/  IMAD.MOV.U32 R75, RZ, RZ, R18 ;  /* 0x000000ffff4b7224 */ /* 0x001fe400078e0012 */
[----:B------:R-:W-:-:S05]  /*e920*/  @!P5 IMAD.MOV.U32 R74, RZ, RZ, R41 ;  /* 0x000000ffff4ad224 */ /* 0x000fca00078e0029 */
[----:B------:R0:W3:Y:S01]  /*e930*/  @!P5 LDG.E.U8 R40, desc[UR24][R74.64] ;  /* 0x000000184a28d981 */ /* 0x0000e2000c1e1100 */
[----:B------:R-:W-:-:S03]  /*e940*/  UIMAD UR5, UR12, 0xf, URZ ;  /* 0x0000000f0c0578a4 */ /* 0x000fc6000f8e02ff */
[----:B------:R-:W-:Y:S01]  /*e950*/  STL [R1+0x3a4], R41 ;  /* 0x0003a42901007387 */ /* 0x000fe20000100800 */
[----:B------:R-:W-:-:S03]  /*e960*/  USHF.R.S32.HI UR14, URZ, 0x1f, UR5 ;  /* 0x0000001fff0e7899 */ /* 0x000fc60008011405 */
[----:B------:R-:W-:Y:S01]  /*e970*/  STL [R1+0x3a0], R18 ;  /* 0x0003a01201007387 */ /* 0x000fe20000100800 */
[----:B----4-:R-:W-:Y:S02]  /*e980*/  PRMT R38, RZ, 0x7610, R38 ;  /* 0x00007610ff267816 */ /* 0x010fe40000000026 */
[----:B------:R-:W-:Y:S01]  /*e990*/  PRMT R42, RZ, 0x7610, R42 ;  /* 0x00007610ff2a7816 */ /* 0x000fe2000000002a */
[----:B--2---:R1:W-:Y:S02]  /*e9a0*/  STL [R1+0x40], R29 ;  /* 0x0000401d01007387 */ /* 0x0043e40000100800 */
[----:B-1----:R-:W-:-:S04]  /*e9b0*/  IADD3 R29, P6, PT, R0, UR5, RZ ;  /* 0x00000005001d7c10 */ /* 0x002fc8000ffde0ff */
[----:B0-----:R-:W-:Y:S01]  /*e9c0*/  IADD3.X R74, PT, PT, R2, UR14, RZ, P6, !PT ;  /* 0x0000000e024a7c10 */ /* 0x001fe2000b7fe4ff */
[----:B------:R-:W-:Y:S01]  /*e9d0*/  IMAD.MOV.U32 R75, RZ, RZ, R29 ;  /* 0x000000ffff4b7224 */ /* 0x000fe200078e001d */
[----:B------:R-:W-:Y:S04]  /*e9e0*/  STL [R1+0x7e8], R29 ;  /* 0x0007e81d01007387 */ /* 0x000fe80000100800 */
[-C--:B------:R-:W-:Y:S01]  /*e9f0*/  @!P4 LOP3.LUT R75, R75, R74.reuse, RZ, 0x3c, !PT ;  /* 0x0000004a4b4bc212 */ /* 0x080fe200078e3cff */
[----:B------:R0:W-:Y:S03]  /*ea00*/  STL [R1+0x7e4], R74 ;  /* 0x0007e44a01007387 */ /* 0x0001e60000100800 */
[----:B0-----:R-:W-:-:S04]  /*ea10*/  @!P4 LOP3.LUT R74, R75, R74, RZ, 0x3c, !PT ;  /* 0x0000004a4b4ac212 */ /* 0x001fc800078e3cff */
[----:B------:R-:W-:-:S05]  /*ea20*/  @!P4 LOP3.LUT R75, R75, R74, RZ, 0x3c, !PT ;  /* 0x0000004a4b4bc212 */ /* 0x000fca00078e3cff */
[----:B------:R0:W2:Y:S01]  /*ea30*/  @!P4 LDG.E.U8 R38, desc[UR24][R74.64] ;  /* 0x000000184a26c981 */ /* 0x0000a2000c1e1100 */
[----:B------:R-:W-:-:S05]  /*ea40*/  IADD3 R41, P6, PT, R3, UR5, RZ ;  /* 0x0000000503297c10 */ /* 0x000fca000ffde0ff */
[----:B------:R-:W-:Y:S04]  /*ea50*/  STL [R1+0x7f0], R41 ;  /* 0x0007f02901007387 */ /* 0x000fe80000100800 */
[----:B---3--:R1:W-:Y:S01]  /*ea60*/  STL [R1+0x3c], R40 ;  /* 0x00003c2801007387 */ /* 0x0083e20000100800 */
[----:B0-----:R-:W-:Y:S01]  /*ea70*/  @!P4 IMAD.MOV.U32 R74, RZ, RZ, R41 ;  /* 0x000000ffff4ac224 */ /* 0x001fe200078e0029 */
[----:B-1----:R-:W-:-:S05]  /*ea80*/  IADD3.X R40, PT, PT, R4, UR14, RZ, P6, !PT ;  /* 0x0000000e04287c10 */ /* 0x002fca000b7fe4ff */
[----:B------:R-:W-:-:S05]  /*ea90*/  @!P4 IMAD.MOV.U32 R75, RZ, RZ, R40 ;  /* 0x000000ffff4bc224 */ /* 0x000fca00078e0028 */
[----:B------:R0:W3:Y:S01]  /*eaa0*/  @!P4 LDG.E.U8 R42, desc[UR24][R74.64] ;  /* 0x000000184a2ac981 */ /* 0x0000e2000c1e1100 */
[----:B------:R-:W-:-:S03]  /*eab0*/  IADD3 R29, P6, PT, R5, UR5, RZ ;  /* 0x00000005051d7c10 */ /* 0x000fc6000ffde0ff */
[----:B------:R1:W-:Y:S04]  /*eac0*/  STL [R1+0x7ec], R40 ;  /* 0x0007ec2801007387 */ /* 0x0003e80000100800 */
[----:B------:R-:W-:Y:S01]  /*ead0*/  STL [R1+0x7f8], R29 ;  /* 0x0007f81d01007387 */ /* 0x000fe20000100800 */
[----:B------:R-:W-:Y:S01]  /*eae0*/  PRMT R9, RZ, 0x7610, R9 ;  /* 0x00007610ff097816 */ /* 0x000fe20000000009 */
[----:B0-----:R-:W-:Y:S02]  /*eaf0*/  @!P4 IMAD.MOV.U32 R74, RZ, RZ, R29 ;  /* 0x000000ffff4ac224 */ /* 0x001fe400078e001d */
[----:B--2---:R0:W-:Y:S04]  /*eb00*/  STL [R1+0x84], R38 ;  /* 0x0000842601007387 */ /* 0x0041e80000100800 */
[----:B-1----:R-:W2:Y:S04]  /*eb10*/  LDL.LU R40, [R1+0xde0] ;  /* 0x000de00001287983 */ /* 0x002ea80000300800 */
[----:B------:R-:W4:Y:S01]  /*eb20*/  LDL.LU R41, [R1+0xddc] ;  /* 0x000ddc0001297983 */ /* 0x000f220000300800 */
[----:B0-----:R-:W-:-:S05]  /*eb30*/  IADD3.X R38, PT, PT, R6, UR14, RZ, P6, !PT ;  /* 0x0000000e06267c10 */ /* 0x001fca000b7fe4ff */
[----:B------:R-:W-:-:S05]  /*eb40*/  @!P4 IMAD.MOV.U32 R75, RZ, RZ, R38 ;  /* 0x000000ffff4bc224 */ /* 0x000fca00078e0026 */
[----:B------:R0:W2:Y:S04]  /*eb50*/  @!P4 LDG.E.U8 R9, desc[UR24][R74.64] ;  /* 0x000000184a09c981 */ /* 0x0000a8000c1e1100 */
[----:B---3--:R-:W-:Y:S04]  /*eb60*/  STL [R1+0x90], R42 ;  /* 0x0000902a01007387 */ /* 0x008fe80000100800 */
[----:B------:R1:W-:Y:S04]  /*eb70*/  STL [R1+0x7f4], R38 ;  /* 0x0007f42601007387 */ /* 0x0003e80000100800 */
[----:B-1----:R-:W3:Y:S04]  /*eb80*/  LDL.LU R38, [R1+0xdd8] ;  /* 0x000dd80001267983 */ /* 0x002ee80000300800 */
[----:B------:R-:W3:Y:S01]  /*eb90*/  LDL.LU R29, [R1+0xdd4] ;  /* 0x000dd400011d7983 */ /* 0x000ee20000300800 */
[----:B------:R-:W-:Y:S01]  /*eba0*/  IADD3 R42, P6, PT, R7, UR5, RZ ;  /* 0x00000005072a7c10 */ /* 0x000fe2000ffde0ff */
[----:B------:R-:W-:Y:S01]  /*ebb0*/  UIMAD UR4, UR12, 0x16, URZ ;  /* 0x000000160c0478a4 */ /* 0x000fe2000f8e02ff */
[----:B------:R-:W-:-:S02]  /*ebc0*/  SHF.R.U32.HI R18, RZ, 0x9, R12 ;  /* 0x00000009ff127819 */ /* 0x000fc4000001160c */
[----:B0-----:R-:W-:Y:S01]  /*ebd0*/  IADD3.X R75, PT, PT, R8, UR14, RZ, P6, !PT ;  /* 0x0000000e084b7c10 */ /* 0x001fe2000b7fe4ff */
[----:B------:R0:W-:Y:S01]  /*ebe0*/  STL [R1+0x800], R42 ;  /* 0x0008002a01007387 */ /* 0x0001e20000100800 */
[----:B------:R-:W-:Y:S01]  /*ebf0*/  LOP3.LUT P5, RZ, R18, 0x1, RZ, 0xc0, !PT ;  /* 0x0000000112ff7812 */ /* 0x000fe200078ac0ff */
[----:B------:R-:W-:Y:S02]  /*ec00*/  @!P4 IMAD.MOV.U32 R74, RZ, RZ, R42 ;  /* 0x000000ffff4ac224 */ /* 0x000fe400078e002a */
[----:B------:R-:W-:Y:S01]  /*ec10*/  STL [R1+0x7fc], R75 ;  /* 0x0007fc4b01007387 */ /* 0x000fe20000100800 */
[----:B------:R-:W-:Y:S01]  /*ec20*/  USHF.R.S32.HI UR5, URZ, 0x1f, UR4 ;  /* 0x0000001fff057899 */ /* 0x000fe20008011404 */
[----:B----4-:R-:W-:-:S06]  /*ec30*/  PRMT R41, RZ, 0x7610, R41 ;  /* 0x00007610ff297816 */ /* 0x010fcc0000000029 */
[----:B------:R1:W4:Y:S04]  /*ec40*/  @!P4 LDG.E.U8 R41, desc[UR24][R74.64] ;  /* 0x000000184a29c981 */ /* 0x000328000c1e1100 */
[----:B--2---:R2:W-:Y:S01]  /*ec50*/  STL [R1+0x8c], R9 ;  /* 0x00008c0901007387 */ /* 0x0045e20000100800 */
[----:B0-----:R-:W-:Y:S02]  /*ec60*/  IADD3 R42, P4, PT, R3, UR4, RZ ;  /* 0x00000004032a7c10 */ /* 0x001fe4000ff9e0ff */
[----:B--2---:R-:W-:-:S04]  /*ec70*/  IADD3 R9, P6, PT, R0, UR4, RZ ;  /* 0x0000000400097c10 */ /* 0x004fc8000ffde0ff */
[----:B-1----:R-:W-:Y:S01]  /*ec80*/  IADD3.X R74, PT, PT, R2, UR5, RZ, P6, !PT ;  /* 0x00000005024a7c10 */ /* 0x002fe2000b7fe4ff */
[----:B------:R-:W-:Y:S01]  /*ec90*/  IMAD.MOV.U32 R75, RZ, RZ, R9 ;  /* 0x000000ffff4b7224 */ /* 0x000fe200078e0009 */
[----:B------:R-:W-:Y:S04]  /*eca0*/  STL [R1+0x670], R9 ;  /* 0x0006700901007387 */ /* 0x000fe80000100800 */
[----:B------:R-:W-:Y:S01]  /*ecb0*/  @P5 LOP3.LUT R75, R75, R74, RZ, 0x3c, !PT ;  /* 0x0000004a4b4b5212 */ /* 0x000fe200078e3cff */
[----:B------:R-:W-:Y:S04]  /*ecc0*/  STL [R1+0x678], R42 ;  /* 0x0006782a01007387 */ /* 0x000fe80000100800 */
[----:B------:R0:W-:Y:S01]  /*ecd0*/  STL [R1+0x3dc], R74 ;  /* 0x0003dc4a01007387 */ /* 0x0001e20000100800 */
[----:B---3--:R-:W-:-:S02]  /*ece0*/  PRMT R29, RZ, 0x7610, R29 ;  /* 0x00007610ff1d7816 */ /* 0x008fc4000000001d */
[----:B0-----:R-:W-:-:S04]  /*ecf0*/  @P5 LOP3.LUT R74, R75, R74, RZ, 0x3c, !PT ;  /* 0x0000004a4b4a5212 */ /* 0x001fc800078e3cff */
[----:B------:R-:W-:-:S05]  /*ed00*/  @P5 LOP3.LUT R75, R75, R74, RZ, 0x3c, !PT ;  /* 0x0000004a4b4b5212 */ /* 0x000fca00078e3cff */
[----:B------:R0:W2:Y:S01]  /*ed10*/  @P5 LDG.E.U8 R29, desc[UR24][R74.64] ;  /* 0x000000184a1d5981 */ /* 0x0000a2000c1e1100 */
[----:B------:R-:W-:Y:S01]  /*ed20*/  PRMT R38, RZ, 0x7610, R38 ;  /* 0x00007610ff267816 */ /* 0x000fe20000000026 */
[----:B0-----:R-:W-:Y:S02]  /*ed30*/  @P5 IMAD.MOV.U32 R74, RZ, RZ, R42 ;  /* 0x000000ffff4a5224 */ /* 0x001fe400078e002a */
[----:B----4-:R0:W-:Y:S02]  /*ed40*/  STL [R1+0x88], R41 ;  /* 0x0000882901007387 */ /* 0x0101e40000100800 */
[----:B0-----:R-:W-:-:S05]  /*ed50*/  IADD3.X R41, PT, PT, R4, UR5, RZ, P4, !PT ;  /* 0x0000000504297c10 */ /* 0x001fca000a7fe4ff */
[----:B------:R-:W-:Y:S01]  /*ed60*/  STL [R1+0x674], R41 ;  /* 0x0006742901007387 */ /* 0x000fe20000100800 */
[----:B------:R-:W-:-:S05]  /*ed70*/  @P5 IMAD.MOV.U32 R75, RZ, RZ, R41 ;  /* 0x000000ffff4b5224 */ /* 0x000fca00078e0029 */
[----:B------:R0:W3:Y:S04]  /*ed80*/  @P5 LDG.E.U8 R38, desc[UR24][R74.64] ;  /* 0x000000184a265981 */ /* 0x0000e8000c1e1100 */
[----:B--2---:R1:W-:Y:S04]  /*ed90*/  STL [R1+0x30], R29 ;  /* 0x0000301d01007387 */ /* 0x0043e80000100800 */
[----:B-1----:R-:W2:Y:S01]  /*eda0*/  LDL.LU R29, [R1+0xdd0] ;  /* 0x000dd000011d7983 */ /* 0x002ea20000300800 */
[----:B------:R-:W-:-:S03]  /*edb0*/  IADD3 R9, P4, PT, R5, UR4, RZ ;  /* 0x0000000405097c10 */ /* 0x000fc6000ff9e0ff */
[----:B------:R-:W4:Y:S01]  /*edc0*/  LDL.LU R41, [R1+0xdcc] ;  /* 0x000dcc0001297983 */ /* 0x000f220000300800 */
[----:B0-----:R-:W-:Y:S01]  /*edd0*/  IADD3.X R75, PT, PT, R6, UR5, RZ, P4, !PT ;  /* 0x00000005064b7c10 */ /* 0x001fe2000a7fe4ff */
[----:B------:R-:W-:Y:S01]  /*ede0*/  @P5 IMAD.MOV.U32 R74, RZ, RZ, R9 ;  /* 0x000000ffff4a5224 */ /* 0x000fe200078e0009 */
[----:B------:R-:W-:Y:S01]  /*edf0*/  IADD3 R42, P4, PT, R7, UR4, RZ ;  /* 0x00000004072a7c10 */ /* 0x000fe2000ff9e0ff */
[----:B------:R-:W-:Y:S04]  /*ee00*/  STL [R1+0x680], R9 ;  /* 0x0006800901007387 */ /* 0x000fe80000100800 */
[----:B------:R-:W-:Y:S04]  /*ee10*/  STL [R1+0x67c], R75 ;  /* 0x00067c4b01007387 */ /* 0x000fe80000100800 */
[----:B------:R-:W-:Y:S01]  /*ee20*/  STL [R1+0x688], R42 ;  /* 0x0006882a01007387 */ /* 0x000fe20000100800 */
[----:B------:R-:W-:-:S03]  /*ee30*/  PRMT R40, RZ, 0x7610, R40 ;  /* 0x00007610ff287816 */ /* 0x000fc60000000028 */
[----:B---3--:R0:W-:Y:S01]  /*ee40*/  STL [R1+0x2c], R38 ;  /* 0x00002c2601007387 */ /* 0x0081e20000100800 */
[----:B--2---:R-:W-:Y:S01]  /*ee50*/  PRMT R29, RZ, 0x7610, R29 ;  /* 0x00007610ff1d7816 */ /* 0x004fe2000000001d */
[----:B------:R-:W-:Y:S01]  /*ee60*/  UIMAD UR4, UR12, 0x17, URZ ;  /* 0x000000170c0478a4 */ /* 0x000fe2000f8e02ff */
[----:B0-----:R-:W-:Y:S01]  /*ee70*/  IADD3.X R38, PT, PT, R8, UR5, RZ, P4, !PT ;  /* 0x0000000508267c10 */ /* 0x001fe2000a7fe4ff */
[----:B------:R-:W2:Y:S04]  /*ee80*/  LDL.LU R9, [R1+0xdc8] ;  /* 0x000dc80001097983 */ /* 0x000ea80000300800 */
[----:B------:R0:W3:Y:S02]  /*ee90*/  @P5 LDG.E.U8 R29, desc[UR24][R74.64] ;  /* 0x000000184a1d5981 */ /* 0x0000e4000c1e1100 */
[----:B0-----:R-:W-:-:S02]  /*eea0*/  IMAD.MOV.U32 R75, RZ, RZ, R38 ;  /* 0x000000ffff4b7224 */ /* 0x001fc400078e0026 */
[----:B------:R-:W-:-:S05]  /*eeb0*/  @P5 IMAD.MOV.U32 R74, RZ, RZ, R42 ;  /* 0x000000ffff4a5224 */ /* 0x000fca00078e002a */
[----:B------:R0:W2:Y:S01]  /*eec0*/  @P5 LDG.E.U8 R40, desc[UR24][R74.64] ;  /* 0x000000184a285981 */ /* 0x0000a2000c1e1100 */
[----:B------:R-:W-:Y:S01]  /*eed0*/  SHF.R.U32.HI R12, RZ, 0x8, R12 ;  /* 0x00000008ff0c7819 */ /* 0x000fe2000001160c */
[----:B------:R-:W-:-:S03]  /*eee0*/  USHF.R.S32.HI UR6, URZ, 0x1f, UR4 ;  /* 0x0000001fff067899 */ /* 0x000fc60008011404 */
[----:B------:R-:W-:Y:S02]  /*eef0*/  LOP3.LUT P6, RZ, R12, 0x1, RZ, 0xc0, !PT ;  /* 0x000000010cff7812 */ /* 0x000fe400078cc0ff */
[----:B----4-:R-:W-:Y:S02]  /*ef00*/  PRMT R41, RZ, 0x7610, R41 ;  /* 0x00007610ff297816 */ /* 0x010fe40000000029 */
[----:B------:R-:W-:Y:S01]  /*ef10*/  PRMT R48, RZ, 0x7610, R48 ;  /* 0x00007610ff307816 */ /* 0x000fe20000000030 */
[----:B---3--:R1:W-:Y:S04]  /*ef20*/  STL [R1+0x28], R29 ;  /* 0x0000281d01007387 */ /* 0x0083e80000100800 */
[----:B-1----:R-:W3:Y:S04]  /*ef30*/  LDL.LU R29, [R1+0xdc4] ;  /* 0x000dc400011d7983 */ /* 0x002ee80000300800 */
[----:B------:R1:W-:Y:S02]  /*ef40*/  STL [R1+0x684], R38 ;  /* 0x0006842601007387 */ /* 0x0003e40000100800 */
[----:B-1----:R-:W-:-:S04]  /*ef50*/  IADD3 R38, P4, PT, R0, UR4, RZ ;  /* 0x0000000400267c10 */ /* 0x002fc8000ff9e0ff */
[----:B0-----:R-:W-:Y:S01]  /*ef60*/  IADD3.X R74, PT, PT, R2, UR6, RZ, P4, !PT ;  /* 0x00000006024a7c10 */ /* 0x001fe2000a7fe4ff */
[----:B------:R-:W-:Y:S01]  /*ef70*/  IMAD.MOV.U32 R75, RZ, RZ, R38 ;  /* 0x000000ffff4b7224 */ /* 0x000fe200078e0026 */
[----:B------:R0:W-:Y:S04]  /*ef80*/  STL [R1+0x690], R38 ;  /* 0x0006902601007387 */ /* 0x0001e80000100800 */
[----:B------:R-:W-:Y:S02]  /*ef90*/  @P6 LOP3.LUT R75, R75, R74, RZ, 0x3c, !PT ;  /* 0x0000004a4b4b6212 */ /* 0x000fe400078e3cff */
[----:B0-----:R-:W-:-:S05]  /*efa0*/  IADD3 R38, P5, PT, R3, UR4, RZ ;  /* 0x0000000403267c10 */ /* 0x001fca000ffbe0ff */
[----:B------:R-:W-:Y:S04]  /*efb0*/  STL [R1+0x698], R38 ;  /* 0x0006982601007387 */ /* 0x000fe80000100800 */
[----:B------:R0:W-:Y:S02]  /*efc0*/  STL [R1+0x68c], R74 ;  /* 0x00068c4a01007387 */ /* 0x0001e40000100800 */
[----:B0-----:R-:W-:-:S04]  /*efd0*/  @P6 LOP3.LUT R74, R75, R74, RZ, 0x3c, !PT ;  /* 0x0000004a4b4a6212 */ /* 0x001fc800078e3cff */
[----:B------:R-:W-:-:S05]  /*efe0*/  @P6 LOP3.LUT R75, R75, R74, RZ, 0x3c, !PT ;  /* 0x0000004a4b4b6212 */ /* 0x000fca00078e3cff */
[----:B------:R0:W4:Y:S04]  /*eff0*/  @P6 LDG.E.U8 R41, desc[UR24][R74.64] ;  /* 0x000000184a296981 */ /* 0x000128000c1e1100 */
[----:B--2---:R1:W-:Y:S02]  /*f000*/  STL [R1+0x24], R40 ;  /* 0x0000242801007387 */ /* 0x0043e40000100800 */
[----:B-1----:R-:W-:Y:S01]  /*f010*/  IADD3.X R40, PT, PT, R4, UR6, RZ, P5, !PT ;  /* 0x0000000604287c10 */ /* 0x002fe2000affe4ff */
[----:B0-----:R-:W-:-:S04]  /*f020*/  @P6 IMAD.MOV.U32 R74, RZ, RZ, R38 ;  /* 0x000000ffff4a6224 */ /* 0x001fc800078e0026 */
[----:B------:R-:W-:-:S05]  /*f030*/  @P6 IMAD.MOV.U32 R75, RZ, RZ, R40 ;  /* 0x000000ffff4b6224 */ /* 0x000fca00078e0028 */
[----:B------:R0:W2:Y:S01]  /*f040*/  @P6 LDG.E.U8 R48, desc[UR24][R74.64] ;  /* 0x000000184a306981 */ /* 0x0000a2000c1e1100 */
[----:B------:R-:W-:-:S03]  /*f050*/  IADD3 R42, P5, PT, R5, UR4, RZ ;  /* 0x00000004052a7c10 */ /* 0x000fc6000ffbe0ff */
[----:B------:R1:W-:Y:S04]  /*f060*/  STL [R1+0x694], R40 ;  /* 0x0006942801007387 */ /* 0x0003e80000100800 */
[----:B------:R-:W-:Y:S01]  /*f070*/  STL [R1+0x6a0], R42 ;  /* 0x0006a02a01007387 */ /* 0x000fe20000100800 */
[----:B------:R-:W-:Y:S01]  /*f080*/  PRMT R9, RZ, 0x7610, R9 ;  /* 0x00007610ff097816 */ /* 0x000fe20000000009 */
[----:B0-----:R-:W-:Y:S01]  /*f090*/  @P6 IMAD.MOV.U32 R74, RZ, RZ, R42 ;  /* 0x000000ffff4a6224 */ /* 0x001fe200078e002a */
[----:B------:R-:W-:Y:S01]  /*f0a0*/  PRMT R39, RZ, 0x7610, R39 ;  /* 0x00007610ff277816 */ /* 0x000fe20000000027 */
[----:B----4-:R0:W-:Y:S04]  /*f0b0*/  STL [R1+0x80], R41 ;  /* 0x0000802901007387 */ /* 0x0101e80000100800 */
[----:B-1----:R-:W4:Y:S04]  /*f0c0*/  LDL.LU R40, [R1+0xdc0] ;  /* 0x000dc00001287983 */ /* 0x002f280000300800 */
[----:B------:R-:W3:Y:S01]  /*f0d0*/  LDL.LU R38, [R1+0xdbc] ;  /* 0x000dbc0001267983 */ /* 0x000ee20000300800 */
[----:B0-----:R-:W-:-:S05]  /*f0e0*/  IADD3.X R41, PT, PT, R6, UR6, RZ, P5, !PT ;  /* 0x0000000606297c10 */ /* 0x001fca000affe4ff */
[----:B------:R-:W-:-:S05]  /*f0f0*/  @P6 IMAD.MOV.U32 R75, RZ, RZ, R41 ;  /* 0x000000ffff4b6224 */ /* 0x000fca00078e0029 */
[----:B------:R0:W3:Y:S04]  /*f100*/  @P6 LDG.E.U8 R9, desc[UR24][R74.64] ;  /* 0x000000184a096981 */ /* 0x0000e8000c1e1100 */
[----:B------:R1:W-:Y:S04]  /*f110*/  STL [R1+0x69c], R41 ;  /* 0x00069c2901007387 */ /* 0x0003e80000100800 */
[----:B--2---:R2:W-:Y:S04]  /*f120*/  STL [R1+0x7c], R48 ;  /* 0x00007c3001007387 */ /* 0x0045e80000100800 */
[----:B-1----:R-:W4:Y:S01]  /*f130*/  LDL.LU R41, [R1+0xdb8] ;  /* 0x000db80001297983 */ /* 0x002f220000300800 */
[----:B--2---:R-:W-:Y:S01]  /*f140*/  IADD3 R48, P5, PT, R7, UR4, RZ ;  /* 0x0000000407307c10 */ /* 0x004fe2000ffbe0ff */
[----:B------:R-:W-:-:S02]  /*f150*/  UIMAD UR5, UR12, 0x1e, URZ ;  /* 0x0000001e0c0578a4 */ /* 0x000fc4000f8e02ff */
[----:B------:R-:W2:Y:S01]  /*f160*/  LDL.LU R42, [R1+0xdb4] ;  /* 0x000db400012a7983 */ /* 0x000ea20000300800 */
[----:B0-----:R-:W-:Y:S01]  /*f170*/  IADD3.X R75, PT, PT, R8, UR6, RZ, P5, !PT ;  /* 0x00000006084b7c10 */ /* 0x001fe2000affe4ff */
[----:B------:R-:W-:-:S05]  /*f180*/  @P6 IMAD.MOV.U32 R74, RZ, RZ, R48 ;  /* 0x000000ffff4a6224 */ /* 0x000fca00078e0030 */
[----:B------:R0:W2:Y:S01]  /*f190*/  @P6 LDG.E.U8 R39, desc[UR24][R74.64] ;  /* 0x000000184a276981 */ /* 0x0000a2000c1e1100 */
[----:B------:R-:W-:-:S03]  /*f1a0*/  USHF.R.S32.HI UR6, URZ, 0x1f, UR5 ;  /* 0x0000001fff067899 */ /* 0x000fc60008011405 */
[----:B------:R-:W-:Y:S04]  /*f1b0*/  STL [R1+0x6a8], R48 ;  /* 0x0006a83001007387 */ /* 0x000fe80000100800 */
[----:B------:R-:W-:Y:S01]  /*f1c0*/  STL [R1+0x6a4], R75 ;  /* 0x0006a44b01007387 */ /* 0x000fe20000100800 */
[----:B------:R-:W-:-:S03]  /*f1d0*/  PRMT R12, RZ, 0x7610, R12 ;  /* 0x00007610ff0c7816 */ /* 0x000fc6000000000c */
[----:B---3--:R1:W-:Y:S02]  /*f1e0*/  STL [R1+0x78], R9 ;  /* 0x0000780901007387 */ /* 0x0083e40000100800 */
[----:B-1----:R-:W-:-:S04]  /*f1f0*/  IADD3 R9, P5, PT, R0, UR5, RZ ;  /* 0x0000000500097c10 */ /* 0x002fc8000ffbe0ff */
[----:B0-----:R-:W-:Y:S01]  /*f200*/  IADD3.X R74, PT, PT, R2, UR6, RZ, P5, !PT ;  /* 0x00000006024a7c10 */ /* 0x001fe2000affe4ff */
[----:B------:R-:W-:Y:S01]  /*f210*/  IMAD.MOV.U32 R75, RZ, RZ, R9 ;  /* 0x000000ffff4b7224 */ /* 0x000fe200078e0009 */
[----:B------:R0:W-:Y:S04]  /*f220*/  STL [R1+0x6b0], R9 ;  /* 0x0006b00901007387 */ /* 0x0001e80000100800 */
[----:B------:R-:W-:Y:S02]  /*f230*/  @P3 LOP3.LUT R75, R75, R74, RZ, 0x3c, !PT ;  /* 0x0000004a4b4b3212 */ /* 0x000fe400078e3cff */
[----:B0-----:R-:W-:-:S05]  /*f240*/  IADD3 R9, P6, PT, R3, UR5, RZ ;  /* 0x0000000503097c10 */ /* 0x001fca000ffde0ff */
[----:B------:R-:W-:Y:S04]  /*f250*/  STL [R1+0x6b8], R9 ;  /* 0x0006b80901007387 */ /* 0x000fe80000100800 */
[----:B------:R0:W-:Y:S01]  /*f260*/  STL [R1+0x6ac], R74 ;  /* 0x0006ac4a01007387 */ /* 0x0001e20000100800 */
[----:B----4-:R-:W-:-:S03]  /*f270*/  PRMT R41, RZ, 0x7610, R41 ;  /* 0x00007610ff297816 */ /* 0x010fc60000000029 */
[----:B--2---:R1:W-:Y:S01]  /*f280*/  STL [R1+0x74], R39 ;  /* 0x0000742701007387 */ /* 0x0043e20000100800 */
[----:B0-----:R-:W-:-:S04]  /*f290*/  @P3 LOP3.LUT R74, R75, R74, RZ, 0x3c, !PT ;  /* 0x0000004a4b4a3212 */ /* 0x001fc800078e3cff */
[----:B------:R-:W-:Y:S02]  /*f2a0*/  @P3 LOP3.LUT R75, R75, R74, RZ, 0x3c, !PT ;  /* 0x0000004a4b4b3212 */ /* 0x000fe400078e3cff */
[----:B-1----:R-:W-:-:S03]  /*f2b0*/  IADD3.X R39, PT, PT, R4, UR6, RZ, P6, !PT ;  /* 0x0000000604277c10 */ /* 0x002fc6000b7fe4ff */
[----:B------:R0:W2:Y:S02]  /*f2c0*/  @P3 LDG.E.U8 R41, desc[UR24][R74.64] ;  /* 0x000000184a293981 */ /* 0x0000a4000c1e1100 */
[----:B0-----:R-:W-:Y:S02]  /*f2d0*/  IMAD.MOV.U32 R74, RZ, RZ, R39 ;  /* 0x000000ffff4a7224 */ /* 0x001fe400078e0027 */
[----:B------:R-:W-:-:S05]  /*f2e0*/  IMAD.MOV.U32 R75, RZ, RZ, R9 ;  /* 0x000000ffff4b7224 */ /* 0x000fca00078e0009 */
[-C--:B------:R-:W-:Y:S02]  /*f2f0*/  @P3 LOP3.LUT R75, R75, R74.reuse, RZ, 0x3c, !PT ;  /* 0x0000004a4b4b3212 */ /* 0x080fe400078e3cff */
[----:B------:R-:W-:Y:S02]  /*f300*/  IADD3 R48, P6, PT, R5, UR5, RZ ;  /* 0x0000000505307c10 */ /* 0x000fe4000ffde0ff */
[C---:B------:R-:W-:Y:S02]  /*f310*/  @P3 LOP3.LUT R74, R75.reuse, R74, RZ, 0x3c, !PT ;  /* 0x0000004a4b4a3212 */ /* 0x040fe400078e3cff */
[----:B------:R-:W-:Y:S02]  /*f320*/  PRMT R40, RZ, 0x7610, R40 ;  /* 0x00007610ff287816 */ /* 0x000fe40000000028 */
[----:B------:R-:W-:Y:S02]  /*f330*/  @P3 LOP3.LUT R75, R75, R74, RZ, 0x3c, !PT ;  /* 0x0000004a4b4b3212 */ /* 0x000fe400078e3cff */
[----:B------:R-:W-:-:S03]  /*f340*/  IADD3.X R9, PT, PT, R6, UR6, RZ, P6, !PT ;  /* 0x0000000606097c10 */ /* 0x000fc6000b7fe4ff */
[----:B------:R0:W3:Y:S02]  /*f350*/  @P3 LDG.E.U8 R40, desc[UR24][R74.64] ;  /* 0x000000184a283981 */ /* 0x0000e4000c1e1100 */
[----:B0-----:R-:W-:Y:S02]  /*f360*/  @P3 IMAD.MOV.U32 R74, RZ, RZ, R48 ;  /* 0x000000ffff4a3224 */ /* 0x001fe400078e0030 */
[----:B------:R-:W-:-:S05]  /*f370*/  @P3 IMAD.MOV.U32 R75, RZ, RZ, R9 ;  /* 0x000000ffff4b3224 */ /* 0x000fca00078e0009 */
[----:B------:R0:W4:Y:S02]  /*f380*/  @P3 LDG.E.U8 R12, desc[UR24][R74.64] ;  /* 0x000000184a0c3981 */ /* 0x000124000c1e1100 */
[----:B0-----:R-:W-:-:S04]  /*f390*/  IADD3 R75, P6, PT, R7, UR5, RZ ;  /* 0x00000005074b7c10 */ /* 0x001fc8000ffde0ff */
[----:B------:R-:W-:Y:S01]  /*f3a0*/  IADD3.X R74, PT, PT, R8, UR6, RZ, P6, !PT ;  /* 0x00000006084a7c10 */ /* 0x000fe2000b7fe4ff */
[----:B------:R-:W-:Y:S01]  /*f3b0*/  UIMAD UR4, UR12, 0x1f, URZ ;  /* 0x0000001f0c0478a4 */ /* 0x000fe2000f8e02ff */
[----:B------:R-:W-:Y:S02]  /*f3c0*/  PRMT R54, RZ, 0x7610, R54 ;  /* 0x00007610ff367816 */ /* 0x000fe40000000036 */
[----:B------:R-:W-:Y:S01]  /*f3d0*/  PRMT R44, RZ, 0x7610, R44 ;  /* 0x00007610ff2c7816 */ /* 0x000fe2000000002c */
[----:B------:R-:W-:Y:S01]  /*f3e0*/  USHF.R.S32.HI UR14, URZ, 0x1f, UR4 ;  /* 0x0000001fff0e7899 */ /* 0x000fe20008011404 */
[----:B--2---:R0:W-:Y:S01]  /*f3f0*/  STL [R1+0x20], R41 ;  /* 0x0000202901007387 */ /* 0x0041e20000100800 */
[----:B------:R-:W-:Y:S02]  /*f400*/  PRMT R43, RZ, 0x7610, R43 ;  /* 0x00007610ff2b7816 */ /* 0x000fe4000000002b */
[----:B------:R-:W-:Y:S01]  /*f410*/  ISETP.GT.U32.AND P5, PT, R11, R42, PT ;  /* 0x0000002a0b00720c */ /* 0x000fe20003fa4070 */
[----:B------:R-:W-:Y:S01]  /*f420*/  UIMAD UR5, UR12, 0x26, URZ ;  /* 0x000000260c0578a4 */ /* 0x000fe2000f8e02ff */
[----:B------:R-:W-:Y:S01]  /*f430*/  PRMT R47, RZ, 0x7610, R47 ;  /* 0x00007610ff2f7816 */ /* 0x000fe2000000002f */
[----:B------:R-:W1:Y:S01]  /*f440*/  LDCU UR6, c[0x0][0x3b0] ;  /* 0x00007600ff0677ac */ /* 0x000e620008000800 */
[----:B0-----:R-:W2:Y:S04]  /*f450*/  LDL.LU R41, [R1+0xdb0] ;  /* 0x000db00001297983 */ /* 0x001ea80000300800 */
[----:B------:R0:W-:Y:S04]  /*f460*/  STL [R1+0x6b4], R39 ;  /* 0x0006b42701007387 */ /* 0x0001e80000100800 */
[----:B0-----:R-:W2:Y:S04]  /*f470*/  LDL.LU R39, [R1+0xdac] ;  /* 0x000dac0001277983 */ /* 0x001ea80000300800 */
[----:B------:R-:W-:Y:S04]  /*f480*/  STL [R1+0x6c0], R48 ;  /* 0x0006c03001007387 */ /* 0x000fe80000100800 */
[----:B------:R-:W-:Y:S04]  /*f490*/  STL [R1+0x6bc], R9 ;  /* 0x0006bc0901007387 */ /* 0x000fe80000100800 */
[----:B---3--:R0:W-:Y:S04]  /*f4a0*/  STL [R1+0x1c], R40 ;  /* 0x00001c2801007387 */ /* 0x0081e80000100800 */
[----:B0-----:R-:W3:Y:S04]  /*f4b0*/  LDL.LU R40, [R1+0xda8] ;  /* 0x000da80001287983 */ /* 0x001ee80000300800 */
[----:B------:R-:W2:Y:S04]  /*f4c0*/  LDL.LU R9, [R1+0xda4] ;  /* 0x000da40001097983 */ /* 0x000ea80000300800 */
[----:B------:R0:W-:Y:S04]  /*f4d0*/  STL [R1+0x6c8], R75 ;  /* 0x0006c84b01007387 */ /* 0x0001e80000100800 */
[----:B----4-:R-:W-:Y:S01]  /*f4e0*/  STL [R1+0x18], R12 ;  /* 0x0000180c01007387 */ /* 0x010fe20000100800 */
[----:B0-----:R-:W-:-:S03]  /*f4f0*/  @P3 LOP3.LUT R75, R75, R74, RZ, 0x3c, !PT ;  /* 0x0000004a4b4b3212 */ /* 0x001fc600078e3cff */
[----:B------:R0:W-:Y:S02]  /*f500*/  STL [R1+0x6c4], R74 ;  /* 0x0006c44a01007387 */ /* 0x0001e40000100800 */
[----:B0-----:R-:W-:-:S04]  /*f510*/  @P3 LOP3.LUT R74, R75, R74, RZ, 0x3c, !PT ;  /* 0x0000004a4b4a3212 */ /* 0x001fc800078e3cff */
[----:B------:R-:W-:Y:S02]  /*f520*/  @P3 LOP3.LUT R75, R75, R74, RZ, 0x3c, !PT ;  /* 0x0000004a4b4b3212 */ /* 0x000fe400078e3cff */
[----:B------:R-:W-:-:S03]  /*f530*/  IADD3 R48, P6, PT, R0, UR4, RZ ;  /* 0x0000000400307c10 */ /* 0x000fc6000ffde0ff */
[----:B------:R0:W4:Y:S02]  /*f540*/  @P3 LDG.E.U8 R54, desc[UR24][R74.64] ;  /* 0x000000184a363981 */ /* 0x000124000c1e1100 */
[----:B0-----:R-:W-:Y:S01]  /*f550*/  IADD3.X R75, PT, PT, R2, UR14, RZ, P6, !PT ;  /* 0x0000000e024b7c10 */ /* 0x001fe2000b7fe4ff */
[----:B------:R-:W-:-:S05]  /*f560*/  @!P0 IMAD.MOV.U32 R74, RZ, RZ, R48 ;  /* 0x000000ffff4a8224 */ /* 0x000fca00078e0030 */
[----:B------:R0:W2:Y:S04]  /*f570*/  @!P0 LDG.E.U8 R44, desc[UR24][R74.64] ;  /* 0x000000184a2c8981 */ /* 0x0000a8000c1e1100 */
[----:B------:R0:W-:Y:S04]  /*f580*/  STL [R1+0x6d0], R48 ;  /* 0x0006d03001007387 */ /* 0x0001e80000100800 */
[----:B----4-:R4:W-:Y:S04]  /*f590*/  STL [R1+0x14], R54 ;  /* 0x0000143601007387 */ /* 0x0109e80000100800 */
[----:B------:R1:W-:Y:S04]  /*f5a0*/  STL [R1+0x6cc], R75 ;  /* 0x0006cc4b01007387 */ /* 0x0003e80000100800 */
[----:B0-----:R-:W3:Y:S01]  /*f5b0*/  LDL.LU R48, [R1+0xda0] ;  /* 0x000da00001307983 */ /* 0x001ee20000300800 */
[----:B----4-:R-:W-:-:S04]  /*f5c0*/  IADD3 R54, P6, PT, R3, UR4, RZ ;  /* 0x0000000403367c10 */ /* 0x010fc8000ffde0ff */
[----:B------:R-:W-:Y:S01]  /*f5d0*/  IADD3.X R74, PT, PT, R4, UR14, RZ, P6, !PT ;  /* 0x0000000e044a7c10 */ /* 0x000fe2000b7fe4ff */
[----:B-1----:R-:W-:Y:S01]  /*f5e0*/  IMAD.MOV.U32 R75, RZ, RZ, R54 ;  /* 0x000000ffff4b7224 */ /* 0x002fe200078e0036 */
[----:B--2---:R0:W-:Y:S04]  /*f5f0*/  STL [R1+0x70], R44 ;  /* 0x0000702c01007387 */ /* 0x0041e80000100800 */
[-C--:B------:R-:W-:Y:S01]  /*f600*/  @!P0 LOP3.LUT R75, R75, R74.reuse, RZ, 0x3c, !PT ;  /* 0x0000004a4b4b8212 */ /* 0x080fe200078e3cff */
[----:B0-----:R-:W2:Y:S04]  /*f610*/  LDL.LU R44, [R1+0xd9c] ;  /* 0x000d9c00012c7983 */ /* 0x001ea80000300800 */
[----:B------:R-:W-:Y:S04]  /*f620*/  STL [R1+0x6d8], R54 ;  /* 0x0006d83601007387 */ /* 0x000fe80000100800 */
[----:B------:R0:W-:Y:S02]  /*f630*/  STL [R1+0x6d4], R74 ;  /* 0x0006d44a01007387 */ /* 0x0001e40000100800 */
[----:B0-----:R-:W-:-:S04]  /*f640*/  @!P0 LOP3.LUT R74, R75, R74, RZ, 0x3c, !PT ;  /* 0x0000004a4b4a8212 */ /* 0x001fc800078e3cff */
[----:B------:R-:W-:-:S05]  /*f650*/  @!P0 LOP3.LUT R75, R75, R74, RZ, 0x3c, !PT ;  /* 0x0000004a4b4b8212 */ /* 0x000fca00078e3cff */
[----:B------:R0:W4:Y:S01]  /*f660*/  @!P0 LDG.E.U8 R43, desc[UR24][R74.64] ;  /* 0x000000184a2b8981 */ /* 0x000122000c1e1100 */
[----:B------:R-:W-:-:S05]  /*f670*/  IADD3 R54, P6, PT, R5, UR4, RZ ;  /* 0x0000000405367c10 */ /* 0x000fca000ffde0ff */
[----:B0-----:R-:W-:Y:S01]  /*f680*/  IMAD.MOV.U32 R75, RZ, RZ, R54 ;  /* 0x000000ffff4b7224 */ /* 0x001fe200078e0036 */
[----:B----4-:R0:W-:Y:S04]  /*f690*/  STL [R1+0x6c], R43 ;  /* 0x00006c2b01007387 */ /* 0x0101e80000100800 */
[----:B0-----:R-:W4:Y:S01]  /*f6a0*/  LDL.LU R43, [R1+0xd98] ;  /* 0x000d9800012b7983 */ /* 0x001f220000300800 */
[----:B------:R-:W-:-:S04]  /*f6b0*/  IADD3.X R74, PT, PT, R6, UR14, RZ, P6, !PT ;  /* 0x0000000e064a7c10 */ /* 0x000fc8000b7fe4ff */
[-C--:B------:R-:W-:Y:S01]  /*f6c0*/  @!P0 LOP3.LUT R75, R75, R74.reuse, RZ, 0x3c, !PT ;  /* 0x0000004a4b4b8212 */ /* 0x080fe200078e3cff */
[----:B------:R-:W-:Y:S04]  /*f6d0*/  STL [R1+0x6e0], R54 ;  /* 0x0006e03601007387 */ /* 0x000fe80000100800 */
[----:B------:R0:W-:Y:S02]  /*f6e0*/  STL [R1+0x6dc], R74 ;  /* 0x0006dc4a01007387 */ /* 0x0001e40000100800 */
[----:B0-----:R-:W-:-:S04]  /*f6f0*/  @!P0 LOP3.LUT R74, R75, R74, RZ, 0x3c, !PT ;  /* 0x0000004a4b4a8212 */ /* 0x001fc800078e3cff */
[----:B------:R-:W-:Y:S01]  /*f700*/  @!P0 LOP3.LUT R75, R75, R74, RZ, 0x3c, !PT ;  /* 0x0000004a4b4b8212 */ /* 0x000fe200078e3cff */
[----:B------:R-:W-:Y:S01]  /*f710*/  @!P5 IMAD.IADD R42, R42, 0x1, -R11 ;  /* 0x000000012a2ad824 */ /* 0x000fe200078e0a0b */
[----:B---3--:R-:W-:Y:S02]  /*f720*/  ISETP.GT.U32.AND P5, PT, R11, R40, PT ;  /* 0x000000280b00720c */ /* 0x008fe40003fa4070 */
[----:B----4-:R-:W-:-:S06]  /*f730*/  PRMT R43, RZ, 0x7610, R43 ;  /* 0x00007610ff2b7816 */ /* 0x010fcc000000002b */
[----:B------:R0:W3:Y:S05]  /*f740*/  @!P0 LDG.E.U8 R43, desc[UR24][R74.64] ;  /* 0x000000184a2b8981 */ /* 0x0000ea000c1e1100 */
[----:B------:R-:W-:Y:S01]  /*f750*/  @!P5 IMAD.IADD R40, R40, 0x1, -R11 ;  /* 0x000000012828d824 */ /* 0x000fe200078e0a0b */
[----:B------:R-:W-:Y:S02]  /*f760*/  ISETP.GT.U32.AND P5, PT, R11, R45, PT ;  /* 0x0000002d0b00720c */ /* 0x000fe40003fa4070 */
[----:B------:R-:W-:-:S11]  /*f770*/  SHF.R.U64 R12, R9, 0x19, RZ ;  /* 0x00000019090c7819 */ /* 0x000fd600000012ff */
[----:B------:R-:W-:Y:S01]  /*f780*/  @!P5 IMAD.IADD R45, R45, 0x1, -R11 ;  /* 0x000000012d2dd824 */ /* 0x000fe200078e0a0b */
[----:B------:R-:W-:-:S04]  /*f790*/  IADD3 R54, P5, PT, R7, UR4, RZ ;  /* 0x0000000407367c10 */ /* 0x000fc8000ffbe0ff */
[----:B0-----:R-:W-:Y:S01]  /*f7a0*/  IADD3.X R74, PT, PT, R8, UR14, RZ, P5, !PT ;  /* 0x0000000e084a7c10 */ /* 0x001fe2000affe4ff */
[----:B------:R-:W-:Y:S01]  /*f7b0*/  IMAD.MOV.U32 R75, RZ, RZ, R54 ;  /* 0x000000ffff4b7224 */ /* 0x000fe200078e0036 */
[----:B------:R-:W-:Y:S01]  /*f7c0*/  LOP3.LUT P3, RZ, R12, 0x1, RZ, 0xc0, !PT ;  /* 0x000000010cff7812 */ /* 0x000fe2000786c0ff */
[----:B------:R-:W-:Y:S01]  /*f7d0*/  USHF.R.S32.HI UR4, URZ, 0x1f, UR5 ;  /* 0x0000001fff047899 */ /* 0x000fe20008011405 */
[----:B------:R-:W-:Y:S01]  /*f7e0*/  PRMT R46, RZ, 0x7610, R46 ;  /* 0x00007610ff2e7816 */ /* 0x000fe2000000002e */
[----:B------:R-:W0:Y:S01]  /*f7f0*/  LDCU UR14, c[0x0][0x3b0] ;  /* 0x00007600ff0e77ac */ /* 0x000e220008000800 */
[-C--:B------:R-:W-:Y:S01]  /*f800*/  @!P0 LOP3.LUT R75, R75, R74.reuse, RZ, 0x3c, !PT ;  /* 0x0000004a4b4b8212 */ /* 0x080fe200078e3cff */
[----:B---3--:R1:W-:Y:S04]  /*f810*/  STL [R1+0x68], R43 ;  /* 0x0000682b01007387 */ /* 0x0083e80000100800 */
[----:B-1----:R-:W3:Y:S04]  /*f820*/  LDL.LU R43, [R1+0xd94] ;  /* 0x000d9400012b7983 */ /* 0x002ee80000300800 */
[----:B------:R-:W-:Y:S04]  /*f830*/  STL [R1+0x6e8], R54 ;  /* 0x0006e83601007387 */ /* 0x000fe80000100800 */
[----:B------:R1:W-:Y:S02]  /*f840*/  STL [R1+0x6e4], R74 ;  /* 0x0006e44a01007387 */ /* 0x0003e40000100800 */
[----:B-1----:R-:W-:-:S04]  /*f850*/  @!P0 LOP3.LUT R74, R75, R74, RZ, 0x3c, !PT ;  /* 0x0000004a4b4a8212 */ /* 0x002fc800078e3cff */
[----:B------:R-:W-:Y:S02]  /*f860*/  @!P0 LOP3.LUT R75, R75, R74, RZ, 0x3c, !PT ;  /* 0x0000004a4b4b8212 */ /* 0x000fe400078e3cff */
[----:B------:R-:W-:-:S03]  /*f870*/  IADD3 R54, P6, PT, R0, UR5, RZ ;  /* 0x0000000500367c10 */ /* 0x000fc6000ffde0ff */
[----:B------:R1:W4:Y:S02]  /*f880*/  @!P0 LDG.E.U8 R47, desc[UR24][R74.64] ;  /* 0x000000184a2f8981 */ /* 0x000324000c1e1100 */
[----:B-1----:R-:W-:Y:S01]  /*f890*/  IADD3.X R75, PT, PT, R2, UR4, RZ, P6, !PT ;  /* 0x00000004024b7c10 */ /* 0x002fe2000b7fe4ff */
[----:B------:R-:W-:-:S05]  /*f8a0*/  @P3 IMAD.MOV.U32 R74, RZ, RZ, R54 ;  /* 0x000000ffff4a3224 */ /* 0x000fca00078e0036 */
[----:B------:R1:W2:Y:S01]  /*f8b0*/  @P3 LDG.E.U8 R46, desc[UR24][R74.64] ;  /* 0x000000184a2e3981 */ /* 0x0002a2000c1e1100 */
[----:B------:R-:W-:Y:S02]  /*f8c0*/  PRMT R12, RZ, 0x7610, R12 ;  /* 0x00007610ff0c7816 */ /* 0x000fe4000000000c */
[----:B------:R-:W-:-:S13]  /*f8d0*/  ISETP.GT.U32.AND P4, PT, R11, R29, PT ;  /* 0x0000001d0b00720c */ /* 0x000fda0003f84070 */
[----:B------:R-:W-:Y:S01]  /*f8e0*/  @!P4 IMAD.IADD R29, R29, 0x1, -R11 ;  /* 0x000000011d1dc824 */ /* 0x000fe200078e0a0b */
[----:B------:R-:W-:-:S13]  /*f8f0*/  ISETP.GT.U32.AND P4, PT, R11, R38, PT ;  /* 0x000000260b00720c */ /* 0x000fda0003f84070 */
[----:B------:R-:W-:Y:S01]  /*f900*/  @!P4 IMAD.IADD R38, R38, 0x1, -R11 ;  /* 0x000000012626c824 */ /* 0x000fe200078e0a0b */
[----:B------:R-:W-:Y:S01]  /*f910*/  ISETP.GT.U32.AND P4, PT, R11, R41, PT ;  /* 0x000000290b00720c */ /* 0x000fe20003f84070 */
[----:B----4-:R4:W-:Y:S04]  /*f920*/  STL [R1+0x64], R47 ;  /* 0x0000642f01007387 */ /* 0x0109e80000100800 */
[----:B----4-:R-:W4:Y:S04]  /*f930*/  LDL.LU R47, [R1+0xd90] ;  /* 0x000d9000012f7983 */ /* 0x010f280000300800 */
[----:B------:R0:W-:Y:S04]  /*f940*/  STL [R1+0x6f0], R54 ;  /* 0x0006f03601007387 */ /* 0x0001e80000100800 */
[----:B------:R1:W-:Y:S04]  /*f950*/  STL [R1+0x6ec], R75 ;  /* 0x0006ec4b01007387 */ /* 0x0003e80000100800 */
[----:B0-----:R-:W3:Y:S01]  /*f960*/  LDL.LU R54, [R1+0xd8c] ;  /* 0x000d8c0001367983 */ /* 0x001ee20000300800 */
[----:B-1----:R-:W-:-:S03]  /*f970*/  IADD3 R75, P6, PT, R3, UR5, RZ ;  /* 0x00000005034b7c10 */ /* 0x002fc6000ffde0ff */
[----:B--2---:R0:W-:Y:S01]  /*f980*/  STL [R1+0x10], R46 ;  /* 0x0000102e01007387 */ /* 0x0041e20000100800 */
[----:B------:R-:W-:-:S03]  /*f990*/  IADD3.X R74, PT, PT, R4, UR4, RZ, P6, !PT ;  /* 0x00000004044a7c10 */ /* 0x000fc6000b7fe4ff */
[----:B0-----:R-:W2:Y:S04]  /*f9a0*/  LDL.LU R46, [R1+0xd88] ;  /* 0x000d8800012e7983 */ /* 0x001ea80000300800 */
[----:B------:R0:W-:Y:S04]  /*f9b0*/  STL [R1+0x6f8], R75 ;  /* 0x0006f84b01007387 */ /* 0x0001e80000100800 */
[----:B------:R1:W-:Y:S01]  /*f9c0*/  STL [R1+0x6f4], R74 ;  /* 0x0006f44a01007387 */ /* 0x0003e20000100800 */
[----:B0-----:R-:W-:-:S04]  /*f9d0*/  @P3 LOP3.LUT R75, R75, R74, RZ, 0x3c, !PT ;  /* 0x0000004a4b4b3212 */ /* 0x001fc800078e3cff */
[----:B-1----:R-:W-:-:S04]  /*f9e0*/  @P3 LOP3.LUT R74, R75, R74, RZ, 0x3c, !PT ;  /* 0x0000004a4b4a3212 */ /* 0x002fc800078e3cff */
[----:B------:R-:W-:-:S05]  /*f9f0*/  @P3 LOP3.LUT R75, R75, R74, RZ, 0x3c, !PT ;  /* 0x0000004a4b4b3212 */ /* 0x000fca00078e3cff */
[----:B------:R-:W2:Y:S01]  /*fa00*/  @P3 LDG.E.U8 R12, desc[UR24][R74.64] ;  /* 0x000000184a0c3981 */ /* 0x000ea2000c1e1100 */
        /* <DEDUP_REMOVED lines=10> */
[----:B------:R-:W-:Y:S02]  /*fab0*/  PRMT R87, RZ, 0x7610, R87 ;  /* 0x00007610ff577816 */ /* 0x000fe40000000057 */
[----:B------:R-:W-:-:S09]  /*fac0*/  PRMT R86, RZ, 0x7610, R86 ;  /* 0x00007610ff567816 */ /* 0x000fd20000000056 */
[----:B------:R-:W-:Y:S01]  /*fad0*/  @!P4 IMAD.IADD R53, R53, 0x1, -R11 ;  /* 0x000000013535c824 */ /* 0x000fe200078e0a0b */
[----:B--2---:R0:W-:Y:S02]  /*fae0*/  STL [R1+0xc], R12 ;  /* 0x00000c0c01007387 */ /* 0x0041e40000100800 */
[----:B0-----:R-:W-:-:S04]  /*faf0*/  IADD3 R12, P6, PT, R5, UR5, RZ ;  /* 0x00000005050c7c10 */ /* 0x001fc8000ffde0ff */
[----:B------:R-:W-:Y:S01]  /*fb00*/  IADD3.X R75, PT, PT, R6, UR4, RZ, P6, !PT ;  /* 0x00000004064b7c10 */ /* 0x000fe2000b7fe4ff */
[----:B------:R0:W-:Y:S01]  /*fb10*/  STL [R1+0x714], R12 ;  /* 0x0007140c01007387 */ /* 0x0001e20000100800 */
[----:B------:R-:W-:-:S03]  /*fb20*/  @P3 IMAD.MOV.U32 R74, RZ, RZ, R12 ;  /* 0x000000ffff4a3224 */ /* 0x000fc600078e000c */
[----:B------:R1:W-:Y:S04]  /*fb30*/  STL [R1+0x6fc], R75 ;  /* 0x0006fc4b01007387 */ /* 0x0003e80000100800 */
[----:B------:R1:W2:Y:S01]  /*fb40*/  @P3 LDG.E.U8 R87, desc[UR24][R74.64] ;  /* 0x000000184a573981 */ /* 0x0002a2000c1e1100 */
[----:B0-----:R-:W-:-:S04]  /*fb50*/  IADD3 R12, P4, PT, R7, UR5, RZ ;  /* 0x00000005070c7c10 */ /* 0x001fc8000ff9e0ff */
[----:B-1----:R-:W-:Y:S01]  /*fb60*/  IADD3.X R75, PT, PT, R8, UR4, RZ, P4, !PT ;  /* 0x00000004084b7c10 */ /* 0x002fe2000a7fe4ff */
[----:B------:R-:W-:-:S05]  /*fb70*/  @P3 IMAD.MOV.U32 R74, RZ, RZ, R12 ;  /* 0x000000ffff4a3224 */ /* 0x000fca00078e000c */
[----:B------:R0:W2:Y:S01]  /*fb80*/  @P3 LDG.E.U8 R86, desc[UR24][R74.64] ;  /* 0x000000184a563981 */ /* 0x0000a2000c1e1100 */
[C---:B------:R-:W-:Y:S02]  /*fb90*/  ISETP.GT.U32.AND P4, PT, R11.reuse, R55, PT ;  /* 0x000000370b00720c */ /* 0x040fe40003f84070 */
[----:B------:R-:W-:Y:S01]  /*fba0*/  ISETP.GT.U32.AND P3, PT, R11, R58, PT ;  /* 0x0000003a0b00720c */ /* 0x000fe20003f64070 */
[----:B------:R1:W-:Y:S01]  /*fbb0*/  STL [R1+0x71c], R12 ;  /* 0x00071c0c01007387 */ /* 0x0003e20000100800 */
[----:B------:R-:W-:Y:S01]  /*fbc0*/  UIMAD UR4, UR12, 0x27, URZ ;  /* 0x000000270c0478a4 */ /* 0x000fe2000f8e02ff */
[----:B-1----:R-:W-:-:S08]  /*fbd0*/  SHF.R.U64 R12, R9, 0x18, RZ ;  /* 0x00000018090c7819 */ /* 0x002fd000000012ff */
[--C-:B------:R-:W-:Y:S01]  /*fbe0*/  @!P4 IMAD.IADD R55, R55, 0x1, -R11.reuse ;  /* 0x000000013737c824 */ /* 0x100fe200078e0a0b */
[----:B------:R-:W-:Y:S01]  /*fbf0*/  LOP3.LUT P4, RZ, R12, 0x1, RZ, 0xc0, !PT ;  /* 0x000000010cff7812 */ /* 0x000fe2000788c0ff */
[----:B------:R-:W-:Y:S01]  /*fc00*/  USHF.R.S32.HI UR5, URZ, 0x1f, UR4 ;  /* 0x0000001fff057899 */ /* 0x000fe20008011404 */
[----:B------:R0:W-:Y:S01]  /*fc10*/  STL [R1+0x718], R75 ;  /* 0x0007184b01007387 */ /* 0x0001e20000100800 */
[----:B------:R-:W-:Y:S01]  /*fc20*/  @!P3 IMAD.IADD R58, R58, 0x1, -R11 ;  /* 0x000000013a3ab824 */ /* 0x000fe200078e0a0b */
[----:B0-----:R-:W-:-:S04]  /*fc30*/  IADD3 R75, P3, PT, R0, UR4, RZ ;  /* 0x00000004004b7c10 */ /* 0x001fc8000ff7e0ff */
[----:B------:R-:W-:Y:S01]  /*fc40*/  IADD3.X R74, PT, PT, R2, UR5, RZ, P3, !PT ;  /* 0x00000005024a7c10 */ /* 0x000fe20009ffe4ff */
[----:B--2---:R-:W-:Y:S04]  /*fc50*/  STL.64 [R1+0xd60], R86 ;  /* 0x000d605601007387 */ /* 0x004fe80000100a00 */
[----:B------:R0:W-:Y:S04]  /*fc60*/  STL [R1+0x724], R75 ;  /* 0x0007244b01007387 */ /* 0x0001e80000100800 */
[----:B------:R1:W-:Y:S01]  /*fc70*/  STL [R1+0x720], R74 ;  /* 0x0007204a01007387 */ /* 0x0003e20000100800 */
[----:B0-----:R-:W-:-:S04]  /*fc80*/  @P4 LOP3.LUT R75, R75, R74, RZ, 0x3c, !PT ;  /* 0x0000004a4b4b4212 */ /* 0x001fc800078e3cff */
[C---:B-1----:R-:W-:Y:S02]  /*fc90*/  @P4 LOP3.LUT R74, R75.reuse, R74, RZ, 0x3c, !PT ;  /* 0x0000004a4b4a4212 */ /* 0x042fe400078e3cff */
[----:B------:R-:W-:Y:S02]  /*fca0*/  PRMT R87, RZ, 0x7610, R87 ;  /* 0x00007610ff577816 */ /* 0x000fe40000000057 */
[----:B------:R-:W-:-:S05]  /*fcb0*/  @P4 LOP3.LUT R75, R75, R74, RZ, 0x3c, !PT ;  /* 0x0000004a4b4b4212 */ /* 0x000fca00078e3cff */
[----:B------:R0:W2:Y:S01]  /*fcc0*/  @P4 LDG.E.U8 R87, desc[UR24][R74.64] ;  /* 0x000000184a574981 */ /* 0x0000a2000c1e1100 */
[----:B------:R-:W-:-:S13]  /*fcd0*/  ISETP.GT.U32.AND P6, PT, R11, R56, PT ;  /* 0x000000380b00720c */ /* 0x000fda0003fc4070 */
[----:B------:R-:W-:Y:S01]  /*fce0*/  @!P6 IMAD.IADD R56, R56, 0x1, -R11 ;  /* 0x000000013838e824 */ /* 0x000fe200078e0a0b */
[----:B------:R-:W-:-:S13]  /*fcf0*/  ISETP.GT.U32.AND P6, PT, R11, R62, PT ;  /* 0x0000003e0b00720c */ /* 0x000fda0003fc4070 */
[----:B------:R-:W-:Y:S01]  /*fd00*/  @!P6 IMAD.IADD R62, R62, 0x1, -R11 ;  /* 0x000000013e3ee824 */ /* 0x000fe200078e0a0b */
[----:B------:R-:W-:Y:S02]  /*fd10*/  ISETP.GT.U32.AND P6, PT, R11, R64, PT ;  /* 0x000000400b00720c */ /* 0x000fe40003fc4070 */
[----:B------:R-:W-:-:S11]  /*fd20*/  PRMT R72, RZ, 0x7610, R72 ;  /* 0x00007610ff487816 */ /* 0x000fd60000000048 */
[----:B------:R-:W-:Y:S01]  /*fd30*/  @!P6 IMAD.IADD R64, R64, 0x1, -R11 ;  /* 0x000000014040e824 */ /* 0x000fe200078e0a0b */
[----:B------:R-:W-:-:S05]  /*fd40*/  IADD3 R86, P6, PT, R3, UR4, RZ ;  /* 0x0000000403567c10 */ /* 0x000fca000ffde0ff */
[----:B0-----:R-:W-:Y:S01]  /*fd50*/  @P4 IMAD.MOV.U32 R74, RZ, RZ, R86 ;  /* 0x000000ffff4a4224 */ /* 0x001fe200078e0056 */
[----:B---3--:R-:W-:-:S13]  /*fd60*/  ISETP.GT.U32.AND P5, PT, R11, R43, PT ;  /* 0x0000002b0b00720c */ /* 0x008fda0003fa4070 */
[----:B------:R-:W-:Y:S01]  /*fd70*/  @!P5 IMAD.IADD R43, R43, 0x1, -R11 ;  /* 0x000000012b2bd824 */ /* 0x000fe200078e0a0b */
[----:B------:R-:W-:Y:S01]  /*fd80*/  ISETP.GT.U32.AND P5, PT, R11, R46, PT ;  /* 0x0000002e0b00720c */ /* 0x000fe20003fa4070 */
[----:B--2---:R0:W-:Y:S02]  /*fd90*/  STL [R1+0x60], R87 ;  /* 0x0000605701007387 */ /* 0x0041e40000100800 */
[----:B0-----:R-:W-:-:S05]  /*fda0*/  IADD3.X R87, PT, PT, R4, UR5, RZ, P6, !PT ;  /* 0x0000000504577c10 */ /* 0x001fca000b7fe4ff */
[----:B------:R-:W-:-:S05]  /*fdb0*/  @P4 IMAD.MOV.U32 R75, RZ, RZ, R87 ;  /* 0x000000ffff4b4224 */ /* 0x000fca00078e0057 */
        /* <DEDUP_REMOVED lines=8> */
[----:B------:R-:W-:Y:S01]  /*fe40*/  ISETP.GT.U32.AND P5, PT, R11, R61, PT ;  /* 0x0000003d0b00720c */ /* 0x000fe20003fa4070 */
[----:B------:R-:W-:-:S12]  /*fe50*/  STL [R1+0x72c], R86 ;  /* 0x00072c5601007387 */ /* 0x000fd80000100800 */
[----:B------:R-:W-:Y:S01]  /*fe60*/  @!P5 IMAD.IADD R61, R61, 0x1, -R11 ;  /* 0x000000013d3dd824 */ /* 0x000fe200078e0a0b */
[----:B------:R-:W-:Y:S01]  /*fe70*/  ISETP.GT.U32.AND P5, PT, R11, R68, PT ;  /* 0x000000440b00720c */ /* 0x000fe20003fa4070 */
[----:B------:R-:W-:Y:S01]  /*fe80*/  STL [R1+0x728], R87 ;  /* 0x0007285701007387 */ /* 0x000fe20000100800 */
[----:B------:R-:W-:-:S11]  /*fe90*/  PRMT R70, RZ, 0x7610, R70 ;  /* 0x00007610ff467816 */ /* 0x000fd60000000046 */
[----:B------:R-:W-:Y:S01]  /*fea0*/  @!P5 IMAD.IADD R68, R68, 0x1, -R11 ;  /* 0x000000014444d824 */ /* 0x000fe200078e0a0b */
[----:B--2---:R0:W-:Y:S02]  /*feb0*/  STL [R1+0x5c], R72 ;  /* 0x00005c4801007387 */ /* 0x0041e40000100800 */
[----:B0-----:R-:W-:-:S04]  /*fec0*/  IADD3 R72, P5, PT, R5, UR4, RZ ;  /* 0x0000000405487c10 */ /* 0x001fc8000ffbe0ff */
[----:B------:R-:W-:Y:S01]  /*fed0*/  IADD3.X R86, PT, PT, R6, UR5, RZ, P5, !PT ;  /* 0x0000000506567c10 */ /* 0x000fe2000affe4ff */
[----:B------:R-:W-:-:S04]  /*fee0*/  @P4 IMAD.MOV.U32 R74, RZ, RZ, R72 ;  /* 0x000000ffff4a4224 */ /* 0x000fc800078e0048 */
[----:B------:R-:W-:-:S05]  /*fef0*/  @P4 IMAD.MOV.U32 R75, RZ, RZ, R86 ;  /* 0x000000ffff4b4224 */ /* 0x000fca00078e0056 */
[----:B------:R-:W2:Y:S04]  /*ff00*/  @P4 LDG.E.U8 R70, desc[UR24][R74.64] ;  /* 0x000000184a464981 */ /* 0x000ea8000c1e1100 */
[----:B------:R-:W-:Y:S04]  /*ff10*/  STL [R1+0x734], R72 ;  /* 0x0007344801007387 */ /* 0x000fe80000100800 */
[----:B------:R-:W-:Y:S01]  /*ff20*/  STL [R1+0x730], R86 ;  /* 0x0007305601007387 */ /* 0x000fe20000100800 */
[----:B------:R-:W-:Y:S02]  /*ff30*/  PRMT R12, RZ, 0x7610, R12 ;  /* 0x00007610ff0c7816 */ /* 0x000fe4000000000c */
[----:B------:R-:W-:Y:S01]  /*ff40*/  ISETP.GT.U32.AND P3, PT, R11, R63, PT ;  /* 0x0000003f0b00720c */ /* 0x000fe20003f64070 */
[----:B--2---:R0:W-:Y:S02]  /*ff50*/  STL [R1+0x58], R70 ;  /* 0x0000584601007387 */ /* 0x0041e40000100800 */
[----:B0-----:R-:W-:-:S04]  /*ff60*/  IADD3 R70, P5, PT, R7, UR4, RZ ;  /* 0x0000000407467c10 */ /* 0x001fc8000ffbe0ff */
[----:B------:R-:W-:Y:S01]  /*ff70*/  IADD3.X R72, PT, PT, R8, UR5, RZ, P5, !PT ;  /* 0x0000000508487c10 */ /* 0x000fe2000affe4ff */
[----:B------:R-:W-:-:S04]  /*ff80*/  @P4 IMAD.MOV.U32 R74, RZ, RZ, R70 ;  /* 0x000000ffff4a4224 */ /* 0x000fc800078e0046 */
[----:B------:R-:W-:-:S05]  /*ff90*/  @P4 IMAD.MOV.U32 R75, RZ, RZ, R72 ;  /* 0x000000ffff4b4224 */ /* 0x000fca00078e0048 */
[----:B------:R-:W2:Y:S01]  /*ffa0*/  @P4 LDG.E.U8 R12, desc[UR24][R74.64] ;  /* 0x000000184a0c4981 */ /* 0x000ea2000c1e1100 */
[----:B------:R-:W-:Y:S01]  /*ffb0*/  @!P3 IMAD.IADD R63, R63, 0x1, -R11 ;  /* 0x000000013f3fb824 */ /* 0x000fe200078e0a0b */
[C---:B------:R-:W-:Y:S02]  /*ffc0*/  ISETP.GT.U32.AND P3, PT, R11.reuse, R89, PT ;  /* 0x000000590b00720c */ /* 0x040fe40003f64070 */
[----:B------:R-:W-:-:S11]  /*ffd0*/  ISETP.GT.U32.AND P5, PT, R11, R73, PT ;  /* 0x000000490b00720c */ /* 0x000fd60003fa4070 */
[--C-:B------:R-:W-:Y:S01]  /*ffe0*/  @!P3 IMAD.IADD R89, R89, 0x1, -R11.reuse ;  /* 0x000000015959b824 */ /* 0x100fe200078e0a0b */
[----:B------:R-:W-:Y:S01]  /*fff0*/  ISETP.GT.U32.AND P3, PT, R11, R90, PT ;  /* 0x0000005a0b00720c */ /* 0x000fe20003f64070 */
[--C-:B------:R-:W-:Y:S01]  /*10000*/  @!P5 IMAD.IADD R73, R73, 0x1, -R11.reuse ;  /* 0x000000014949d824 */ /* 0x100fe200078e0a0b */
[C---:B------:R-:W-:Y:S02]  /*10010*/  ISETP.GT.U32.AND P4, PT, R11.reuse, R93, PT ;  /* 0x0000005d0b00720c */ /* 0x040fe40003f84070 */
[C---:B------:R-:W-:Y:S01]  /*10020*/  ISETP.GT.U32.AND P5, PT, R11.reuse, R10, PT ;  /* 0x0000000a0b00720c */ /* 0x040fe20003fa4070 */
[----:B------:R-:W-:Y:S04]  /*10030*/  STL [R1+0x73c], R70 ;  /* 0x00073c4601007387 */ /* 0x000fe80000100800 */
[----:B------:R-:W-:Y:S04]  /*10040*/  STL [R1+0x738], R72 ;  /* 0x0007384801007387 */ /* 0x000fe80000100800 */
[--C-:B------:R-:W-:Y:S01]  /*10050*/  @!P3 IMAD.IADD R90, R90, 0x1, -R11.reuse ;  /* 0x000000015a5ab824 */ /* 0x100fe200078e0a0b */
[----:B------:R-:W-:Y:S01]  /*10060*/  ISETP.GT.U32.AND P3, PT, R11, R17, PT ;  /* 0x000000110b00720c */ /* 0x000fe20003f64070 */
[----:B------:R0:W-:Y:S01]  /*10070*/  STL [R1], R73 ;  /* 0x0000004901007387 */ /* 0x0001e20000100800 */
[----:B------:R-:W-:-:S02]  /*10080*/  @!P4 IMAD.IADD R93, R93, 0x1, -R11 ;  /* 0x000000015d5dc824 */ /* 0x000fc400078e0a0b */
[----:B------:R-:W-:Y:S01]  /*10090*/  @!P5 IMAD.IADD R10, R10, 0x1, -R11 ;  /* 0x000000010a0ad824 */ /* 0x000fe200078e0a0b */
[----:B------:R-:W-:Y:S01]  /*100a0*/  ISETP.GT.U32.AND P5, PT, R11, R16, PT ;  /* 0x000000100b00720c */ /* 0x000fe20003fa4070 */
[----:B0-----:R-:W3:Y:S01]  /*100b0*/  LDL.LU R73, [R1+0xd84] ;  /* 0x000d840001497983 */ /* 0x001ee20000300800 */
[----:B------:R-:W-:-:S06]  /*100c0*/  UIMAD UR4, UR12, 0x2e, URZ ;  /* 0x0000002e0c0478a4 */ /* 0x000fcc000f8e02ff */
[----:B------:R-:W-:Y:S01]  /*100d0*/  @!P3 IMAD.IADD R17, R17, 0x1, -R11 ;  /* 0x000000011111b824 */ /* 0x000fe200078e0a0b */
[----:B------:R-:W-:-:S04]  /*100e0*/  USHF.R.S32.HI UR5, URZ, 0x1f, UR4 ;  /* 0x0000001fff057899 */ /* 0x000fc80008011404 */
[----:B------:R-:W-:Y:S01]  /*100f0*/  @!P5 IMAD.IADD R16, R16, 0x1, -R11 ;  /* 0x000000011010d824 */ /* 0x000fe200078e0a0b */
[----:B------:R-:W-:Y:S02]  /*10100*/  PRMT R85, RZ, 0x7610, R85 ;  /* 0x00007610ff557816 */ /* 0x000fe40000000055 */
[----:B------:R-:W-:Y:S02]  /*10110*/  PRMT R84, RZ, 0x7610, R84 ;  /* 0x00007610ff547816 */ /* 0x000fe40000000054 */
[----:B----4-:R-:W-:-:S13]  /*10120*/  ISETP.GT.U32.AND P0, PT, R11, R47, PT ;  /* 0x0000002f0b00720c */ /* 0x010fda0003f04070 */
[----:B------:R-:W-:Y:S01]  /*10130*/  @!P0 IMAD.IADD R47, R47, 0x1, -R11 ;  /* 0x000000012f2f8824 */ /* 0x000fe200078e0a0b */
[----:B------:R-:W-:-:S13]  /*10140*/  ISETP.GT.U32.AND P0, PT, R11, R49, PT ;  /* 0x000000310b00720c */ /* 0x000fda0003f04070 */
[----:B------:R-:W-:Y:S01]  /*10150*/  @!P0 IMAD.IADD R49, R49, 0x1, -R11 ;  /* 0x0000000131318824 */ /* 0x000fe200078e0a0b */
[----:B------:R-:W-:-:S13]  /*10160*/  ISETP.GT.U32.AND P0, PT, R11, R52, PT ;  /* 0x000000340b00720c */ /* 0x000fda0003f04070 */
[----:B------:R-:W-:Y:S01]  /*10170*/  @!P0 IMAD.IADD R52, R52, 0x1, -R11 ;  /* 0x0000000134348824 */ /* 0x000fe200078e0a0b */
[----:B------:R-:W-:Y:S01]  /*10180*/  ISETP.GT.U32.AND P0, PT, R11, R57, PT ;  /* 0x000000390b00720c */ /* 0x000fe20003f04070 */
[----:B--2---:R0:W-:Y:S02]  /*10190*/  STL [R1+0x54], R12 ;  /* 0x0000540c01007387 */ /* 0x0041e40000100800 */
[----:B0-----:R-:W-:-:S04]  /*101a0*/  SHF.R.U64 R12, R9, 0x11, RZ ;  /* 0x00000011090c7819 */ /* 0x001fc800000012ff */
[----:B------:R-:W-:Y:S01]  /*101b0*/  LOP3.LUT P4, RZ, R12, 0x1, RZ, 0xc0, !PT ;  /* 0x000000010cff7812 */ /* 0x000fe2000788c0ff */
[----:B------:R0:W-:Y:S01]  /*101c0*/  STL [R1+0x8], R17 ;  /* 0x0000081101007387 */ /* 0x0001e20000100800 */
[----:B------:R-:W-:-:S04]  /*101d0*/  IADD3 R12, P3, PT, R0, UR4, RZ ;  /* 0x00000004000c7c10 */ /* 0x000fc8000ff7e0ff */
[----:B------:R-:W-:Y:S01]  /*101e0*/  IADD3.X R70, PT, PT, R2, UR5, RZ, P3, !PT ;  /* 0x0000000502467c10 */ /* 0x000fe20009ffe4ff */
[----:B0-----:R-:W2:Y:S06]  /*101f0*/  LDL.LU R17, [R1+0xd80] ;  /* 0x000d800001117983 */ /* 0x001eac0000300800 */
[----:B------:R-:W-:Y:S01]  /*10200*/  @P4 IMAD.MOV.U32 R74, RZ, RZ, R12 ;  /* 0x000000ffff4a4224 */ /* 0x000fe200078e000c */
[----:B------:R0:W-:Y:S01]  /*10210*/  STL [R1+0x4], R10 ;  /* 0x0000040a01007387 */ /* 0x0001e20000100800 */
[----:B------:R-:W-:-:S05]  /*10220*/  @P4 IMAD.MOV.U32 R75, RZ, RZ, R70 ;  /* 0x000000ffff4b4224 */ /* 0x000fca00078e0046 */
[----:B------:R1:W4:Y:S04]  /*10230*/  @P4 LDG.E.U8 R85, desc[UR24][R74.64] ;  /* 0x000000184a554981 */ /* 0x000328000c1e1100 */
[----:B0-----:R-:W4:Y:S04]  /*10240*/  LDL.LU R10, [R1+0xd7c] ;  /* 0x000d7c00010a7983 */ /* 0x001f280000300800 */
[----:B------:R0:W-:Y:S04]  /*10250*/  STL [R1+0x744], R12 ;  /* 0x0007440c01007387 */ /* 0x0001e80000100800 */
[----:B------:R1:W-:Y:S01]  /*10260*/  STL [R1+0x740], R70 ;  /* 0x0007404601007387 */ /* 0x0003e20000100800 */
[----:B0-----:R-:W-:-:S04]  /*10270*/  IADD3 R12, P5, PT, R3, UR4, RZ ;  /* 0x00000004030c7c10 */ /* 0x001fc8000ffbe0ff */
[----:B-1----:R-:W-:Y:S01]  /*10280*/  IADD3.X R70, PT, PT, R4, UR5, RZ, P5, !PT ;  /* 0x0000000504467c10 */ /* 0x002fe2000affe4ff */
[----:B------:R-:W-:-:S04]  /*10290*/  @P4 IMAD.MOV.U32 R74, RZ, RZ, R12 ;  /* 0x000000ffff4a4224 */ /* 0x000fc800078e000c */
[----:B------:R-:W-:-:S05]  /*102a0*/  @P4 IMAD.MOV.U32 R75, RZ, RZ, R70 ;  /* 0x000000ffff4b4224 */ /* 0x000fca00078e0046 */
[----:B------:R0:W4:Y:S01]  /*102b0*/  @P4 LDG.E.U8 R84, desc[UR24][R74.64] ;  /* 0x000000184a544981 */ /* 0x000122000c1e1100 */
[----:B------:R-:W-:Y:S01]  /*102c0*/  @!P0 IMAD.IADD R57, R57, 0x1, -R11 ;  /* 0x0000000139398824 */ /* 0x000fe200078e0a0b */
[----:B------:R-:W-:-:S13]  /*102d0*/  ISETP.GT.U32.AND P0, PT, R11, R59, PT ;  /* 0x0000003b0b00720c */ /* 0x000fda0003f04070 */
[----:B------:R-:W-:Y:S01]  /*102e0*/  @!P0 IMAD.IADD R59, R59, 0x1, -R11 ;  /* 0x000000013b3b8824 */ /* 0x000fe200078e0a0b */
[----:B------:R-:W-:-:S13]  /*102f0*/  ISETP.GT.U32.AND P0, PT, R11, R65, PT ;  /* 0x000000410b00720c */ /* 0x000fda0003f04070 */
[----:B------:R-:W-:Y:S01]  /*10300*/  @!P0 IMAD.IADD R65, R65, 0x1, -R11 ;  /* 0x0000000141418824 */ /* 0x000fe200078e0a0b */
[----:B------:R-:W-:-:S13]  /*10310*/  ISETP.GT.U32.AND P0, PT, R11, R67, PT ;  /* 0x000000430b00720c */ /* 0x000fda0003f04070 */
[----:B------:R-:W-:Y:S01]  /*10320*/  @!P0 IMAD.IADD R67, R67, 0x1, -R11 ;  /* 0x0000000143438824 */ /* 0x000fe200078e0a0b */
[C---:B------:R-:W-:Y:S02]  /*10330*/  ISETP.GT.U32.AND P0, PT, R11.reuse, R88, PT ;  /* 0x000000580b00720c */ /* 0x040fe40003f04070 */
[----:B------:R-:W-:-:S11]  /*10340*/  ISETP.GT.U32.AND P6, PT, R11, R66, PT ;  /* 0x000000420b00720c */ /* 0x000fd60003fc4070 */
[--C-:B------:R-:W-:Y:S01]  /*10350*/  @!P0 IMAD.IADD R88, R88, 0x1, -R11.reuse ;  /* 0x0000000158588824 */ /* 0x100fe200078e0a0b */
[C---:B------:R-:W-:Y:S01]  /*10360*/  ISETP.GT.U32.AND P0, PT, R11.reuse, R91, PT ;  /* 0x0000005b0b00720c */ /* 0x040fe20003f04070 */
[----:B------:R-:W-:Y:S01]  /*10370*/  @!P6 IMAD.IADD R66, R66, 0x1, -R11 ;  /* 0x000000014242e824 */ /* 0x000fe200078e0a0b */
[----:B------:R-:W-:-:S11]  /*10380*/  ISETP.GT.U32.AND P6, PT, R11, R69, PT ;  /* 0x000000450b00720c */ /* 0x000fd60003fc4070 */
[--C-:B------:R-:W-:Y:S01]  /*10390*/  @!P0 IMAD.IADD R91, R91, 0x1, -R11.reuse ;  /* 0x000000015b5b8824 */ /* 0x100fe200078e0a0b */
[----:B------:R-:W-:Y:S01]  /*103a0*/  ISETP.GT.U32.AND P0, PT, R11, R92, PT ;  /* 0x0000005c0b00720c */ /* 0x000fe20003f04070 */
[----:B------:R-:W-:Y:S01]  /*103b0*/  @!P6 IMAD.IADD R69, R69, 0x1, -R11 ;  /* 0x000000014545e824 */ /* 0x000fe200078e0a0b */
[----:B------:R-:W-:-:S11]  /*103c0*/  ISETP.GT.U32.AND P6, PT, R11, R14, PT ;  /* 0x0000000e0b00720c */ /* 0x000fd60003fc4070 */
[--C-:B------:R-:W-:Y:S01]  /*103d0*/  @!P0 IMAD.IADD R92, R92, 0x1, -R11.reuse ;  /* 0x000000015c5c8824 */ /* 0x100fe200078e0a0b */
[C---:B------:R-:W-:Y:S01]  /*103e0*/  ISETP.GT.U32.AND P0, PT, R11.reuse, R19, PT ;  /* 0x000000130b00720c */ /* 0x040fe20003f04070 */
[----:B------:R-:W-:Y:S01]  /*103f0*/  @!P6 IMAD.IADD R14, R14, 0x1, -R11 ;  /* 0x000000010e0ee824 */ /* 0x000fe200078e0a0b */
[----:B------:R-:W-:-:S11]  /*10400*/  ISETP.GT.U32.AND P6, PT, R11, R21, PT ;  /* 0x000000150b00720c */ /* 0x000fd60003fc4070 */
[--C-:B------:R-:W-:Y:S01]  /*10410*/  @!P0 IMAD.IADD R19, R19, 0x1, -R11.reuse ;  /* 0x0000000113138824 */ /* 0x100fe200078e0a0b */
[----:B------:R-:W-:Y:S01]  /*10420*/  ISETP.GT.U32.AND P0, PT, R11, R20, PT ;  /* 0x000000140b00720c */ /* 0x000fe20003f04070 */
[----:B------:R-:W-:-:S12]  /*10430*/  @!P6 IMAD.IADD R21, R21, 0x1, -R11 ;  /* 0x000000011515e824 */ /* 0x000fd800078e0a0b */
[----:B------:R-:W-:Y:S01]  /*10440*/  @!P0 IMAD.IADD R20, R20, 0x1, -R11 ;  /* 0x0000000114148824 */ /* 0x000fe200078e0a0b */
[----:B------:R-:W-:Y:S02]  /*10450*/  ISETP.GT.U32.AND P0, PT, R11, R35, PT ;  /* 0x000000230b00720c */ /* 0x000fe40003f04070 */
[----:B------:R-:W-:Y:S02]  /*10460*/  PRMT R83, RZ, 0x7610, R83 ;  /* 0x00007610ff537816 */ /* 0x000fe40000000053 */
[----:B------:R-:W-:-:S09]  /*10470*/  PRMT R82, RZ, 0x7610, R82 ;  /* 0x00007610ff527816 */ /* 0x000fd20000000052 */
[----:B------:R-:W-:Y:S01]  /*10480*/  @!P0 IMAD.IADD R35, R35, 0x1, -R11 ;  /* 0x0000000123238824 */ /* 0x000fe200078e0a0b */
[----:B---3--:R-:W-:Y:S01]  /*10490*/  PRMT R73, RZ, 0x7610, R73 ;  /* 0x00007610ff497816 */ /* 0x008fe20000000049 */
[----:B--2---:R-:W-:Y:S04]  /*104a0*/  STL.64 [R1+0xd68], R16 ;  /* 0x000d681001007387 */ /* 0x004fe80000100a00 */
[----:B------:R1:W-:Y:S04]  /*104b0*/  STL [R1+0x74c], R12 ;  /* 0x00074c0c01007387 */ /* 0x0003e80000100800 */
[----:B------:R2:W-:Y:S01]  /*104c0*/  STL [R1+0x748], R70 ;  /* 0x0007484601007387 */ /* 0x0005e20000100800 */
[----:B-1----:R-:W-:-:S04]  /*104d0*/  IADD3 R12, P6, PT, R5, UR4, RZ ;  /* 0x00000004050c7c10 */ /* 0x002fc8000ffde0ff */
[----:B--2---:R-:W-:Y:S01]  /*104e0*/  IADD3.X R70, PT, PT, R6, UR5, RZ, P6, !PT ;  /* 0x0000000506467c10 */ /* 0x004fe2000b7fe4ff */
[----:B0-----:R-:W-:-:S04]  /*104f0*/  @P4 IMAD.MOV.U32 R74, RZ, RZ, R12 ;  /* 0x000000ffff4a4224 */ /* 0x001fc800078e000c */
[----:B------:R-:W-:-:S05]  /*10500*/  @P4 IMAD.MOV.U32 R75, RZ, RZ, R70 ;  /* 0x000000ffff4b4224 */ /* 0x000fca00078e0046 */
[----:B------:R0:W2:Y:S04]  /*10510*/  @P4 LDG.E.U8 R83, desc[UR24][R74.64] ;  /* 0x000000184a534981 */ /* 0x0000a8000c1e1100 */
[----:B----4-:R-:W-:Y:S04]  /*10520*/  STL.64 [R1+0xd70], R84 ;  /* 0x000d705401007387 */ /* 0x010fe80000100a00 */
[----:B------:R1:W-:Y:S04]  /*10530*/  STL [R1+0x754], R12 ;  /* 0x0007540c01007387 */ /* 0x0003e80000100800 */
[----:B------:R3:W-:Y:S01]  /*10540*/  STL [R1+0x750], R70 ;  /* 0x0007504601007387 */ /* 0x0007e20000100800 */
[----:B-1----:R-:W-:-:S04]  /*10550*/  IADD3 R12, P0, PT, R7, UR4, RZ ;  /* 0x00000004070c7c10 */ /* 0x002fc8000ff1e0ff */
[----:B---3--:R-:W-:Y:S01]  /*10560*/  IADD3.X R70, PT, PT, R8, UR5, RZ, P0, !PT ;  /* 0x0000000508467c10 */ /* 0x008fe200087fe4ff */
[----:B0-----:R-:W-:-:S04]  /*10570*/  @P4 IMAD.MOV.U32 R74, RZ, RZ, R12 ;  /* 0x000000ffff4a4224 */ /* 0x001fc800078e000c */
[----:B------:R-:W-:-:S05]  /*10580*/  @P4 IMAD.MOV.U32 R75, RZ, RZ, R70 ;  /* 0x000000ffff4b4224 */ /* 0x000fca00078e0046 */
[----:B------:R0:W3:Y:S01]  /*10590*/  @P4 LDG.E.U8 R82, desc[UR24][R74.64] ;  /* 0x000000184a524981 */ /* 0x0000e2000c1e1100 */
[C---:B------:R-:W-:Y:S02]  /*105a0*/  ISETP.GT.U32.AND P4, PT, R11.reuse, R30, PT ;  /* 0x0000001e0b00720c */ /* 0x040fe40003f84070 */
[----:B------:R-:W-:Y:S01]  /*105b0*/  ISETP.GT.U32.AND P6, PT, R11, R34, PT ;  /* 0x000000220b00720c */ /* 0x000fe20003fc4070 */
[----:B------:R1:W-:Y:S01]  /*105c0*/  STL [R1+0x75c], R12 ;  /* 0x00075c0c01007387 */ /* 0x0003e20000100800 */
[----:B------:R-:W-:Y:S01]  /*105d0*/  UIMAD UR4, UR12, 0x2f, URZ ;  /* 0x0000002f0c0478a4 */ /* 0x000fe2000f8e02ff */
[----:B-1----:R-:W-:-:S08]  /*105e0*/  SHF.R.U64 R12, R9, 0x10, RZ ;  /* 0x00000010090c7819 */ /* 0x002fd000000012ff */
[--C-:B------:R-:W-:Y:S01]  /*105f0*/  @!P4 IMAD.IADD R30, R30, 0x1, -R11.reuse ;  /* 0x000000011e1ec824 */ /* 0x100fe200078e0a0b */
[----:B------:R-:W-:Y:S01]  /*10600*/  USHF.R.S32.HI UR5, URZ, 0x1f, UR4 ;  /* 0x0000001fff057899 */ /* 0x000fe20008011404 */
[----:B------:R-:W-:Y:S01]  /*10610*/  LOP3.LUT P4, RZ, R12, 0x1, RZ, 0xc0, !PT ;  /* 0x000000010cff7812 */ /* 0x000fe2000788c0ff */
[----:B------:R-:W-:Y:S01]  /*10620*/  @!P6 IMAD.IADD R34, R34, 0x1, -R11 ;  /* 0x000000012222e824 */ /* 0x000fe200078e0a0b */
[----:B------:R-:W-:Y:S01]  /*10630*/  IADD3 R85, P6, PT, R0, UR4, RZ ;  /* 0x0000000400557c10 */ /* 0x000fe2000ffde0ff */
[----:B------:R1:W-:Y:S03]  /*10640*/  STL [R1+0x758], R70 ;  /* 0x0007584601007387 */ /* 0x0003e60000100800 */
[----:B------:R-:W-:Y:S01]  /*10650*/  IADD3.X R86, PT, PT, R2, UR5, RZ, P6, !PT ;  /* 0x0000000502567c10 */ /* 0x000fe2000b7fe4ff */
[----:B-1----:R-:W4:Y:S06]  /*10660*/  LDL.LU R70, [R1+0x3fc] ;  /* 0x0003fc0001467983 */ /* 0x002f2c0000300800 */
[----:B0-----:R-:W-:Y:S01]  /*10670*/  @P4 IMAD.MOV.U32 R74, RZ, RZ, R85 ;  /* 0x000000ffff4a4224 */ /* 0x001fe200078e0055 */
[----:B------:R-:W2:Y:S01]  /*10680*/  LDL.LU R87, [R1+0x408] ;  /* 0x0004080001577983 */ /* 0x000ea20000300800 */
[----:B------:R-:W-:-:S03]  /*10690*/  @P4 IMAD.MOV.U32 R75, RZ, RZ, R86 ;  /* 0x000000ffff4b4224 */ /* 0x000fc600078e0056 */
[----:B------:R-:W2:Y:S04]  /*106a0*/  LDL.LU R72, [R1+0x404] ;  /* 0x0004040001487983 */ /* 0x000ea80000300800 */
[----:B------:R-:W-:Y:S04]  /*106b0*/  STL [R1+0x764], R85 ;  /* 0x0007645501007387 */ /* 0x000fe80000100800 */
[----:B------:R0:W-:Y:S01]  /*106c0*/  STL [R1+0x760], R86 ;  /* 0x0007605601007387 */ /* 0x0001e20000100800 */
[----:B------:R-:W-:-:S03]  /*106d0*/  PRMT R10, RZ, 0x7610, R10 ;  /* 0x00007610ff0a7816 */ /* 0x000fc6000000000a */
[----:B------:R1:W2:Y:S01]  /*106e0*/  @P4 LDG.E.U8 R73, desc[UR24][R74.64] ;  /* 0x000000184a494981 */ /* 0x0002a2000c1e1100 */
[----:B0-----:R-:W-:-:S04]  /*106f0*/  IADD3 R86, P6, PT, R3, UR4, RZ ;  /* 0x0000000403567c10 */ /* 0x001fc8000ffde0ff */
[----:B-1----:R-:W-:Y:S01]  /*10700*/  IADD3.X R75, PT, PT, R4, UR5, RZ, P6, !PT ;  /* 0x00000005044b7c10 */ /* 0x002fe2000b7fe4ff */
[----:B------:R-:W-:-:S05]  /*10710*/  @P4 IMAD.MOV.U32 R74, RZ, RZ, R86 ;  /* 0x000000ffff4a4224 */ /* 0x000fca00078e0056 */
[----:B------:R-:W3:Y:S01]  /*10720*/  @P4 LDG.E.U8 R10, desc[UR24][R74.64] ;  /* 0x000000184a0a4981 */ /* 0x000ee2000c1e1100 */
[C---:B------:R-:W-:Y:S02]  /*10730*/  ISETP.GT.U32.AND P3, PT, R11.reuse, R15, PT ;  /* 0x0000000f0b00720c */ /* 0x040fe40003f64070 */
[----:B------:R-:W-:-:S11]  /*10740*/  ISETP.GT.U32.AND P5, PT, R11, R37, PT ;  /* 0x000000250b00720c */ /* 0x000fd60003fa4070 */
[--C-:B------:R-:W-:Y:S01]  /*10750*/  @!P3 IMAD.IADD R15, R15, 0x1, -R11.reuse ;  /* 0x000000010f0fb824 */ /* 0x100fe200078e0a0b */
[C---:B------:R-:W-:Y:S02]  /*10760*/  ISETP.GT.U32.AND P3, PT, R11.reuse, R36, PT ;  /* 0x000000240b00720c */ /* 0x040fe40003f64070 */
[----:B------:R-:W-:Y:S01]  /*10770*/  ISETP.GT.U32.AND P0, PT, R11, R31, PT ;  /* 0x0000001f0b00720c */ /* 0x000fe20003f04070 */
[----:B------:R-:W-:Y:S01]  /*10780*/  @!P5 IMAD.IADD R37, R37, 0x1, -R11 ;  /* 0x000000012525d824 */ /* 0x000fe200078e0a0b */
[----:B------:R-:W-:-:S09]  /*10790*/  ISETP.GT.U32.AND P5, PT, R11, R32, PT ;  /* 0x000000200b00720c */ /* 0x000fd20003fa4070 */
[--C-:B------:R-:W-:Y:S01]  /*107a0*/  @!P3 IMAD.IADD R36, R36, 0x1, -R11.reuse ;  /* 0x000000012424b824 */ /* 0x100fe200078e0a0b */
[----:B------:R-:W-:Y:S01]  /*107b0*/  ISETP.GT.U32.AND P3, PT, R11, R33, PT ;  /* 0x000000210b00720c */ /* 0x000fe20003f64070 */
[----:B--2---:R0:W-:Y:S04]  /*107c0*/  STL [R1+0x50], R73 ;  /* 0x0000504901007387 */ /* 0x0041e80000100800 */
[----:B0-----:R-:W2:Y:S04]  /*107d0*/  LDL.LU R73, [R1+0x40c] ;  /* 0x00040c0001497983 */ /* 0x001ea80000300800 */
[----:B------:R-:W2:Y:S04]  /*107e0*/  LDL.LU R85, [R1+0x414] ;  /* 0x0004140001557983 */ /* 0x000ea80000300800 */
[----:B------:R0:W-:Y:S04]  /*107f0*/  STL [R1+0x76c], R86 ;  /* 0x00076c5601007387 */ /* 0x0001e80000100800 */
[----:B------:R-:W-:Y:S04]  /*10800*/  STL [R1+0x768], R75 ;  /* 0x0007684b01007387 */ /* 0x000fe80000100800 */
[----:B0-----:R-:W2:Y:S04]  /*10810*/  LDL.LU R86, [R1+0x410] ;  /* 0x0004100001567983 */ /* 0x001ea80000300800 */
[----:B---3--:R0:W-:Y:S04]  /*10820*/  STL [R1+0x4c], R10 ;  /* 0x00004c0a01007387 */ /* 0x0081e80000100800 */
[----:B0-----:R-:W3:Y:S01]  /*10830*/  LDL.LU R10, [R1+0xd78] ;  /* 0x000d7800010a7983 */ /* 0x001ee20000300800 */
[--C-:B------:R-:W-:Y:S01]  /*10840*/  @!P3 IMAD.IADD R33, R33, 0x1, -R11.reuse ;  /* 0x000000012121b824 */ /* 0x100fe200078e0a0b */
[----:B------:R-:W-:Y:S01]  /*10850*/  ISETP.GT.U32.AND P3, PT, R11, R28, PT ;  /* 0x0000001c0b00720c */ /* 0x000fe20003f64070 */
[--C-:B------:R-:W-:Y:S01]  /*10860*/  @!P0 IMAD.IADD R31, R31, 0x1, -R11.reuse ;  /* 0x000000011f1f8824 */ /* 0x100fe200078e0a0b */
[C---:B------:R-:W-:Y:S01]  /*10870*/  ISETP.GT.U32.AND P0, PT, R11.reuse, R26, PT ;  /* 0x0000001a0b00720c */ /* 0x040fe20003f04070 */
[----:B------:R-:W-:Y:S01]  /*10880*/  @!P5 IMAD.IADD R32, R32, 0x1, -R11 ;  /* 0x000000012020d824 */ /* 0x000fe200078e0a0b */
[----:B------:R-:W-:-:S09]  /*10890*/  ISETP.GT.U32.AND P5, PT, R11, R27, PT ;  /* 0x0000001b0b00720c */ /* 0x000fd20003fa4070 */
[--C-:B------:R-:W-:Y:S01]  /*108a0*/  @!P3 IMAD.IADD R28, R28, 0x1, -R11.reuse ;  /* 0x000000011c1cb824 */ /* 0x100fe200078e0a0b */
[C---:B------:R-:W-:Y:S01]  /*108b0*/  ISETP.GT.U32.AND P3, PT, R11.reuse, R25, PT ;  /* 0x000000190b00720c */ /* 0x040fe20003f64070 */
[--C-:B------:R-:W-:Y:S01]  /*108c0*/  @!P0 IMAD.IADD R26, R26, 0x1, -R11.reuse ;  /* 0x000000011a1a8824 */ /* 0x100fe200078e0a0b */
[----:B------:R-:W-:Y:S01]  /*108d0*/  ISETP.GT.U32.AND P0, PT, R11, R23, PT ;  /* 0x000000170b00720c */ /* 0x000fe20003f04070 */
[----:B------:R-:W-:Y:S01]  /*108e0*/  @!P5 IMAD.IADD R27, R27, 0x1, -R11 ;  /* 0x000000011b1bd824 */ /* 0x000fe200078e0a0b */
[----:B------:R-:W-:-:S09]  /*108f0*/  ISETP.GT.U32.AND P5, PT, R11, R24, PT ;  /* 0x000000180b00720c */ /* 0x000fd20003fa4070 */
[--C-:B------:R-:W-:Y:S01]  /*10900*/  @!P3 IMAD.IADD R25, R25, 0x1, -R11.reuse ;  /* 0x000000011919b824 */ /* 0x100fe200078e0a0b */
[----:B------:R-:W-:Y:S01]  /*10910*/  ISETP.GT.U32.AND P3, PT, R11, R22, PT ;  /* 0x000000160b00720c */ /* 0x000fe20003f64070 */
[--C-:B------:R-:W-:Y:S01]  /*10920*/  @!P0 IMAD.IADD R23, R23, 0x1, -R11.reuse ;  /* 0x0000000117178824 */ /* 0x100fe200078e0a0b */
[C---:B------:R-:W-:Y:S01]  /*10930*/  ISETP.GT.U32.AND P0, PT, R11.reuse, R29, PT ;  /* 0x0000001d0b00720c */ /* 0x040fe20003f04070 */
[----:B------:R-:W-:Y:S01]  /*10940*/  @!P5 IMAD.IADD R24, R24, 0x1, -R11 ;  /* 0x000000011818d824 */ /* 0x000fe200078e0a0b */
[----:B------:R-:W-:Y:S02]  /*10950*/  ISETP.GT.U32.AND P5, PT, R11, R13, PT ;  /* 0x0000000d0b00720c */ /* 0x000fe40003fa4070 */
[----:B------:R-:W-:-:S07]  /*10960*/  PRMT R84, RZ, 0x7610, R84 ;  /* 0x00007610ff547816 */ /* 0x000fce0000000054 */
[--C-:B------:R-:W-:Y:S02]  /*10970*/  @!P3 IMAD.IADD R22, R22, 0x1, -R11.reuse ;  /* 0x000000011616b824 */ /* 0x100fe400078e0a0b */
[--C-:B------:R-:W-:Y:S02]  /*10980*/  @!P0 IMAD.IADD R29, R29, 0x1, -R11.reuse ;  /* 0x000000011d1d8824 */ /* 0x100fe400078e0a0b */
[----:B------:R-:W-:Y:S01]  /*10990*/  @!P5 IMAD.IADD R13, R13, 0x1, -R11 ;  /* 0x000000010d0dd824 */ /* 0x000fe200078e0a0b */
[----:B----4-:R-:W-:Y:S02]  /*109a0*/  ISETP.GE.AND P6, PT, R70, RZ, PT ;  /* 0x000000ff4600720c */ /* 0x010fe40003fc6270 */
[----:B------:R-:W4:Y:S01]  /*109b0*/  LDL.LU R70, [R1+0x418] ;  /* 0x0004180001467983 */ /* 0x000f220000300800 */
[----:B---3--:R-:W-:Y:S02]  /*109c0*/  ISETP.GE.AND P3, PT, R10, RZ, PT ;  /* 0x000000ff0a00720c */ /* 0x008fe40003f66270 */
[----:B------:R-:W-:-:S04]  /*109d0*/  IADD3 R10, P0, PT, R5, UR4, RZ ;  /* 0x00000004050a7c10 */ /* 0x000fc8000ff1e0ff */
[----:B------:R-:W-:-:S05]  /*109e0*/  IADD3.X R11, PT, PT, R6, UR5, RZ, P0, !PT ;  /* 0x00000005060b7c10 */ /* 0x000fca00087fe4ff */
[----:B------:R0:W3:Y:S04]  /*109f0*/  @P4 LDG.E.U8 R84, desc[UR24][R10.64] ;  /* 0x000000180a544981 */ /* 0x0000e8000c1e1100 */
[----:B------:R0:W-:Y:S01]  /*10a00*/  STL [R1+0x400], R10 ;  /* 0x0004000a01007387 */ /* 0x0001e20000100800 */
[----:B------:R-:W-:-:S03]  /*10a10*/  ISETP.GE.AND P0, PT, R87, RZ, PT ;  /* 0x000000ff5700720c */ /* 0x000fc60003f06270 */
[----:B------:R1:W-:Y:S01]  /*10a20*/  STL [R1+0x3fc], R11 ;  /* 0x0003fc0b01007387 */ /* 0x0003e20000100800 */
[----:B------:R-:W-:Y:S01]  /*10a30*/  @!P3 IMAD.MOV R38, RZ, RZ, -R38 ;  /* 0x000000ffff26b224 */ /* 0x000fe200078e0a26 */
[----:B0-----:R-:W-:Y:S02]  /*10a40*/  IADD3 R10, P5, PT, R7, UR4, RZ ;  /* 0x00000004070a7c10 */ /* 0x001fe4000ffbe0ff */
[----:B------:R-:W3:Y:S02]  /*10a50*/  LDL.LU R87, [R1+0x41c] ;  /* 0x00041c0001577983 */ /* 0x000ee40000300800 */
[----:B-1----:R-:W-:Y:S02]  /*10a60*/  IADD3.X R11, PT, PT, R8, UR5, RZ, P5, !PT ;  /* 0x00000005080b7c10 */ /* 0x002fe4000affe4ff */
[----:B------:R0:W-:Y:S01]  /*10a70*/  STL [R1+0x62c], R10 ;  /* 0x00062c0a01007387 */ /* 0x0001e20000100800 */
[----:B------:R-:W-:-:S03]  /*10a80*/  ISETP.GE.AND P3, PT, R72, RZ, PT ;  /* 0x000000ff4800720c */ /* 0x000fc60003f66270 */
[----:B------:R1:W-:Y:S04]  /*10a90*/  STL [R1+0x628], R11 ;  /* 0x0006280b01007387 */ /* 0x0003e80000100800 */
[----:B------:R-:W3:Y:S01]  /*10aa0*/  LDL.LU R72, [R1+0x428] ;  /* 0x0004280001487983 */ /* 0x000ee20000300800 */
[----:B--2---:R-:W-:-:S03]  /*10ab0*/  ISETP.GE.AND P5, PT, R73, RZ, PT ;  /* 0x000000ff4900720c */ /* 0x004fc60003fa6270 */
[----:B------:R-:W2:Y:S01]  /*10ac0*/  LDL.LU R73, [R1+0x420] ;  /* 0x0004200001497983 */ /* 0x000ea20000300800 */
[----:B------:R-:W-:Y:S01]  /*10ad0*/  PRMT R81, RZ, 0x7610, R81 ;  /* 0x00007610ff517816 */ /* 0x000fe20000000051 */
[----:B------:R-:W-:Y:S01]  /*10ae0*/  @!P0 IMAD.MOV R41, RZ, RZ, -R41 ;  /* 0x000000ffff298224 */ /* 0x000fe200078e0a29 */
[----:B------:R-:W-:Y:S02]  /*10af0*/  ISETP.GE.AND P0, PT, R86, RZ, PT ;  /* 0x000000ff5600720c */ /* 0x000fe40003f06270 */
[----:B------:R-:W2:Y:S01]  /*10b00*/  LDL.LU R86, [R1+0x434] ;  /* 0x0004340001567983 */ /* 0x000ea20000300800 */
[----:B------:R-:W-:-:S03]  /*10b10*/  UIMAD UR4, UR12, 0x36, URZ ;  /* 0x000000360c0478a4 */ /* 0x000fc6000f8e02ff */
[----:B------:R0:W2:Y:S01]  /*10b20*/  @P4 LDG.E.U8 R81, desc[UR24][R10.64] ;  /* 0x000000180a514981 */ /* 0x0000a2000c1e1100 */
[----:B------:R-:W-:Y:S01]  /*10b30*/  @!P5 IMAD.MOV R39, RZ, RZ, -R39 ;  /* 0x000000ffff27d224 */ /* 0x000fe200078e0a27 */
[----:B----4-:R-:W-:Y:S02]  /*10b40*/  ISETP.GE.AND P5, PT, R70, RZ, PT ;  /* 0x000000ff4600720c */ /* 0x010fe40003fa6270 */
[----:B------:R-:W-:Y:S01]  /*10b50*/  ISETP.GE.AND P4, PT, R85, RZ, PT ;  /* 0x000000ff5500720c */ /* 0x000fe20003f86270 */
[----:B------:R-:W-:Y:S01]  /*10b60*/  @!P3 IMAD.MOV R40, RZ, RZ, -R40 ;  /* 0x000000ffff28b224 */ /* 0x000fe200078e0a28 */
[----:B------:R-:W-:Y:S01]  /*10b70*/  USHF.R.S32.HI UR5, URZ, 0x1f, UR4 ;  /* 0x0000001fff057899 */ /* 0x000fe20008011404 */
[----:B0-----:R-:W-:Y:S01]  /*10b80*/  SHF.R.U64 R10, R9, 0x9, RZ ;  /* 0x00000009090a7819 */ /* 0x001fe200000012ff */
[----:B------:R-:W-:-:S03]  /*10b90*/  @!P6 IMAD.MOV R42, RZ, RZ, -R42 ;  /* 0x000000ffff2ae224 */ /* 0x000fc600078e0a2a */
[----:B------:R-:W-:Y:S02]  /*10ba0*/  LOP3.LUT P3, RZ, R10, 0x1, RZ, 0xc0, !PT ;  /* 0x000000010aff7812 */ /* 0x000fe4000786c0ff */
[----:B------:R-:W-:-:S04]  /*10bb0*/  IADD3 R10, P6, PT, R0, UR4, RZ ;  /* 0x00000004000a7c10 */ /* 0x000fc8000ffde0ff */
[----:B-1----:R-:W-:Y:S01]  /*10bc0*/  IADD3.X R11, PT, PT, R2, UR5, RZ, P6, !PT ;  /* 0x00000005020b7c10 */ /* 0x002fe2000b7fe4ff */
[----:B------:R-:W-:Y:S02]  /*10bd0*/  @!P4 IMAD.MOV R45, RZ, RZ, -R45 ;  /* 0x000000ffff2dc224 */ /* 0x000fe400078e0a2d */
[----:B------:R-:W-:Y:S02]  /*10be0*/  @!P0 IMAD.MOV R44, RZ, RZ, -R44 ;  /* 0x000000ffff2c8224 */ /* 0x000fe400078e0a2c */
[----:B------:R-:W-:Y:S01]  /*10bf0*/  @!P5 IMAD.MOV R43, RZ, RZ, -R43 ;  /* 0x000000ffff2bd224 */ /* 0x000fe200078e0a2b */
[----:B---3--:R0:W-:Y:S04]  /*10c00*/  STL [R1+0x34], R84 ;  /* 0x0000345401007387 */ /* 0x0081e80000100800 */
[----:B0-----:R-:W3:Y:S04]  /*10c10*/  LDL.LU R84, [R1+0x43c] ;  /* 0x00043c0001547983 */ /* 0x001ee80000300800 */
[----:B------:R-:W4:Y:S01]  /*10c20*/  LDL.LU R70, [R1+0x438] ;  /* 0x0004380001467983 */ /* 0x000f220000300800 */
[----:B------:R-:W-:-:S03]  /*10c30*/  ISETP.GE.AND P4, PT, R87, RZ, PT ;  /* 0x000000ff5700720c */ /* 0x000fc60003f86270 */
[----:B------:R0:W-:Y:S04]  /*10c40*/  STL [R1+0x634], R10 ;  /* 0x0006340a01007387 */ /* 0x0001e80000100800 */
[----:B------:R1:W-:Y:S04]  /*10c50*/  STL [R1+0x630], R11 ;  /* 0x0006300b01007387 */ /* 0x0003e80000100800 */
[----:B------:R-:W4:Y:S01]  /*10c60*/  LDL.LU R87, [R1+0x444] ;  /* 0x0004440001577983 */ /* 0x000f220000300800 */
[----:B------:R-:W-:-:S03]  /*10c70*/  ISETP.GE.AND P0, PT, R72, RZ, PT ;  /* 0x000000ff4800720c */ /* 0x000fc60003f06270 */
[----:B------:R-:W4:Y:S01]  /*10c80*/  LDL.LU R72, [R1+0x440] ;  /* 0x0004400001487983 */ /* 0x000f220000300800 */
[----:B--2---:R-:W-:-:S03]  /*10c90*/  ISETP.GE.AND P5, PT, R73, RZ, PT ;  /* 0x000000ff4900720c */ /* 0x004fc60003fa6270 */
[----:B------:R-:W2:Y:S01]  /*10ca0*/  LDL.LU R73, [R1+0x448] ;  /* 0x0004480001497983 */ /* 0x000ea20000300800 */
[----:B------:R-:W-:Y:S02]  /*10cb0*/  PRMT R80, RZ, 0x7610, R80 ;  /* 0x00007610ff507816 */ /* 0x000fe40000000050 */
[----:B------:R-:W-:-:S04]  /*10cc0*/  PRMT R79, RZ, 0x7610, R79 ;  /* 0x00007610ff4f7816 */ /* 0x000fc8000000004f */
[----:B------:R0:W2:Y:S02]  /*10cd0*/  @P3 LDG.E.U8 R80, desc[UR24][R10.64] ;  /* 0x000000180a503981 */ /* 0x0000a4000c1e1100 */
[----:B0-----:R-:W-:-:S04]  /*10ce0*/  IADD3 R10, P6, PT, R3, UR4, RZ ;  /* 0x00000004030a7c10 */ /* 0x001fc8000ffde0ff */
[----:B-1----:R-:W-:Y:S01]  /*10cf0*/  IADD3.X R11, PT, PT, R4, UR5, RZ, P6, !PT ;  /* 0x00000005040b7c10 */ /* 0x002fe2000b7fe4ff */
[----:B------:R0:W-:Y:S01]  /*10d00*/  STL [R1+0x63c], R10 ;  /* 0x00063c0a01007387 */ /* 0x0001e20000100800 */
[----:B------:R-:W-:-:S03]  /*10d10*/  @!P5 IMAD.MOV R46, RZ, RZ, -R46 ;  /* 0x000000ffff2ed224 */ /* 0x000fc600078e0a2e */
[----:B------:R0:W2:Y:S01]  /*10d20*/  @P3 LDG.E.U8 R79, desc[UR24][R10.64] ;  /* 0x000000180a4f3981 */ /* 0x0000a2000c1e1100 */
[----:B------:R-:W-:-:S03]  /*10d30*/  @!P4 IMAD.MOV R48, RZ, RZ, -R48 ;  /* 0x000000ffff30c224 */ /* 0x000fc600078e0a30 */
[----:B------:R1:W-:Y:S01]  /*10d40*/  STL [R1+0x638], R11 ;  /* 0x0006380b01007387 */ /* 0x0003e20000100800 */
[----:B0-----:R-:W-:-:S03]  /*10d50*/  IADD3 R10, P5, PT, R5, UR4, RZ ;  /* 0x00000004050a7c10 */ /* 0x001fc6000ffbe0ff */
[----:B------:R-:W2:Y:S01]  /*10d60*/  LDL.LU R85, [R1+0x450] ;  /* 0x0004500001557983 */ /* 0x000ea20000300800 */
[----:B------:R-:W-:Y:S02]  /*10d70*/  ISETP.GE.AND P4, PT, R86, RZ, PT ;  /* 0x000000ff5600720c */ /* 0x000fe40003f86270 */
[----:B-1----:R-:W-:Y:S01]  /*10d80*/  IADD3.X R11, PT, PT, R6, UR5, RZ, P5, !PT ;  /* 0x00000005060b7c10 */ /* 0x002fe2000affe4ff */
[----:B------:R-:W2:Y:S01]  /*10d90*/  LDL.LU R86, [R1+0x44c] ;  /* 0x00044c0001567983 */ /* 0x000ea20000300800 */
[----:B------:R-:W-:-:S03]  /*10da0*/  @!P0 IMAD.MOV R47, RZ, RZ, -R47 ;  /* 0x000000ffff2f8224 */ /* 0x000fc600078e0a2f */
[----:B------:R0:W-:Y:S04]  /*10db0*/  STL [R1+0x644], R10 ;  /* 0x0006440a01007387 */ /* 0x0001e80000100800 */
[----:B------:R1:W-:Y:S01]  /*10dc0*/  STL [R1+0x640], R11 ;  /* 0x0006400b01007387 */ /* 0x0003e20000100800 */
[----:B------:R-:W-:-:S06]  /*10dd0*/  PRMT R78, RZ, 0x7610, R78 ;  /* 0x00007610ff4e7816 */ /* 0x000fcc000000004e */
[----:B------:R0:W2:Y:S01]  /*10de0*/  @P3 LDG.E.U8 R78, desc[UR24][R10.64] ;  /* 0x000000180a4e3981 */ /* 0x0000a2000c1e1100 */
[----:B------:R-:W-:Y:S01]  /*10df0*/  @!P4 IMAD.MOV R50, RZ, RZ, -R50 ;  /* 0x000000ffff32c224 */ /* 0x000fe200078e0a32 */
[----:B0-----:R-:W-:-:S04]  /*10e00*/  IADD3 R10, P5, PT, R7, UR4, RZ ;  /* 0x00000004070a7c10 */ /* 0x001fc8000ffbe0ff */
[----:B-1----:R-:W-:Y:S02]  /*10e10*/  IADD3.X R11, PT, PT, R8, UR5, RZ, P5, !PT ;  /* 0x00000005080b7c10 */ /* 0x002fe4000affe4ff */
[----:B---3--:R-:W-:Y:S02]  /*10e20*/  ISETP.GE.AND P0, PT, R84, RZ, PT ;  /* 0x000000ff5400720c */ /* 0x008fe40003f06270 */
[----:B----4-:R-:W-:Y:S02]  /*10e30*/  ISETP.GE.AND P6, PT, R70, RZ, PT ;  /* 0x000000ff4600720c */ /* 0x010fe40003fc6270 */
[----:B------:R-:W3:Y:S09]  /*10e40*/  LDL.LU R70, [R1+0x454] ;  /* 0x0004540001467983 */ /* 0x000ef20000300800 */
[----:B------:R-:W-:Y:S01]  /*10e50*/  @!P0 IMAD.MOV R49, RZ, RZ, -R49 ;  /* 0x000000ffff318224 */ /* 0x000fe200078e0a31 */
[----:B------:R-:W-:-:S02]  /*10e60*/  ISETP.GE.AND P0, PT, R72, RZ, PT ;  /* 0x000000ff4800720c */ /* 0x000fc40003f06270 */
[----:B------:R-:W4:Y:S01]  /*10e70*/  LDL.LU R72, [R1+0x458] ;  /* 0x0004580001487983 */ /* 0x000f220000300800 */
[----:B------:R-:W-:-:S03]  /*10e80*/  ISETP.GE.AND P4, PT, R87, RZ, PT ;  /* 0x000000ff5700720c */ /* 0x000fc60003f86270 */
[----:B------:R0:W-:Y:S01]  /*10e90*/  STL [R1+0x64c], R10 ;  /* 0x00064c0a01007387 */ /* 0x0001e20000100800 */
[----:B--2---:R-:W-:-:S03]  /*10ea0*/  ISETP.GE.AND P5, PT, R73, RZ, PT ;  /* 0x000000ff4900720c */ /* 0x004fc60003fa6270 */
[----:B------:R1:W-:Y:S04]  /*10eb0*/  STL [R1+0x648], R11 ;  /* 0x0006480b01007387 */ /* 0x0003e80000100800 */
[----:B------:R-:W2:Y:S04]  /*10ec0*/  LDL.LU R87, [R1+0x460] ;  /* 0x0004600001577983 */ /* 0x000ea80000300800 */
[----:B------:R-:W2:Y:S01]  /*10ed0*/  LDL.LU R73, [R1+0x45c] ;  /* 0x00045c0001497983 */ /* 0x000ea20000300800 */
[----:B------:R-:W-:Y:S01]  /*10ee0*/  PRMT R77, RZ, 0x7610, R77 ;  /* 0x00007610ff4d7816 */ /* 0x000fe2000000004d */
[----:B------:R-:W-:Y:S01]  /*10ef0*/  @!P5 IMAD.MOV R51, RZ, RZ, -R51 ;  /* 0x000000ffff33d224 */ /* 0x000fe200078e0a33 */
[----:B------:R-:W-:Y:S01]  /*10f00*/  UIMAD UR4, UR12, 0x37, URZ ;  /* 0x000000370c0478a4 */ /* 0x000fe2000f8e02ff */
[----:B------:R-:W2:Y:S04]  /*10f10*/  LDL.LU R84, [R1+0x464] ;  /* 0x0004640001547983 */ /* 0x000ea80000300800 */
[----:B------:R0:W2:Y:S01]  /*10f20*/  @P3 LDG.E.U8 R77, desc[UR24][R10.64] ;  /* 0x000000180a4d3981 */ /* 0x0000a2000c1e1100 */
[----:B------:R-:W-:Y:S01]  /*10f30*/  @!P0 IMAD.MOV R52, RZ, RZ, -R52 ;  /* 0x000000ffff348224 */ /* 0x000fe200078e0a34 */
[----:B------:R-:W-:Y:S01]  /*10f40*/  USHF.R.S32.HI UR5, URZ, 0x1f, UR4 ;  /* 0x0000001fff057899 */ /* 0x000fe20008011404 */
[----:B------:R-:W-:Y:S01]  /*10f50*/  @!P6 IMAD.MOV R54, RZ, RZ, -R54 ;  /* 0x000000ffff36e224 */ /* 0x000fe200078e0a36 */
[----:B0-----:R-:W-:-:S02]  /*10f60*/  SHF.R.U64 R10, R9, 0x8, RZ ;  /* 0x00000008090a7819 */ /* 0x001fc400000012ff */
[----:B------:R-:W-:Y:S02]  /*10f70*/  ISETP.GE.AND P3, PT, R85, RZ, PT ;  /* 0x000000ff5500720c */ /* 0x000fe40003f66270 */
[----:B------:R-:W2:Y:S01]  /*10f80*/  LDL.LU R85, [R1+0x46c] ;  /* 0x00046c0001557983 */ /* 0x000ea20000300800 */
[----:B------:R-:W-:Y:S02]  /*10f90*/  LOP3.LUT P0, RZ, R10, 0x1, RZ, 0xc0, !PT ;  /* 0x000000010aff7812 */ /* 0x000fe4000780c0ff */
[----:B------:R-:W-:-:S04]  /*10fa0*/  IADD3 R10, P6, PT, R0, UR4, RZ ;  /* 0x00000004000a7c10 */ /* 0x000fc8000ffde0ff */
[----:B-1----:R-:W-:Y:S01]  /*10fb0*/  IADD3.X R11, PT, PT, R2, UR5, RZ, P6, !PT ;  /* 0x00000005020b7c10 */ /* 0x002fe2000b7fe4ff */
[----:B------:R-:W-:Y:S01]  /*10fc0*/  @!P4 IMAD.MOV R53, RZ, RZ, -R53 ;  /* 0x000000ffff35c224 */ /* 0x000fe200078e0a35 */
[----:B------:R-:W-:Y:S02]  /*10fd0*/  ISETP.GE.AND P4, PT, R86, RZ, PT ;  /* 0x000000ff5600720c */ /* 0x000fe40003f86270 */
[----:B------:R-:W-:Y:S01]  /*10fe0*/  @!P3 IMAD.MOV R57, RZ, RZ, -R57 ;  /* 0x000000ffff39b224 */ /* 0x000fe200078e0a39 */
[----:B---3--:R-:W-:Y:S02]  /*10ff0*/  ISETP.GE.AND P5, PT, R70, RZ, PT ;  /* 0x000000ff4600720c */ /* 0x008fe40003fa6270 */
[----:B------:R-:W3:Y:S04]  /*11000*/  LDL.LU R70, [R1+0x468] ;  /* 0x0004680001467983 */ /* 0x000ee80000300800 */
[----:B------:R0:W-:Y:S04]  /*11010*/  STL [R1+0x654], R10 ;  /* 0x0006540a01007387 */ /* 0x0001e80000100800 */
[----:B------:R1:W-:Y:S04]  /*11020*/  STL [R1+0x650], R11 ;  /* 0x0006500b01007387 */ /* 0x0003e80000100800 */
[----:B------:R-:W3:Y:S01]  /*11030*/  LDL.LU R86, [R1+0x474] ;  /* 0x0004740001567983 */ /* 0x000ee20000300800 */
[----:B----4-:R-:W-:-:S03]  /*11040*/  ISETP.GE.AND P3, PT, R72, RZ, PT ;  /* 0x000000ff4800720c */ /* 0x010fc60003f66270 */
[----:B------:R-:W4:Y:S01]  /*11050*/  LDL.LU R72, [R1+0x470] ;  /* 0x0004700001487983 */ /* 0x000f220000300800 */
[----:B------:R-:W-:Y:S01]  /*11060*/  @!P5 IMAD.MOV R55, RZ, RZ, -R55 ;  /* 0x000000ffff37d224 */ /* 0x000fe200078e0a37 */
[----:B--2---:R-:W-:Y:S02]  /*11070*/  ISETP.GE.AND P5, PT, R73, RZ, PT ;  /* 0x000000ff4900720c */ /* 0x004fe40003fa6270 */
[----:B------:R-:W2:Y:S01]  /*11080*/  LDL.LU R73, [R1+0x478] ;  /* 0x0004780001497983 */ /* 0x000ea20000300800 */
[----:B------:R-:W-:Y:S01]  /*11090*/  PRMT R76, RZ, 0x7610, R76 ;  /* 0x00007610ff4c7816 */ /* 0x000fe2000000004c */
[----:B------:R-:W-:Y:S01]  /*110a0*/  @!P4 IMAD.MOV R56, RZ, RZ, -R56 ;  /* 0x000000ffff38c224 */ /* 0x000fe200078e0a38 */
[----:B------:R-:W-:-:S04]  /*110b0*/  PRMT R75, RZ, 0x7610, R75 ;  /* 0x00007610ff4b7816 */ /* 0x000fc8000000004b */
[----:B------:R0:W2:Y:S01]  /*110c0*/  @P0 LDG.E.U8 R76, desc[UR24][R10.64] ;  /* 0x000000180a4c0981 */ /* 0x0000a2000c1e1100 */
[----:B------:R-:W-:Y:S02]  /*110d0*/  ISETP.GE.AND P4, PT, R87, RZ, PT ;  /* 0x000000ff5700720c */ /* 0x000fe40003f86270 */
[----:B0-----:R-:W-:-:S04]  /*110e0*/  IADD3 R10, P6, PT, R3, UR4, RZ ;  /* 0x00000004030a7c10 */ /* 0x001fc8000ffde0ff */
[----:B-1----:R-:W-:Y:S01]  /*110f0*/  IADD3.X R11, PT, PT, R4, UR5, RZ, P6, !PT ;  /* 0x00000005040b7c10 */ /* 0x002fe2000b7fe4ff */
[----:B------:R0:W-:Y:S04]  /*11100*/  STL [R1+0x65c], R10 ;  /* 0x00065c0a01007387 */ /* 0x0001e80000100800 */
[----:B------:R0:W2:Y:S01]  /*11110*/  @P0 LDG.E.U8 R75, desc[UR24][R10.64] ;  /* 0x000000180a4b0981 */ /* 0x0000a2000c1e1100 */
[----:B------:R-:W-:-:S03]  /*11120*/  PRMT R17, RZ, 0x7610, R17 ;  /* 0x00007610ff117816 */ /* 0x000fc60000000011 */
[----:B------:R1:W-:Y:S01]  /*11130*/  STL [R1+0x658], R11 ;  /* 0x0006580b01007387 */ /* 0x0003e20000100800 */
[----:B------:R-:W-:Y:S02]  /*11140*/  @!P5 IMAD.MOV R58, RZ, RZ, -R58 ;  /* 0x000000ffff3ad224 */ /* 0x000fe400078e0a3a */
[----:B------:R-:W-:Y:S01]  /*11150*/  @!P3 IMAD.MOV R60, RZ, RZ, -R60 ;  /* 0x000000ffff3cb224 */ /* 0x000fe200078e0a3c */
[----:B------:R-:W2:Y:S01]  /*11160*/  LDL.LU R87, [R1+0x47c] ;  /* 0x00047c0001577983 */ /* 0x000ea20000300800 */
[----:B0-----:R-:W-:-:S04]  /*11170*/  IADD3 R10, P6, PT, R5, UR4, RZ ;  /* 0x00000004050a7c10 */ /* 0x001fc8000ffde0ff */
[----:B-1----:R-:W-:Y:S01]  /*11180*/  IADD3.X R11, PT, PT, R6, UR5, RZ, P6, !PT ;  /* 0x00000005060b7c10 */ /* 0x002fe2000b7fe4ff */
[----:B------:R-:W-:Y:S01]  /*11190*/  @!P4 IMAD.MOV R59, RZ, RZ, -R59 ;  /* 0x000000ffff3bc224 */ /* 0x000fe200078e0a3b */
[----:B------:R-:W-:Y:S02]  /*111a0*/  ISETP.GE.AND P3, PT, R84, RZ, PT ;  /* 0x000000ff5400720c */ /* 0x000fe40003f66270 */
[----:B------:R-:W-:Y:S01]  /*111b0*/  ISETP.GE.AND P4, PT, R85, RZ, PT ;  /* 0x000000ff5500720c */ /* 0x000fe20003f86270 */
[----:B------:R0:W2:Y:S01]  /*111c0*/  @P0 LDG.E.U8 R17, desc[UR24][R10.64] ;  /* 0x000000180a110981 */ /* 0x0000a2000c1e1100 */
[----:B------:R-:W-:-:S09]  /*111d0*/  PRMT R16, RZ, 0x7610, R16 ;  /* 0x00007610ff107816 */ /* 0x000fd20000000010 */
[----:B------:R-:W-:Y:S02]  /*111e0*/  @!P3 IMAD.MOV R62, RZ, RZ, -R62 ;  /* 0x000000ffff3eb224 */ /* 0x000fe400078e0a3e */
[----:B------:R-:W-:Y:S01]  /*111f0*/  @!P4 IMAD.MOV R61, RZ, RZ, -R61 ;  /* 0x000000ffff3dc224 */ /* 0x000fe200078e0a3d */
[----:B---3--:R-:W-:Y:S02]  /*11200*/  ISETP.GE.AND P5, PT, R70, RZ, PT ;  /* 0x000000ff4600720c */ /* 0x008fe40003fa6270 */
[----:B------:R-:W3:Y:S04]  /*11210*/  LDL.LU R70, [R1+0x480] ;  /* 0x0004800001467983 */ /* 0x000ee80000300800 */
[----:B------:R0:W-:Y:S04]  /*11220*/  STL [R1+0x664], R10 ;  /* 0x0006640a01007387 */ /* 0x0001e80000100800 */
[----:B------:R1:W-:Y:S01]  /*11230*/  STL [R1+0x660], R11 ;  /* 0x0006600b01007387 */ /* 0x0003e20000100800 */
[----:B0-----:R-:W-:-:S04]  /*11240*/  IADD3 R10, P6, PT, R7, UR4, RZ ;  /* 0x00000004070a7c10 */ /* 0x001fc8000ffde0ff */
[----:B-1----:R-:W-:Y:S02]  /*11250*/  IADD3.X R11, PT, PT, R8, UR5, RZ, P6, !PT ;  /* 0x00000005080b7c10 */ /* 0x002fe4000b7fe4ff */
[----:B------:R-:W-:Y:S02]  /*11260*/  ISETP.GE.AND P3, PT, R86, RZ, PT ;  /* 0x000000ff5600720c */ /* 0x000fe40003f66270 */
[----:B----4-:R-:W-:Y:S01]  /*11270*/  ISETP.GE.AND P4, PT, R72, RZ, PT ;  /* 0x000000ff4800720c */ /* 0x010fe20003f86270 */
[----:B------:R0:W4:Y:S04]  /*11280*/  @P0 LDG.E.U8 R16, desc[UR24][R10.64] ;  /* 0x000000180a100981 */ /* 0x000128000c1e1100 */
[----:B------:R-:W4:Y:S04]  /*11290*/  LDL.LU R86, [R1+0x484] ;  /* 0x0004840001567983 */ /* 0x000f280000300800 */
[----:B------:R-:W4:Y:S01]  /*112a0*/  LDL.LU R72, [R1+0x48c] ;  /* 0x00048c0001487983 */ /* 0x000f220000300800 */
[----:B--2---:R-:W-:-:S03]  /*112b0*/  ISETP.GE.AND P6, PT, R73, RZ, PT ;  /* 0x000000ff4900720c */ /* 0x004fc60003fc6270 */
[----:B------:R0:W-:Y:S04]  /*112c0*/  STL [R1+0x66c], R10 ;  /* 0x00066c0a01007387 */ /* 0x0001e80000100800 */
[----:B------:R1:W-:Y:S04]  /*112d0*/  STL [R1+0x668], R11 ;  /* 0x0006680b01007387 */ /* 0x0003e80000100800 */
[----:B------:R-:W2:Y:S01]  /*112e0*/  LDL.LU R73, [R1+0x488] ;  /* 0x0004880001497983 */ /* 0x000ea20000300800 */
[----:B------:R-:W-:Y:S01]  /*112f0*/  UIMAD UR4, UR12, 0x3e, URZ ;  /* 0x0000003e0c0478a4 */ /* 0x000fe2000f8e02ff */
[----:B------:R-:W-:-:S02]  /*11300*/  @!P5 IMAD.MOV R65, RZ, RZ, -R65 ;  /* 0x000000ffff41d224 */ /* 0x000fc400078e0a41 */
[----:B------:R-:W-:Y:S01]  /*11310*/  @!P4 IMAD.MOV R63, RZ, RZ, -R63 ;  /* 0x000000ffff3fc224 */ /* 0x000fe200078e0a3f */
[----:B------:R-:W-:Y:S02]  /*11320*/  USHF.R.S32.HI UR5, URZ, 0x1f, UR4 ;  /* 0x0000001fff057899 */ /* 0x000fe40008011404 */
[----:B0-----:R-:W-:-:S04]  /*11330*/  IADD3 R10, P5, PT, R0, UR4, RZ ;  /* 0x00000004000a7c10 */ /* 0x001fc8000ffbe0ff */
[----:B-1----:R-:W-:Y:S02]  /*11340*/  IADD3.X R11, PT, PT, R2, UR5, RZ, P5, !PT ;  /* 0x00000005020b7c10 */ /* 0x002fe4000affe4ff */
[----:B------:R-:W-:Y:S02]  /*11350*/  ISETP.GE.AND P0, PT, R87, RZ, PT ;  /* 0x000000ff5700720c */ /* 0x000fe40003f06270 */
[----:B------:R-:W2:Y:S11]  /*11360*/  LDL.LU R87, [R1+0x490] ;  /* 0x0004900001577983 */ /* 0x000eb60000300800 */
[----:B------:R-:W-:Y:S01]  /*11370*/  @!P0 IMAD.MOV R67, RZ, RZ, -R67 ;  /* 0x000000ffff438224 */ /* 0x000fe200078e0a43 */
[----:B---3--:R-:W-:-:S02]  /*11380*/  ISETP.GE.AND P4, PT, R70, RZ, PT ;  /* 0x000000ff4600720c */ /* 0x008fc40003f86270 */
[----:B------:R-:W3:Y:S04]  /*11390*/  LDL.LU R70, [R1+0x498] ;  /* 0x0004980001467983 */ /* 0x000ee80000300800 */
[----:B----4-:R0:W-:Y:S04]  /*113a0*/  STL [R1+0x98], R16 ;  /* 0x0000981001007387 */ /* 0x0101e80000100800 */
[----:B------:R1:W-:Y:S04]  /*113b0*/  STL [R1+0x9c], R17 ;  /* 0x00009c1101007387 */ /* 0x0003e80000100800 */
[----:B0-----:R-:W4:Y:S01]  /*113c0*/  LDL.LU R16, [R1+0x494] ;  /* 0x0004940001107983 */ /* 0x001f220000300800 */
[----:B------:R-:W-:-:S03]  /*113d0*/  ISETP.GE.AND P0, PT, R72, RZ, PT ;  /* 0x000000ff4800720c */ /* 0x000fc60003f06270 */
[----:B------:R0:W-:Y:S04]  /*113e0*/  STL [R1+0x408], R10 ;  /* 0x0004080a01007387 */ /* 0x0001e80000100800 */
[----:B------:R0:W-:Y:S04]  /*113f0*/  STL [R1+0x404], R11 ;  /* 0x0004040b01007387 */ /* 0x0001e80000100800 */
[----:B-1----:R-:W4:Y:S04]  /*11400*/  LDL.LU R17, [R1+0x4a0] ;  /* 0x0004a00001117983 */ /* 0x002f280000300800 */
[----:B------:R-:W4:Y:S01]  /*11410*/  LDL.LU R72, [R1+0x49c] ;  /* 0x00049c0001487983 */ /* 0x000f220000300800 */
[----:B------:R-:W-:Y:S01]  /*11420*/  @!P4 IMAD.MOV R66, RZ, RZ, -R66 ;  /* 0x000000ffff42c224 */ /* 0x000fe200078e0a42 */
[----:B--2---:R-:W-:-:S02]  /*11430*/  ISETP.GE.AND P4, PT, R73, RZ, PT ;  /* 0x000000ff4900720c */ /* 0x004fc40003f86270 */
[----:B------:R-:W2:Y:S01]  /*11440*/  LDL.LU R73, [R1+0x4a4] ;  /* 0x0004a40001497983 */ /* 0x000ea20000300800 */
[----:B------:R-:W-:Y:S01]  /*11450*/  SHF.R.U64 R9, R9, 0x1, RZ ;  /* 0x0000000109097819 */ /* 0x000fe200000012ff */
[----:B------:R-:W-:-:S03]  /*11460*/  @!P3 IMAD.MOV R64, RZ, RZ, -R64 ;  /* 0x000000ffff40b224 */ /* 0x000fc600078e0a40 */
[----:B------:R-:W-:Y:S02]  /*11470*/  LOP3.LUT P3, RZ, R9, 0x1, RZ, 0xc0, !PT ;  /* 0x0000000109ff7812 */ /* 0x000fe4000786c0ff */
[----:B------:R-:W-:Y:S01]  /*11480*/  PRMT R74, RZ, 0x7610, R74 ;  /* 0x00007610ff4a7816 */ /* 0x000fe2000000004a */
[----:B------:R-:W-:Y:S01]  /*11490*/  @!P6 IMAD.MOV R68, RZ, RZ, -R68 ;  /* 0x000000ffff44e224 */ /* 0x000fe200078e0a44 */
[----:B------:R-:W-:Y:S02]  /*114a0*/  ISETP.GE.AND P5, PT, R86, RZ, PT ;  /* 0x000000ff5600720c */ /* 0x000fe40003fa6270 */
[----:B------:R-:W-:Y:S01]  /*114b0*/  PRMT R71, RZ, 0x7610, R71 ;  /* 0x00007610ff477816 */ /* 0x000fe20000000047 */
[----:B------:R-:W-:-:S06]  /*114c0*/  @!P0 IMAD.MOV R88, RZ, RZ, -R88 ;  /* 0x000000ffff588224 */ /* 0x000fcc00078e0a58 */
[----:B------:R0:W2:Y:S02]  /*114d0*/  @P3 LDG.E.U8 R74, desc[UR24][R10.64] ;  /* 0x000000180a4a3981 */ /* 0x0000a4000c1e1100 */
[----:B0-----:R-:W-:-:S04]  /*114e0*/  IADD3 R10, P6, PT, R3, UR4, RZ ;  /* 0x00000004030a7c10 */ /* 0x001fc8000ffde0ff */
[----:B------:R-:W-:Y:S01]  /*114f0*/  IADD3.X R11, PT, PT, R4, UR5, RZ, P6, !PT ;  /* 0x00000005040b7c10 */ /* 0x000fe2000b7fe4ff */
[----:B------:R0:W-:Y:S01]  /*11500*/  STL [R1+0x410], R10 ;  /* 0x0004100a01007387 */ /* 0x0001e20000100800 */
[----:B------:R-:W-:-:S03]  /*11510*/  @!P5 IMAD.MOV R89, RZ, RZ, -R89 ;  /* 0x000000ffff59d224 */ /* 0x000fc600078e0a59 */
[----:B------:R0:W2:Y:S01]  /*11520*/  @P3 LDG.E.U8 R71, desc[UR24][R10.64] ;  /* 0x000000180a473981 */ /* 0x0000a2000c1e1100 */
[----:B------:R-:W-:Y:S02]  /*11530*/  ISETP.GE.AND P5, PT, R87, RZ, PT ;  /* 0x000000ff5700720c */ /* 0x000fe40003fa6270 */
[----:B------:R-:W-:Y:S01]  /*11540*/  PRMT R18, RZ, 0x7610, R18 ;  /* 0x00007610ff127816 */ /* 0x000fe20000000012 */
[----:B------:R1:W-:Y:S04]  /*11550*/  STL [R1+0x40c], R11 ;  /* 0x00040c0b01007387 */ /* 0x0003e80000100800 */
[----:B------:R-:W2:Y:S01]  /*11560*/  LDL.LU R86, [R1+0x4a8] ;  /* 0x0004a80001567983 */ /* 0x000ea20000300800 */
[----:B0-----:R-:W-:-:S03]  /*11570*/  IADD3 R10, P6, PT, R5, UR4, RZ ;  /* 0x00000004050a7c10 */ /* 0x001fc6000ffde0ff */
[----:B------:R-:W2:Y:S01]  /*11580*/  LDL.LU R87, [R1+0x424] ;  /* 0x0004240001577983 */ /* 0x000ea20000300800 */
[----:B-1----:R-:W-:-:S05]  /*11590*/  IADD3.X R11, PT, PT, R6, UR5, RZ, P6, !PT ;  /* 0x00000005060b7c10 */ /* 0x002fca000b7fe4ff */
[----:B------:R0:W2:Y:S01]  /*115a0*/  @P3 LDG.E.U8 R18, desc[UR24][R10.64] ;  /* 0x000000180a123981 */ /* 0x0000a2000c1e1100 */
[----:B------:R-:W-:Y:S01]  /*115b0*/  PRMT R12, RZ, 0x7610, R12 ;  /* 0x00007610ff0c7816 */ /* 0x000fe2000000000c */
[----:B------:R-:W-:Y:S02]  /*115c0*/  @!P5 IMAD.MOV R91, RZ, RZ, -R91 ;  /* 0x000000ffff5bd224 */ /* 0x000fe400078e0a5b */
[----:B------:R-:W-:Y:S01]  /*115d0*/  @!P4 IMAD.MOV R69, RZ, RZ, -R69 ;  /* 0x000000ffff45c224 */ /* 0x000fe200078e0a45 */
[----:B------:R-:W-:Y:S02]  /*115e0*/  PRMT R9, RZ, 0x7610, R9 ;  /* 0x00007610ff097816 */ /* 0x000fe40000000009 */
[----:B---3--:R-:W-:Y:S02]  /*115f0*/  ISETP.GE.AND P0, PT, R70, RZ, PT ;  /* 0x000000ff4600720c */ /* 0x008fe40003f06270 */
[----:B------:R-:W3:Y:S04]  /*11600*/  LDL.LU R70, [R1+0x3f8] ;  /* 0x0003f80001467983 */ /* 0x000ee80000300800 */
[----:B------:R0:W-:Y:S07]  /*11610*/  STL [R1+0x418], R10 ;  /* 0x0004180a01007387 */ /* 0x0001ee0000100800 */
[----:B------:R-:W-:Y:S01]  /*11620*/  @!P0 IMAD.MOV R90, RZ, RZ, -R90 ;  /* 0x000000ffff5a8224 */ /* 0x000fe200078e0a5a */
[----:B0-----:R-:W-:Y:S01]  /*11630*/  IADD3 R10, P0, PT, R7, UR4, RZ ;  /* 0x00000004070a7c10 */ /* 0x001fe2000ff1e0ff */
[----:B------:R0:W-:Y:S01]  /*11640*/  STL [R1+0x414], R11 ;  /* 0x0004140b01007387 */ /* 0x0001e20000100800 */
[----:B------:R-:W-:-:S02]  /*11650*/  UIMAD UR4, UR12, 0x3f, URZ ;  /* 0x0000003f0c0478a4 */ /* 0x000fc4000f8e02ff */
[----:B0-----:R-:W-:Y:S02]  /*11660*/  IADD3.X R11, PT, PT, R8, UR5, RZ, P0, !PT ;  /* 0x00000005080b7c10 */ /* 0x001fe400087fe4ff */
[----:B------:R-:W-:-:S03]  /*11670*/  USHF.R.S32.HI UR5, URZ, 0x1f, UR4 ;  /* 0x0000001fff057899 */ /* 0x000fc60008011404 */
[----:B------:R0:W3:Y:S01]  /*11680*/  @P3 LDG.E.U8 R12, desc[UR24][R10.64] ;  /* 0x000000180a0c3981 */ /* 0x0000e2000c1e1100 */
[----:B----4-:R-:W-:Y:S02]  /*11690*/  ISETP.GE.AND P6, PT, R72, RZ, PT ;  /* 0x000000ff4800720c */ /* 0x010fe40003fc6270 */
[----:B------:R-:W-:Y:S02]  /*116a0*/  ISETP.GE.AND P5, PT, R17, RZ, PT ;  /* 0x000000ff1100720c */ /* 0x000fe40003fa6270 */
[----:B------:R-:W4:Y:S04]  /*116b0*/  LDL.LU R17, [R1+0x42c] ;  /* 0x00042c0001117983 */ /* 0x000f280000300800 */
[----:B------:R-:W4:Y:S01]  /*116c0*/  LDL.LU R72, [R1+0x430] ;  /* 0x0004300001487983 */ /* 0x000f220000300800 */
[----:B--2---:R-:W-:-:S03]  /*116d0*/  ISETP.GE.AND P0, PT, R73, RZ, PT ;  /* 0x000000ff4900720c */ /* 0x004fc60003f06270 */
[----:B------:R0:W-:Y:S01]  /*116e0*/  STL [R1+0x420], R10 ;  /* 0x0004200a01007387 */ /* 0x0001e20000100800 */
[----:B------:R-:W-:Y:S01]  /*116f0*/  @!P6 IMAD.MOV R92, RZ, RZ, -R92 ;  /* 0x000000ffff5ce224 */ /* 0x000fe200078e0a5c */
[----:B------:R-:W-:Y:S02]  /*11700*/  ISETP.GE.AND P4, PT, R16, RZ, PT ;  /* 0x000000ff1000720c */ /* 0x000fe40003f86270 */
[----:B------:R1:W-:Y:S04]  /*11710*/  STL [R1+0x41c], R11 ;  /* 0x00041c0b01007387 */ /* 0x0003e80000100800 */
[----:B------:R-:W2:Y:S01]  /*11720*/  LDL.LU R73, [R1+0x3e4] ;  /* 0x0003e40001497983 */ /* 0x000ea20000300800 */
[----:B0-----:R-:W-:-:S03]  /*11730*/  IADD3 R10, P6, PT, R0, UR4, RZ ;  /* 0x00000004000a7c10 */ /* 0x001fc6000ffde0ff */
[----:B-1----:R-:W2:Y:S01]  /*11740*/  LDL.LU R11, [R1] ;  /* 0x00000000010b7983 */ /* 0x002ea20000300800 */
[----:B------:R-:W-:Y:S01]  /*11750*/  IADD3.X R16, PT, PT, R2, UR5, RZ, P6, !PT ;  /* 0x0000000502107c10 */ /* 0x000fe2000b7fe4ff */
[----:B------:R-:W-:-:S04]  /*11760*/  @!P1 IMAD.MOV.U32 R84, RZ, RZ, R10 ;  /* 0x000000ffff549224 */ /* 0x000fc800078e000a */
[----:B------:R-:W-:-:S05]  /*11770*/  @!P1 IMAD.MOV.U32 R85, RZ, RZ, R16 ;  /* 0x000000ffff559224 */ /* 0x000fca00078e0010 */
[----:B------:R-:W4:Y:S01]  /*11780*/  @!P1 LDG.E.U8 R9, desc[UR24][R84.64] ;  /* 0x0000001854099981 */ /* 0x000f22000c1e1100 */
[----:B------:R-:W-:Y:S01]  /*11790*/  @!P5 IMAD.MOV R93, RZ, RZ, -R93 ;  /* 0x000000ffff5dd224 */ /* 0x000fe200078e0a5d */
[----:B------:R-:W-:Y:S02]  /*117a0*/  ISETP.GE.AND P3, PT, R86, RZ, PT ;  /* 0x000000ff5600720c */ /* 0x000fe40003f66270 */
[----:B------:R-:W4:Y:S01]  /*117b0*/  LDL.LU R86, [R1+0x3f0] ;  /* 0x0003f00001567983 */ /* 0x000f220000300800 */
[----:B---3--:R-:W-:Y:S01]  /*117c0*/  ISETP.GE.AND P5, PT, R70, RZ, PT ;  /* 0x000000ff4600720c */ /* 0x008fe20003fa6270 */
[----:B--2---:R-:W-:Y:S01]  /*117d0*/  @!P4 IMAD.MOV R11, RZ, RZ, -R11 ;  /* 0x000000ffff0bc224 */ /* 0x004fe200078e0a0b */
[----:B------:R-:W-:Y:S02]  /*117e0*/  ISETP.GE.AND P4, PT, R87, RZ, PT ;  /* 0x000000ff5700720c */ /* 0x000fe40003f86270 */
[----:B------:R-:W2:Y:S04]  /*117f0*/  LDL.LU R87, [R1+0x3f4] ;  /* 0x0003f40001577983 */ /* 0x000ea80000300800 */
[----:B------:R-:W3:Y:S04]  /*11800*/  LDL.LU R70, [R1+0x2c0] ;  /* 0x0002c00001467983 */ /* 0x000ee80000300800 */
[----:B------:R-:W-:Y:S04]  /*11810*/  STL [R1+0xcd8], R0 ;  /* 0x000cd80001007387 */ /* 0x000fe80000100800 */
[----:B------:R-:W-:Y:S04]  /*11820*/  STL [R1+0xcdc], R2 ;  /* 0x000cdc0201007387 */ /* 0x000fe80000100800 */
[----:B------:R0:W-:Y:S04]  /*11830*/  STL [R1+0x428], R10 ;  /* 0x0004280a01007387 */ /* 0x0001e80000100800 */
[----:B------:R-:W-:Y:S04]  /*11840*/  STL [R1+0x424], R16 ;  /* 0x0004241001007387 */ /* 0x000fe80000100800 */
[----:B------:R-:W2:Y:S04]  /*11850*/  LDL.LU.64 R84, [R1+0xd70] ;  /* 0x000d700001547983 */ /* 0x000ea80000300a00 */
[----:B0-----:R-:W2:Y:S04]  /*11860*/  LDL.LU R10, [R1+0x8] ;  /* 0x00000800010a7983 */ /* 0x001ea80000300800 */
[----:B----4-:R0:W-:Y:S04]  /*11870*/  STL [R1+0x94], R9 ;  /* 0x0000940901007387 */ /* 0x0101e80000100800 */
[----:B0-----:R-:W4:Y:S01]  /*11880*/  LDL.LU R9, [R1+0x4] ;  /* 0x0000040001097983 */ /* 0x001f220000300800 */
[----:B------:R-:W-:Y:S01]  /*11890*/  IADD3 R2, P6, PT, R3, UR4, RZ ;  /* 0x0000000403027c10 */ /* 0x000fe2000ffde0ff */
[----:B------:R-:W-:Y:S01]  /*118a0*/  @!P4 IMAD.MOV R14, RZ, RZ, -R14 ;  /* 0x000000ffff0ec224 */ /* 0x000fe200078e0a0e */
[----:B------:R-:W-:-:S02]  /*118b0*/  ISETP.GE.AND P4, PT, R73, RZ, PT ;  /* 0x000000ff4900720c */ /* 0x000fc40003f86270 */
[----:B------:R-:W-:Y:S02]  /*118c0*/  IADD3.X R16, PT, PT, R4, UR5, RZ, P6, !PT ;  /* 0x0000000504107c10 */ /* 0x000fe4000b7fe4ff */
[----:B------:R-:W-:Y:S01]  /*118d0*/  PRMT R0, RZ, 0x7610, R0 ;  /* 0x00007610ff007816 */ /* 0x000fe20000000000 */
[----:B--2---:R-:W-:Y:S01]  /*118e0*/  @!P0 IMAD.MOV R10, RZ, RZ, -R10 ;  /* 0x000000ffff0a8224 */ /* 0x004fe200078e0a0a */
[----:B------:R-:W-:Y:S01]  /*118f0*/  ISETP.GE.AND P0, PT, R17, RZ, PT ;  /* 0x000000ff1100720c */ /* 0x000fe20003f06270 */
[----:B------:R-:W-:Y:S02]  /*11900*/  @!P1 IMAD.MOV.U32 R17, RZ, RZ, R16 ;  /* 0x000000ffff119224 */ /* 0x000fe400078e0010 */
[----:B----4-:R-:W-:Y:S01]  /*11910*/  @!P3 IMAD.MOV R9, RZ, RZ, -R9 ;  /* 0x000000ffff09b224 */ /* 0x010fe200078e0a09 */
[----:B------:R-:W-:Y:S02]  /*11920*/  ISETP.GE.AND P3, PT, R72, RZ, PT ;  /* 0x000000ff4800720c */ /* 0x000fe40003f66270 */
[----:B------:R-:W2:Y:S04]  /*11930*/  LDL.LU R72, [R1+0x3ec] ;  /* 0x0003ec0001487983 */ /* 0x000ea80000300800 */
[----:B------:R-:W4:Y:S04]  /*11940*/  LDL.LU R73, [R1+0x3e8] ;  /* 0x0003e80001497983 */ /* 0x000f280000300800 */
[----:B------:R-:W-:Y:S04]  /*11950*/  STL [R1+0xce0], R3 ;  /* 0x000ce00301007387 */ /* 0x000fe80000100800 */
[----:B------:R-:W-:Y:S04]  /*11960*/  STL [R1+0xce4], R4 ;  /* 0x000ce40401007387 */ /* 0x000fe80000100800 */
[----:B------:R-:W-:Y:S04]  /*11970*/  STL [R1+0x430], R2 ;  /* 0x0004300201007387 */ /* 0x000fe80000100800 */
[----:B------:R0:W-:Y:S02]  /*11980*/  STL [R1+0x42c], R16 ;  /* 0x00042c1001007387 */ /* 0x0001e40000100800 */
[----:B0-----:R-:W-:-:S05]  /*11990*/  @!P1 IMAD.MOV.U32 R16, RZ, RZ, R2 ;  /* 0x000000ffff109224 */ /* 0x001fca00078e0002 */
[----:B------:R-:W2:Y:S04]  /*119a0*/  @!P1 LDG.E.U8 R0, desc[UR24][R16.64] ;  /* 0x0000001810009981 */ /* 0x000ea8000c1e1100 */
[----:B------:R-:W4:Y:S01]  /*119b0*/  LDL.LU.64 R16, [R1+0xd68] ;  /* 0x000d680001107983 */ /* 0x000f220000300a00 */
[----:B------:R-:W-:Y:S01]  /*119c0*/  @!P3 IMAD.MOV R15, RZ, RZ, -R15 ;  /* 0x000000ffff0fb224 */ /* 0x000fe200078e0a0f */
[----:B---3--:R-:W-:Y:S02]  /*119d0*/  ISETP.GE.AND P3, PT, R70, RZ, PT ;  /* 0x000000ff4600720c */ /* 0x008fe40003f66270 */
[----:B------:R-:W-:Y:S01]  /*119e0*/  IADD3 R70, P6, PT, R5, UR4, RZ ;  /* 0x0000000405467c10 */ /* 0x000fe2000ffde0ff */
[----:B------:R-:W-:Y:S01]  /*119f0*/  @!P5 IMAD.MOV R19, RZ, RZ, -R19 ;  /* 0x000000ffff13d224 */ /* 0x000fe200078e0a13 */
[----:B------:R-:W3:Y:S01]  /*11a00*/  LDL.LU R2, [R1+0x2c4] ;  /* 0x0002c40001027983 */ /* 0x000ee20000300800 */
[----:B------:R-:W-:-:S02]  /*11a10*/  ISETP.GE.AND P5, PT, R86, RZ, PT ;  /* 0x000000ff5600720c */ /* 0x000fc40003fa6270 */
[----:B------:R-:W-:Y:S02]  /*11a20*/  IADD3.X R86, PT, PT, R6, UR5, RZ, P6, !PT ;  /* 0x0000000506567c10 */ /* 0x000fe4000b7fe4ff */
[----:B------:R-:W-:Y:S01]  /*11a30*/  PRMT R4, RZ, 0x7610, R4 ;  /* 0x00007610ff047816 */ /* 0x000fe20000000004 */
[----:B--2---:R0:W-:Y:S04]  /*11a40*/  STL [R1+0x8], R0 ;  /* 0x0000080001007387 */ /* 0x0041e80000100800 */
[----:B0-----:R-:W2:Y:S01]  /*11a50*/  LDL.LU R0, [R1+0x3e0] ;  /* 0x0003e00001007983 */ /* 0x001ea20000300800 */
[----:B----4-:R-:W-:-:S03]  /*11a60*/  @!P0 IMAD.MOV R16, RZ, RZ, -R16 ;  /* 0x000000ffff108224 */ /* 0x010fc600078e0a10 */
[----:B------:R-:W-:Y:S01]  /*11a70*/  STL [R1+0xce8], R5 ;  /* 0x000ce80501007387 */ /* 0x000fe20000100800 */
[----:B------:R-:W-:-:S03]  /*11a80*/  ISETP.GE.AND P0, PT, R87, RZ, PT ;  /* 0x000000ff5700720c */ /* 0x000fc60003f06270 */
[----:B------:R0:W-:Y:S01]  /*11a90*/  STL [R1+0xcec], R6 ;  /* 0x000cec0601007387 */ /* 0x0001e20000100800 */
[----:B------:R-:W-:-:S03]  /*11aa0*/  @!P1 IMAD.MOV.U32 R87, RZ, RZ, R86 ;  /* 0x000000ffff579224 */ /* 0x000fc600078e0056 */
[----:B------:R-:W-:Y:S04]  /*11ab0*/  STL [R1+0x438], R70 ;  /* 0x0004384601007387 */ /* 0x000fe80000100800 */
[----:B0-----:R-:W4:Y:S04]  /*11ac0*/  LDL.LU R6, [R1+0x2bc] ;  /* 0x0002bc0001067983 */ /* 0x001f280000300800 */
[----:B------:R0:W-:Y:S02]  /*11ad0*/  STL [R1+0x434], R86 ;  /* 0x0004345601007387 */ /* 0x0001e40000100800 */
[----:B0-----:R-:W-:-:S05]  /*11ae0*/  @!P1 IMAD.MOV.U32 R86, RZ, RZ, R70 ;  /* 0x000000ffff569224 */ /* 0x001fca00078e0046 */
[----:B------:R-:W2:Y:S01]  /*11af0*/  @!P1 LDG.E.U8 R4, desc[UR24][R86.64] ;  /* 0x0000001856049981 */ /* 0x000ea2000c1e1100 */
[----:B------:R-:W-:Y:S01]  /*11b00*/  @!P4 IMAD.MOV R21, RZ, RZ, -R21 ;  /* 0x000000ffff15c224 */ /* 0x000fe200078e0a15 */
[----:B------:R-:W-:Y:S01]  /*11b10*/  ISETP.GE.AND P4, PT, R72, RZ, PT ;  /* 0x000000ff4800720c */ /* 0x000fe20003f86270 */
[----:B------:R-:W-:Y:S01]  /*11b20*/  @!P5 IMAD.MOV R20, RZ, RZ, -R20 ;  /* 0x000000ffff14d224 */ /* 0x000fe200078e0a14 */
[----:B------:R-:W-:Y:S01]  /*11b30*/  ISETP.GE.AND P5, PT, R73, RZ, PT ;  /* 0x000000ff4900720c */ /* 0x000fe20003fa6270 */
[----:B------:R-:W3:Y:S04]  /*11b40*/  LDL.LU.64 R86, [R1+0xd60] ;  /* 0x000d600001567983 */ /* 0x000ee80000300a00 */
[----:B------:R-:W3:Y:S04]  /*11b50*/  LDL.LU R70, [R1+0x2a0] ;  /* 0x0002a00001467983 */ /* 0x000ee80000300800 */
[----:B------:R-:W3:Y:S04]  /*11b60*/  LDL.LU R72, [R1+0x2a8] ;  /* 0x0002a80001487983 */ /* 0x000ee80000300800 */
[----:B------:R-:W4:Y:S01]  /*11b70*/  LDL.LU R73, [R1+0x2b8] ;  /* 0x0002b80001497983 */ /* 0x000f220000300800 */
[----:B------:R-:W-:-:S03]  /*11b80*/  PRMT R3, RZ, 0x7610, R3 ;  /* 0x00007610ff037816 */ /* 0x000fc60000000003 */
[----:B--2---:R0:W-:Y:S02]  /*11b90*/  STL [R1+0x4], R4 ;  /* 0x0000040401007387 */ /* 0x0041e40000100800 */
[----:B0-----:R-:W-:Y:S02]  /*11ba0*/  IADD3 R4, P6, PT, R7, UR4, RZ ;  /* 0x0000000407047c10 */ /* 0x001fe4000ffde0ff */
[----:B------:R-:W-:Y:S01]  /*11bb0*/  STL [R1+0xcf0], R7 ;  /* 0x000cf00701007387 */ /* 0x000fe20000100800 */
[----:B------:R-:W-:Y:S01]  /*11bc0*/  @!P0 IMAD.MOV R37, RZ, RZ, -R37 ;  /* 0x000000ffff258224 */ /* 0x000fe200078e0a25 */
[----:B------:R-:W0:Y:S01]  /*11bd0*/  LDCU UR4, c[0x0][0x3b0] ;  /* 0x00007600ff0477ac */ /* 0x000e220008000800 */
[----:B------:R-:W-:Y:S01]  /*11be0*/  IADD3.X R5, PT, PT, R8, UR5, RZ, P6, !PT ;  /* 0x0000000508057c10 */ /* 0x000fe2000b7fe4ff */
[----:B------:R-:W-:Y:S01]  /*11bf0*/  STL [R1+0xcf4], R8 ;  /* 0x000cf40801007387 */ /* 0x000fe20000100800 */
[----:B------:R-:W-:Y:S01]  /*11c00*/  @!P5 IMAD.MOV R34, RZ, RZ, -R34 ;  /* 0x000000ffff22d224 */ /* 0x000fe200078e0a22 */
[----:B---3--:R-:W-:Y:S01]  /*11c10*/  ISETP.GE.AND P0, PT, R2, RZ, PT ;  /* 0x000000ff0200720c */ /* 0x008fe20003f06270 */
[----:B------:R-:W-:Y:S01]  /*11c20*/  @!P3 IMAD.MOV R36, RZ, RZ, -R36 ;  /* 0x000000ffff24b224 */ /* 0x000fe200078e0a24 */
[----:B------:R-:W2:Y:S01]  /*11c30*/  @!P1 LDG.E.U8 R3, desc[UR24][R4.64] ;  /* 0x0000001804039981 */ /* 0x000ea2000c1e1100 */
[----:B------:R-:W-:Y:S01]  /*11c40*/  @!P4 IMAD.MOV R35, RZ, RZ, -R35 ;  /* 0x000000ffff23c224 */ /* 0x000fe200078e0a23 */
[----:B------:R-:W1:Y:S02]  /*11c50*/  LDCU UR5, c[0x0][0x3b0] ;  /* 0x00007600ff0577ac */ /* 0x000e640008000800 */
[----:B------:R-:W-:Y:S01]  /*11c60*/  STL [R1+0x440], R4 ;  /* 0x0004400401007387 */ /* 0x000fe20000100800 */
[----:B----4-:R-:W-:-:S03]  /*11c70*/  ISETP.GE.AND P5, PT, R73, RZ, PT ;  /* 0x000000ff4900720c */ /* 0x010fc60003fa6270 */
[----:B------:R-:W-:Y:S01]  /*11c80*/  STL [R1+0x43c], R5 ;  /* 0x00043c0501007387 */ /* 0x000fe20000100800 */
[----:B------:R-:W-:Y:S02]  /*11c90*/  ISETP.GE.AND P1, PT, R0, RZ, PT ;  /* 0x000000ff0000720c */ /* 0x000fe40003f26270 */
[----:B------:R-:W-:Y:S02]  /*11ca0*/  ISETP.GE.AND P3, PT, R70, RZ, PT ;  /* 0x000000ff4600720c */ /* 0x000fe40003f66270 */
[----:B------:R-:W-:-:S05]  /*11cb0*/  ISETP.GE.AND P4, PT, R72, RZ, PT ;  /* 0x000000ff4800720c */ /* 0x000fca0003f86270 */
[----:B------:R-:W-:Y:S01]  /*11cc0*/  @!P5 IMAD.MOV R27, RZ, RZ, -R27 ;  /* 0x000000ffff1bd224 */ /* 0x000fe200078e0a1b */
[----:B------:R-:W-:Y:S01]  /*11cd0*/  ISETP.GE.AND P5, PT, R17, RZ, PT ;  /* 0x000000ff1100720c */ /* 0x000fe20003fa6270 */
[----:B--2---:R2:W-:Y:S04]  /*11ce0*/  STL [R1], R3 ;  /* 0x0000000301007387 */ /* 0x0045e80000100800 */
[----:B--2---:R-:W2:Y:S04]  /*11cf0*/  LDL.LU R3, [R1+0x294] ;  /* 0x0002940001037983 */ /* 0x004ea80000300800 */
[----:B------:R-:W3:Y:S04]  /*11d00*/  LDL.LU R2, [R1+0x298] ;  /* 0x0002980001027983 */ /* 0x000ee80000300800 */
[----:B------:R-:W4:Y:S04]  /*11d10*/  LDL.LU R0, [R1+0x29c] ;  /* 0x00029c0001007983 */ /* 0x000f280000300800 */
[----:B------:R-:W2:Y:S04]  /*11d20*/  LDL.LU R70, [R1+0x288] ;  /* 0x0002880001467983 */ /* 0x000ea80000300800 */
[----:B------:R-:W2:Y:S04]  /*11d30*/  LDL.LU R72, [R1+0x290] ;  /* 0x0002900001487983 */ /* 0x000ea80000300800 */
[----:B------:R-:W2:Y:S04]  /*11d40*/  LDL.LU R73, [R1+0x284] ;  /* 0x0002840001497983 */ /* 0x000ea80000300800 */
[----:B------:R-:W2:Y:S01]  /*11d50*/  LDL.LU R17, [R1+0xd58] ;  /* 0x000d580001117983 */ /* 0x000ea20000300800 */
[----:B------:R-:W-:-:S02]  /*11d60*/  @!P1 IMAD.MOV R31, RZ, RZ, -R31 ;  /* 0x000000ffff1f9224 */ /* 0x000fc400078e0a1f */
[----:B------:R-:W-:Y:S02]  /*11d70*/  @!P3 IMAD.MOV R30, RZ, RZ, -R30 ;  /* 0x000000ffff1eb224 */ /* 0x000fe400078e0a1e */
[----:B------:R-:W-:Y:S01]  /*11d80*/  @!P0 IMAD.MOV R32, RZ, RZ, -R32 ;  /* 0x000000ffff208224 */ /* 0x000fe200078e0a20 */
[----:B------:R-:W-:Y:S01]  /*11d90*/  ISETP.GE.AND P6, PT, R6, RZ, PT ;  /* 0x000000ff0600720c */ /* 0x000fe20003fc6270 */
[----:B------:R-:W-:-:S12]  /*11da0*/  @!P4 IMAD.MOV R28, RZ, RZ, -R28 ;  /* 0x000000ffff1cc224 */ /* 0x000fd800078e0a1c */
[----:B------:R-:W-:Y:S01]  /*11db0*/  @!P6 IMAD.MOV R33, RZ, RZ, -R33 ;  /* 0x000000ffff21e224 */ /* 0x000fe200078e0a21 */
[----:B---3--:R-:W-:Y:S02]  /*11dc0*/  ISETP.GE.AND P1, PT, R2, RZ, PT ;  /* 0x000000ff0200720c */ /* 0x008fe40003f26270 */
[----:B----4-:R-:W-:-:S11]  /*11dd0*/  ISETP.GE.AND P3, PT, R0, RZ, PT ;  /* 0x000000ff0000720c */ /* 0x010fd60003f66270 */
[----:B------:R-:W-:Y:S01]  /*11de0*/  @!P1 IMAD.MOV R25, RZ, RZ, -R25 ;  /* 0x000000ffff199224 */ /* 0x000fe200078e0a19 */
[----:B--2---:R-:W-:Y:S02]  /*11df0*/  ISETP.NE.AND P1, PT, R17, RZ, PT ;  /* 0x000000ff1100720c */ /* 0x004fe40003f25270 */
[----:B------:R-:W-:Y:S02]  /*11e00*/  LOP3.LUT R17, RZ, R17, RZ, 0x33, !PT ;  /* 0x00000011ff117212 */ /* 0x000fe400078e33ff */
[----:B------:R-:W-:Y:S02]  /*11e10*/  ISETP.GE.AND P0, PT, R3, RZ, PT ;  /* 0x000000ff0300720c */ /* 0x000fe40003f06270 */
[C---:B------:R-:W-:Y:S02]  /*11e20*/  SEL R0, R17.reuse, R38, !P1 ;  /* 0x0000002611007207 */ /* 0x040fe40004800000 */
[C---:B------:R-:W-:Y:S02]  /*11e30*/  SEL R3, R17.reuse, R42, !P1 ;  /* 0x0000002a11037207 */ /* 0x040fe40004800000 */
[C---:B------:R-:W-:Y:S01]  /*11e40*/  SEL R2, R17.reuse, R41, !P1 ;  /* 0x0000002911027207 */ /* 0x040fe20004800000 */
[----:B------:R2:W-:Y:S04]  /*11e50*/  STL [R1+0xe4], R0 ;  /* 0x0000e40001007387 */ /* 0x0005e80000100800 */
[----:B------:R3:W-:Y:S01]  /*11e60*/  STL [R1+0xe0], R3 ;  /* 0x0000e00301007387 */ /* 0x0007e20000100800 */
[----:B--2---:R-:W-:-:S03]  /*11e70*/  SEL R0, R17, R40, !P1 ;  /* 0x0000002811007207 */ /* 0x004fc60004800000 */
[----:B------:R2:W-:Y:S01]  /*11e80*/  STL [R1+0xdc], R2 ;  /* 0x0000dc0201007387 */ /* 0x0005e20000100800 */
[----:B---3--:R-:W-:-:S03]  /*11e90*/  SEL R3, R17, R39, !P1 ;  /* 0x0000002711037207 */ /* 0x008fc60004800000 */
[----:B------:R3:W-:Y:S01]  /*11ea0*/  STL [R1+0xd8], R0 ;  /* 0x0000d80001007387 */ /* 0x0007e20000100800 */
[----:B--2---:R-:W-:-:S03]  /*11eb0*/  SEL R2, R17, R45, !P1 ;  /* 0x0000002d11027207 */ /* 0x004fc60004800000 */
[----:B------:R2:W-:Y:S01]  /*11ec0*/  STL [R1+0xd4], R3 ;  /* 0x0000d40301007387 */ /* 0x0005e20000100800 */
[C---:B---3--:R-:W-:Y:S02]  /*11ed0*/  SEL R0, R17.reuse, R44, !P1 ;  /* 0x0000002c11007207 */ /* 0x048fe40004800000 */
[C---:B------:R-:W-:Y:S02]  /*11ee0*/  SEL R44, R17.reuse, R59, !P1 ;  /* 0x0000003b112c7207 */ /* 0x040fe40004800000 */
[C---:B------:R-:W-:Y:S01]  /*11ef0*/  SEL R59, R17.reuse, R65, !P1 ;  /* 0x00000041113b7207 */ /* 0x040fe20004800000 */
[----:B------:R-:W-:Y:S01]  /*11f00*/  STL [R1+0xd0], R2 ;  /* 0x0000d00201007387 */ /* 0x000fe20000100800 */
[C---:B------:R-:W-:Y:S02]  /*11f10*/  SEL R65, R17.reuse, R68, !P1 ;  /* 0x0000004411417207 */ /* 0x040fe40004800000 */
[C---:B--2---:R-:W-:Y:S01]  /*11f20*/  SEL R3, R17.reuse, R52, !P1 ;  /* 0x0000003411037207 */ /* 0x044fe20004800000 */
[----:B------:R2:W-:Y:S01]  /*11f30*/  STL [R1+0xcc], R0 ;  /* 0x0000cc0001007387 */ /* 0x0005e20000100800 */
[----:B------:R-:W-:-:S02]  /*11f40*/  SEL R52, R17, R62, !P1 ;  /* 0x0000003e11347207 */ /* 0x000fc40004800000 */
[----:B------:R-:W-:Y:S02]  /*11f50*/  SEL R68, R17, R67, !P1 ;  /* 0x0000004311447207 */ /* 0x000fe40004800000 */
[----:B------:R-:W-:Y:S02]  /*11f60*/  ISETP.GE.AND P6, PT, R73, RZ, PT ;  /* 0x000000ff4900720c */ /* 0x000fe40003fc6270 */
[C---:B------:R-:W-:Y:S02]  /*11f70*/  SEL R5, R17.reuse, R54, !P1 ;  /* 0x0000003611057207 */ /* 0x040fe40004800000 */
[C---:B------:R-:W-:Y:S02]  /*11f80*/  SEL R62, R17.reuse, R64, !P1 ;  /* 0x00000040113e7207 */ /* 0x040fe40004800000 */
[C---:B------:R-:W-:Y:S02]  /*11f90*/  SEL R67, R17.reuse, R66, !P1 ;  /* 0x0000004211437207 */ /* 0x040fe40004800000 */
[C---:B------:R-:W-:Y:S01]  /*11fa0*/  SEL R73, R17.reuse, R43, !P1 ;  /* 0x0000002b11497207 */ /* 0x040fe20004800000 */
[----:B------:R-:W3:Y:S01]  /*11fb0*/  LDL.LU R66, [R1+0xc] ;  /* 0x00000c0001427983 */ /* 0x000ee20000300800 */
[----:B------:R-:W-:-:S02]  /*11fc0*/  SEL R54, R17, R61, !P1 ;  /* 0x0000003d11367207 */ /* 0x000fc40004800000 */
[C---:B------:R-:W-:Y:S02]  /*11fd0*/  SEL R64, R17.reuse, R11, !P1 ;  /* 0x0000000b11407207 */ /* 0x040fe40004800000 */
[C---:B------:R-:W-:Y:S01]  /*11fe0*/  SEL R43, R17.reuse, R60, !P1 ;  /* 0x0000003c112b7207 */ /* 0x040fe20004800000 */
[----:B------:R-:W4:Y:S01]  /*11ff0*/  LDL.LU R11, [R1+0x10] ;  /* 0x00001000010b7983 */ /* 0x000f220000300800 */
[C---:B------:R-:W-:Y:S02]  /*12000*/  SEL R61, R17.reuse, R10, !P1 ;  /* 0x0000000a113d7207 */ /* 0x040fe40004800000 */
[C---:B--2---:R-:W-:Y:S01]  /*12010*/  SEL R0, R17.reuse, R57, !P1 ;  /* 0x0000003911007207 */ /* 0x044fe20004800000 */
[----:B------:R-:W2:Y:S01]  /*12020*/  LDL.LU R10, [R1+0x14] ;  /* 0x00001400010a7983 */ /* 0x000ea20000300800 */
[C---:B------:R-:W-:Y:S02]  /*12030*/  SEL R60, R17.reuse, R9, !P1 ;  /* 0x00000009113c7207 */ /* 0x040fe40004800000 */
[C---:B------:R-:W-:Y:S01]  /*12040*/  SEL R39, R17.reuse, R56, !P1 ;  /* 0x0000003811277207 */ /* 0x040fe20004800000 */
[----:B------:R-:W2:Y:S01]  /*12050*/  LDL.LU R9, [R1+0x18] ;  /* 0x0000180001097983 */ /* 0x000ea20000300800 */
[----:B------:R-:W-:-:S02]  /*12060*/  SEL R57, R17, R19, !P1 ;  /* 0x0000001311397207 */ /* 0x000fc40004800000 */
[C---:B------:R-:W-:Y:S01]  /*12070*/  SEL R40, R17.reuse, R55, !P1 ;  /* 0x0000003711287207 */ /* 0x040fe20004800000 */
[----:B------:R-:W2:Y:S01]  /*12080*/  LDL.LU R19, [R1+0x1c] ;  /* 0x00001c0001137983 */ /* 0x000ea20000300800 */
[C---:B------:R-:W-:Y:S02]  /*12090*/  SEL R56, R17.reuse, R16, !P1 ;  /* 0x0000001011387207 */ /* 0x040fe40004800000 */
[C---:B------:R-:W-:Y:S01]  /*120a0*/  SEL R4, R17.reuse, R53, !P1 ;  /* 0x0000003511047207 */ /* 0x040fe20004800000 */
[----:B------:R-:W2:Y:S01]  /*120b0*/  LDL.LU R16, [R1+0x20] ;  /* 0x0000200001107983 */ /* 0x000ea20000300800 */
[C---:B------:R-:W-:Y:S02]  /*120c0*/  SEL R55, R17.reuse, R15, !P1 ;  /* 0x0000000f11377207 */ /* 0x040fe40004800000 */
[----:B------:R-:W-:Y:S01]  /*120d0*/  ISETP.GE.AND P4, PT, R70, RZ, PT ;  /* 0x000000ff4600720c */ /* 0x000fe20003f86270 */
[----:B------:R-:W2:Y:S01]  /*120e0*/  LDL.LU R15, [R1+0x24] ;  /* 0x00002400010f7983 */ /* 0x000ea20000300800 */
[----:B------:R-:W-:-:S02]  /*120f0*/  SEL R2, R17, R51, !P1 ;  /* 0x0000003311027207 */ /* 0x000fc40004800000 */
[C---:B------:R-:W-:Y:S02]  /*12100*/  SEL R53, R17.reuse, R21, !P1 ;  /* 0x0000001511357207 */ /* 0x040fe40004800000 */
[C---:B------:R-:W-:Y:S01]  /*12110*/  SEL R70, R17.reuse, R47, !P1 ;  /* 0x0000002f11467207 */ /* 0x040fe20004800000 */
[----:B------:R-:W2:Y:S01]  /*12120*/  LDL.LU R21, [R1+0x28] ;  /* 0x0000280001157983 */ /* 0x000ea20000300800 */
[C---:B------:R-:W-:Y:S02]  /*12130*/  SEL R51, R17.reuse, R20, !P1 ;  /* 0x0000001411337207 */ /* 0x040fe40004800000 */
[C---:B------:R-:W-:Y:S01]  /*12140*/  SEL R47, R17.reuse, R35, !P1 ;  /* 0x00000023112f7207 */ /* 0x040fe20004800000 */
[----:B------:R-:W2:Y:S01]  /*12150*/  LDL.LU R20, [R1+0x2c] ;  /* 0x00002c0001147983 */ /* 0x000ea20000300800 */
[----:B------:R-:W-:-:S03]  /*12160*/  SEL R45, R17, R33, !P1 ;  /* 0x00000021112d7207 */ /* 0x000fc60004800000 */
[----:B------:R-:W2:Y:S04]  /*12170*/  LDL.LU R35, [R1+0x30] ;  /* 0x0000300001237983 */ /* 0x000ea80000300800 */
[----:B------:R-:W2:Y:S01]  /*12180*/  LDL.LU R33, [R1+0x38] ;  /* 0x0000380001217983 */ /* 0x000ea20000300800 */
[C---:B------:R-:W-:Y:S02]  /*12190*/  SEL R7, R17.reuse, R50, !P1 ;  /* 0x0000003211077207 */ /* 0x040fe40004800000 */
[C---:B------:R-:W-:Y:S02]  /*121a0*/  SEL R50, R17.reuse, R58, !P1 ;  /* 0x0000003a11327207 */ /* 0x040fe40004800000 */
[----:B------:R-:W-:Y:S02]  /*121b0*/  SEL R58, R17, R14, !P1 ;  /* 0x0000000e113a7207 */ /* 0x000fe40004800000 */
[----:B------:R-:W0:Y:S02]  /*121c0*/  S2R R14, SR_TID.X ;  /* 0x00000000000e7919 */ /* 0x000e240000002100 */
[----:B0-----:R-:W-:-:S04]  /*121d0*/  LOP3.LUT R14, R14, 0x7f, RZ, 0xc0, !PT ;  /* 0x0000007f0e0e7812 */ /* 0x001fc800078ec0ff */
[----:B------:R-:W-:-:S05]  /*121e0*/  LOP3.LUT R14, R14, 0x60, RZ, 0x3c, !PT ;  /* 0x000000600e0e7812 */ /* 0x000fca00078e3cff */
[----:B--2---:R-:W-:Y:S04]  /*121f0*/  STS.U8 [R14+UR9+0x6700], R33 ;  /* 0x006700210e007988 */ /* 0x004fe80008000009 */
[----:B------:R-:W-:Y:S04]  /*12200*/  STS.U8 [R14+UR9+0xb00], R35 ;  /* 0x000b00230e007988 */ /* 0x000fe80008000009 */
[----:B------:R-:W-:Y:S04]  /*12210*/  STS.U8 [R14+UR9+0x2b00], R20 ;  /* 0x002b00140e007988 */ /* 0x000fe80008000009 */
[----:B------:R-:W-:Y:S04]  /*12220*/  STS.U8 [R14+UR9+0x4b00], R21 ;  /* 0x004b00150e007988 */ /* 0x000fe80008000009 */
[----:B------:R-:W-:Y:S04]  /*12230*/  STS.U8 [R14+UR9+0x6b00], R15 ;  /* 0x006b000f0e007988 */ /* 0x000fe80008000009 */
[----:B------:R-:W-:Y:S04]  /*12240*/  STS.U8 [R14+UR9+0xf00], R16 ;  /* 0x000f00100e007988 */ /* 0x000fe80008000009 */
[----:B------:R-:W-:Y:S04]  /*12250*/  STS.U8 [R14+UR9+0x2f00], R19 ;  /* 0x002f00130e007988 */ /* 0x000fe80008000009 */
[----:B------:R-:W-:Y:S04]  /*12260*/  STS.U8 [R14+UR9+0x4f00], R9 ;  /* 0x004f00090e007988 */ /* 0x000fe80008000009 */
[----:B------:R-:W-:Y:S04]  /*12270*/  STS.U8 [R14+UR9+0x6f00], R10 ;  /* 0x006f000a0e007988 */ /* 0x000fe80008000009 */
[----:B----4-:R0:W-:Y:S04]  /*12280*/  STS.U8 [R14+UR9+0x1300], R11 ;  /* 0x0013000b0e007988 */ /* 0x0101e80008000009 */
[----:B0-----:R-:W2:Y:S04]  /*12290*/  LDL.LU R11, [R1+0x48] ;  /* 0x00004800010b7983 */ /* 0x001ea80000300800 */
[----:B---3--:R0:W-:Y:S04]  /*122a0*/  STS.U8 [R14+UR9+0x3300], R66 ;  /* 0x003300420e007988 */ /* 0x0081e80008000009 */
[----:B0-----:R-:W3:Y:S01]  /*122b0*/  LDL.LU R66, [R1+0x44] ;  /* 0x0000440001427983 */ /* 0x001ee20000300800 */
[----:B------:R-:W0:Y:S01]  /*122c0*/  S2R R9, SR_TID.X ;  /* 0x0000000000097919 */ /* 0x000e220000002100 */
[----:B------:R-:W-:-:S02]  /*122d0*/  @!P6 IMAD.MOV R13, RZ, RZ, -R13 ;  /* 0x000000ffff0de224 */ /* 0x000fc400078e0a0d */
[----:B------:R-:W-:Y:S04]  /*122e0*/  STS.U8 [R14+UR9+0x5300], R87 ;  /* 0x005300570e007988 */ /* 0x000fe80008000009 */
[----:B------:R-:W-:Y:S04]  /*122f0*/  STS.U8 [R14+UR9+0x7300], R86 ;  /* 0x007300560e007988 */ /* 0x000fe80008000009 */
[----:B------:R-:W-:Y:S01]  /*12300*/  STS.U8 [R14+UR9+0x1700], R85 ;  /* 0x001700550e007988 */ /* 0x000fe20008000009 */
[----:B------:R-:W-:-:S03]  /*12310*/  SEL R42, R17, R32, !P1 ;  /* 0x00000020112a7207 */ /* 0x000fc60004800000 */
[----:B------:R-:W-:Y:S01]  /*12320*/  STS.U8 [R14+UR9+0x3700], R84 ;  /* 0x003700540e007988 */ /* 0x000fe20008000009 */
[----:B------:R-:W-:-:S03]  /*12330*/  SEL R32, R17, R25, !P1 ;  /* 0x0000001911207207 */ /* 0x000fc60004800000 */
[----:B------:R-:W-:Y:S01]  /*12340*/  STS.U8 [R14+UR9+0x5700], R83 ;  /* 0x005700530e007988 */ /* 0x000fe20008000009 */
[----:B------:R-:W-:-:S03]  /*12350*/  SEL R25, R17, R13, !P1 ;  /* 0x0000000d11197207 */ /* 0x000fc60004800000 */
[----:B------:R-:W-:Y:S04]  /*12360*/  STS.U8 [R14+UR9+0x7700], R82 ;  /* 0x007700520e007988 */ /* 0x000fe80008000009 */
[----:B------:R-:W-:Y:S01]  /*12370*/  STS.U8 [R14+UR9+0x1b00], R80 ;  /* 0x001b00500e007988 */ /* 0x000fe20008000009 */
[----:B0-----:R-:W-:-:S03]  /*12380*/  LOP3.LUT R9, R9, 0x7f, RZ, 0xc0, !PT ;  /* 0x0000007f09097812 */ /* 0x001fc600078ec0ff */
[----:B------:R-:W-:Y:S01]  /*12390*/  STS.U8 [R14+UR9+0x3b00], R79 ;  /* 0x003b004f0e007988 */ /* 0x000fe20008000009 */
[----:B------:R-:W-:-:S03]  /*123a0*/  LOP3.LUT R13, R9, 0x70, RZ, 0x3c, !PT ;  /* 0x00000070090d7812 */ /* 0x000fc600078e3cff */
[----:B------:R-:W-:Y:S04]  /*123b0*/  STS.U8 [R14+UR9+0x5b00], R78 ;  /* 0x005b004e0e007988 */ /* 0x000fe80008000009 */
[----:B------:R-:W-:Y:S04]  /*123c0*/  STS.U8 [R14+UR9+0x7b00], R77 ;  /* 0x007b004d0e007988 */ /* 0x000fe80008000009 */
[----:B------:R-:W-:Y:S04]  /*123d0*/  STS.U8 [R14+UR9+0x1f00], R74 ;  /* 0x001f004a0e007988 */ /* 0x000fe80008000009 */
[----:B------:R-:W4:Y:S04]  /*123e0*/  LDL.LU R16, [R1+0x40] ;  /* 0x0000400001107983 */ /* 0x000f280000300800 */
[----:B------:R-:W-:Y:S04]  /*123f0*/  STS.U8 [R14+UR9+0x3f00], R71 ;  /* 0x003f00470e007988 */ /* 0x000fe80008000009 */
[----:B------:R-:W4:Y:S04]  /*12400*/  LDL.LU R10, [R1+0x3c] ;  /* 0x00003c00010a7983 */ /* 0x000f280000300800 */
[----:B------:R-:W-:Y:S04]  /*12410*/  STS.U8 [R14+UR9+0x5f00], R18 ;  /* 0x005f00120e007988 */ /* 0x000fe80008000009 */
[----:B------:R-:W4:Y:S04]  /*12420*/  LDL.LU R19, [R1+0x84] ;  /* 0x0000840001137983 */ /* 0x000f280000300800 */
[----:B------:R0:W-:Y:S04]  /*12430*/  STS.U8 [R14+UR9+0x7f00], R12 ;  /* 0x007f000c0e007988 */ /* 0x0001e80008000009 */
[----:B0-----:R-:W4:Y:S04]  /*12440*/  LDL.LU R14, [R1+0x90] ;  /* 0x00009000010e7983 */ /* 0x001f280000300800 */
[----:B--2---:R0:W-:Y:S04]  /*12450*/  STS.U8 [R13+UR9+0x380], R11 ;  /* 0x0003800b0d007988 */ /* 0x0041e80008000009 */
[----:B0-----:R-:W2:Y:S04]  /*12460*/  LDL.LU R11, [R1+0x8c] ;  /* 0x00008c00010b7983 */ /* 0x001ea80000300800 */
[----:B---3--:R0:W-:Y:S04]  /*12470*/  STS.U8 [R13+UR9+0x2380], R66 ;  /* 0x002380420d007988 */ /* 0x0081e80008000009 */
[----:B0-----:R-:W3:Y:S01]  /*12480*/  LDL.LU R66, [R1+0x88] ;  /* 0x0000880001427983 */ /* 0x001ee20000300800 */
[----:B------:R-:W-:Y:S01]  /*12490*/  @!P0 IMAD.MOV R26, RZ, RZ, -R26 ;  /* 0x000000ffff1a8224 */ /* 0x000fe200078e0a1a */
[----:B------:R-:W-:Y:S01]  /*124a0*/  ISETP.GE.AND P0, PT, R72, RZ, PT ;  /* 0x000000ff4800720c */ /* 0x000fe20003f06270 */
[----:B------:R-:W-:Y:S01]  /*124b0*/  @!P3 IMAD.MOV R24, RZ, RZ, -R24 ;  /* 0x000000ffff18b224 */ /* 0x000fe200078e0a18 */
[----:B------:R-:W3:Y:S01]  /*124c0*/  LDL.LU R82, [R1+0x80] ;  /* 0x0000800001527983 */ /* 0x000ee20000300800 */
[----:B------:R-:W-:-:S02]  /*124d0*/  @!P4 IMAD.MOV R23, RZ, RZ, -R23 ;  /* 0x000000ffff17c224 */ /* 0x000fc400078e0a17 */
[----:B------:R-:W-:Y:S01]  /*124e0*/  @!P5 IMAD.MOV R22, RZ, RZ, -R22 ;  /* 0x000000ffff16d224 */ /* 0x000fe200078e0a16 */
[----:B------:R-:W3:Y:S01]  /*124f0*/  LDL.LU R83, [R1+0x7c] ;  /* 0x00007c0001537983 */ /* 0x000ee20000300800 */
[C---:B------:R-:W-:Y:S02]  /*12500*/  SEL R72, R17.reuse, R48, !P1 ;  /* 0x0000003011487207 */ /* 0x040fe40004800000 */
[C---:B------:R-:W-:Y:S01]  /*12510*/  SEL R6, R17.reuse, R49, !P1 ;  /* 0x0000003111067207 */ /* 0x040fe20004800000 */
[----:B------:R-:W3:Y:S03]  /*12520*/  LDL.LU R84, [R1+0x78] ;  /* 0x0000780001547983 */ /* 0x000ee60000300800 */
[----:B------:R-:W-:Y:S01]  /*12530*/  @!P0 IMAD.MOV R29, RZ, RZ, -R29 ;  /* 0x000000ffff1d8224 */ /* 0x000fe200078e0a1d */
[C---:B------:R-:W-:Y:S01]  /*12540*/  SEL R8, R17.reuse, R46, !P1 ;  /* 0x0000002e11087207 */ /* 0x040fe20004800000 */
[----:B------:R-:W3:Y:S01]  /*12550*/  LDL.LU R85, [R1+0x74] ;  /* 0x0000740001557983 */ /* 0x000ee20000300800 */
[----:B------:R-:W-:-:S02]  /*12560*/  SEL R49, R17, R37, !P1 ;  /* 0x0000002511317207 */ /* 0x000fc40004800000 */
[C---:B------:R-:W-:Y:S01]  /*12570*/  SEL R48, R17.reuse, R36, !P1 ;  /* 0x0000002411307207 */ /* 0x040fe20004800000 */
[----:B------:R-:W3:Y:S01]  /*12580*/  LDL.LU R86, [R1+0x70] ;  /* 0x0000700001567983 */ /* 0x000ee20000300800 */
[C---:B------:R-:W-:Y:S02]  /*12590*/  SEL R46, R17.reuse, R34, !P1 ;  /* 0x00000022112e7207 */ /* 0x040fe40004800000 */
[C---:B------:R-:W-:Y:S01]  /*125a0*/  SEL R38, R17.reuse, R30, !P1 ;  /* 0x0000001e11267207 */ /* 0x040fe20004800000 */
[----:B------:R-:W3:Y:S01]  /*125b0*/  LDL.LU R87, [R1+0x6c] ;  /* 0x00006c0001577983 */ /* 0x000ee20000300800 */
[C---:B------:R-:W-:Y:S02]  /*125c0*/  SEL R37, R17.reuse, R28, !P1 ;  /* 0x0000001c11257207 */ /* 0x040fe40004800000 */
[C---:B------:R-:W-:Y:S02]  /*125d0*/  SEL R36, R17.reuse, R27, !P1 ;  /* 0x0000001b11247207 */ /* 0x040fe40004800000 */
[----:B------:R-:W-:-:S02]  /*125e0*/  SEL R63, R17, R63, !P1 ;  /* 0x0000003f113f7207 */ /* 0x000fc40004800000 */
[C---:B------:R-:W-:Y:S02]  /*125f0*/  SEL R89, R17.reuse, R89, !P1 ;  /* 0x0000005911597207 */ /* 0x040fe40004800000 */
[C---:B------:R-:W-:Y:S02]  /*12600*/  SEL R88, R17.reuse, R88, !P1 ;  /* 0x0000005811587207 */ /* 0x040fe40004800000 */
[C---:B------:R-:W-:Y:S02]  /*12610*/  SEL R69, R17.reuse, R69, !P1 ;  /* 0x0000004511457207 */ /* 0x040fe40004800000 */
        /* <DEDUP_REMOVED lines=9> */
[----:B------:R-:W-:Y:S02]  /*126b0*/  SEL R29, R17, R29, !P1 ;  /* 0x0000001d111d7207 */ /* 0x000fe40004800000 */
[----:B------:R-:W3:Y:S04]  /*126c0*/  LDL.LU R17, [R1+0x68] ;  /* 0x0000680001117983 */ /* 0x000ee80000300800 */
[----:B------:R-:W3:Y:S04]  /*126d0*/  LDL.LU R22, [R1+0x64] ;  /* 0x0000640001167983 */ /* 0x000ee80000300800 */
[----:B------:R-:W3:Y:S04]  /*126e0*/  LDL.LU R23, [R1+0x60] ;  /* 0x0000600001177983 */ /* 0x000ee80000300800 */
[----:B------:R-:W3:Y:S04]  /*126f0*/  LDL.LU R24, [R1+0x5c] ;  /* 0x00005c0001187983 */ /* 0x000ee80000300800 */
[----:B----4-:R-:W-:Y:S04]  /*12700*/  STS.U8 [R13+UR9+0x4380], R16 ;  /* 0x004380100d007988 */ /* 0x010fe80008000009 */
[----:B------:R-:W4:Y:S04]  /*12710*/  LDL.LU R26, [R1+0x58] ;  /* 0x00005800011a7983 */ /* 0x000f280000300800 */
[----:B------:R-:W-:Y:S04]  /*12720*/  STS.U8 [R13+UR9+0x6380], R10 ;  /* 0x0063800a0d007988 */ /* 0x000fe80008000009 */
[----:B------:R-:W4:Y:S04]  /*12730*/  LDL.LU R31, [R1+0x54] ;  /* 0x00005400011f7983 */ /* 0x000f280000300800 */
[----:B------:R-:W-:Y:S04]  /*12740*/  STS.U8 [R13+UR9+0x780], R19 ;  /* 0x000780130d007988 */ /* 0x000fe80008000009 */
[----:B------:R-:W4:Y:S04]  /*12750*/  LDL.LU R33, [R1+0x50] ;  /* 0x0000500001217983 */ /* 0x000f280000300800 */
[----:B------:R-:W4:Y:S04]  /*12760*/  LDL.LU R35, [R1+0x4c] ;  /* 0x00004c0001237983 */ /* 0x000f280000300800 */
[----:B------:R-:W-:Y:S04]  /*12770*/  STS.U8 [R13+UR9+0x2780], R14 ;  /* 0x0027800e0d007988 */ /* 0x000fe80008000009 */
[----:B------:R-:W4:Y:S04]  /*12780*/  LDL.LU R20, [R1+0x34] ;  /* 0x0000340001147983 */ /* 0x000f280000300800 */
[----:B--2---:R0:W-:Y:S04]  /*12790*/  STS.U8 [R13+UR9+0x4780], R11 ;  /* 0x0047800b0d007988 */ /* 0x0041e80008000009 */
[----:B0-----:R-:W2:Y:S04]  /*127a0*/  LDL.LU R11, [R1+0xe4] ;  /* 0x0000e400010b7983 */ /* 0x001ea80000300800 */
[----:B------:R-:W2:Y:S04]  /*127b0*/  LDL.LU R21, [R1+0xe0] ;  /* 0x0000e00001157983 */ /* 0x000ea80000300800 */
[----:B------:R-:W2:Y:S04]  /*127c0*/  LDL.LU R15, [R1+0xdc] ;  /* 0x0000dc00010f7983 */ /* 0x000ea80000300800 */
[----:B------:R-:W2:Y:S04]  /*127d0*/  LDL.LU R14, [R1+0xd8] ;  /* 0x0000d800010e7983 */ /* 0x000ea80000300800 */
[----:B------:R-:W2:Y:S04]  /*127e0*/  LDL.LU R16, [R1+0xd4] ;  /* 0x0000d40001107983 */ /* 0x000ea80000300800 */
[----:B------:R-:W2:Y:S04]  /*127f0*/  LDL.LU R19, [R1+0xd0] ;  /* 0x0000d00001137983 */ /* 0x000ea80000300800 */
[----:B---3--:R0:W-:Y:S04]  /*12800*/  STS.U8 [R13+UR9+0x6780], R66 ;  /* 0x006780420d007988 */ /* 0x0081e80008000009 */
[----:B0-----:R-:W3:Y:S01]  /*12810*/  LDL.LU R66, [R1+0xcc] ;  /* 0x0000cc0001427983 */ /* 0x001ee20000300800 */
[----:B------:R-:W0:Y:S03]  /*12820*/  S2R R9, SR_TID.X ;  /* 0x0000000000097919 */ /* 0x000e260000002100 */
[----:B------:R-:W-:Y:S04]  /*12830*/  STS.U8 [R13+UR9+0xb80], R82 ;  /* 0x000b80520d007988 */ /* 0x000fe80008000009 */
[----:B------:R-:W-:Y:S04]  /*12840*/  STS.U8 [R13+UR9+0x2b80], R83 ;  /* 0x002b80530d007988 */ /* 0x000fe80008000009 */
[----:B------:R-:W-:Y:S04]  /*12850*/  STS.U8 [R13+UR9+0x4b80], R84 ;  /* 0x004b80540d007988 */ /* 0x000fe80008000009 */
[----:B------:R-:W-:Y:S04]  /*12860*/  STS.U8 [R13+UR9+0x6b80], R85 ;  /* 0x006b80550d007988 */ /* 0x000fe80008000009 */
[----:B------:R-:W-:Y:S04]  /*12870*/  STS.U8 [R13+UR9+0xf80], R86 ;  /* 0x000f80560d007988 */ /* 0x000fe80008000009 */
[----:B------:R-:W-:Y:S01]  /*12880*/  STS.U8 [R13+UR9+0x2f80], R87 ;  /* 0x002f80570d007988 */ /* 0x000fe20008000009 */
[----:B0-----:R-:W-:-:S03]  /*12890*/  LOP3.LUT R9, R9, 0x3f, RZ, 0xc0, !PT ;  /* 0x0000003f09097812 */ /* 0x001fc600078ec0ff */
[----:B------:R-:W-:Y:S02]  /*128a0*/  STS.U8 [R13+UR9+0x4f80], R17 ;  /* 0x004f80110d007988 */ /* 0x000fe40008000009 */
[----:B------:R-:W-:Y:S02]  /*128b0*/  IMAD R9, R9, UR13, RZ ;  /* 0x0000000d09097c24 */ /* 0x000fe4000f8e02ff */
[----:B------:R-:W-:Y:S04]  /*128c0*/  STS.U8 [R13+UR9+0x6f80], R22 ;  /* 0x006f80160d007988 */ /* 0x000fe80008000009 */
[----:B------:R0:W-:Y:S01]  /*128d0*/  STS.U8 [R13+UR9+0x1380], R23 ;  /* 0x001380170d007988 */ /* 0x0001e20008000009 */
[----:B------:R-:W-:Y:S01]  /*128e0*/  IADD3 R10, P0, PT, R9, UR18, RZ ;  /* 0x00000012090a7c10 */ /* 0x000fe2000ff1e0ff */
[----:B------:R-:W-:Y:S01]  /*128f0*/  IMAD R18, R73, UR63, RZ ;  /* 0x0000003f49127c24 */ /* 0x000fe2000f8e02ff */
[----:B------:R-:W1:Y:S01]  /*12900*/  LDCU UR18, c[0x0][0x3b0] ;  /* 0x00007600ff1277ac */ /* 0x000e620008000800 */
[----:B------:R-:W-:Y:S04]  /*12910*/  STS.U8 [R13+UR9+0x3380], R24 ;  /* 0x003380180d007988 */ /* 0x000fe80008000009 */
[----:B----4-:R-:W-:Y:S01]  /*12920*/  STS.U8 [R13+UR9+0x5380], R26 ;  /* 0x0053801a0d007988 */ /* 0x010fe20008000009 */
[----:B------:R-:W-:Y:S01]  /*12930*/  LEA.HI.X.SX32 R9, R9, UR19, 0x1, P0 ;  /* 0x0000001309097c11 */ /* 0x000fe200080f0eff */
[----:B0-----:R-:W-:Y:S01]  /*12940*/  IMAD R23, R6, UR58, RZ ;  /* 0x0000003a06177c24 */ /* 0x001fe2000f8e02ff */
[----:B------:R-:W0:Y:S01]  /*12950*/  LDCU UR19, c[0x0][0x3b0] ;  /* 0x00007600ff1377ac */ /* 0x000e220008000800 */
[----:B------:R4:W-:Y:S04]  /*12960*/  STS.U8 [R13+UR9+0x7380], R31 ;  /* 0x0073801f0d007988 */ /* 0x0009e80008000009 */
[----:B------:R-:W-:Y:S04]  /*12970*/  STS.U8 [R13+UR9+0x1780], R33 ;  /* 0x001780210d007988 */ /* 0x000fe80008000009 */
[----:B------:R0:W-:Y:S01]  /*12980*/  STS.U8 [R13+UR9+0x3780], R35 ;  /* 0x003780230d007988 */ /* 0x0001e20008000009 */
[----:B----4-:R-:W-:-:S03]  /*12990*/  IMAD R31, R3, UR55, RZ ;  /* 0x00000037031f7c24 */ /* 0x010fc6000f8e02ff */
[----:B------:R4:W-:Y:S01]  /*129a0*/  STS.U8 [R13+UR9+0x5780], R20 ;  /* 0x005780140d007988 */ /* 0x0009e20008000009 */
[----:B0-----:R-:W-:-:S03]  /*129b0*/  IMAD R35, R0, UR53, RZ ;  /* 0x0000003500237c24 */ /* 0x001fc6000f8e02ff */
[----:B------:R-:W-:Y:S04]  /*129c0*/  STS.U8 [R13+UR9+0x7780], R81 ;  /* 0x007780510d007988 */ /* 0x000fe80008000009 */
[----:B------:R-:W-:Y:S01]  /*129d0*/  STS.U8 [R13+UR9+0x1b80], R76 ;  /* 0x001b804c0d007988 */ /* 0x000fe20008000009 */
[----:B------:R-:W-:-:S03]  /*129e0*/  IMAD R33, R2, UR54, RZ ;  /* 0x0000003602217c24 */ /* 0x000fc6000f8e02ff */
[----:B------:R0:W-:Y:S01]  /*129f0*/  STS.U8 [R13+UR9+0x3b80], R75 ;  /* 0x003b804b0d007988 */ /* 0x0001e20008000009 */
[----:B------:R-:W-:Y:S02]  /*12a00*/  IMAD R24, R5, UR57, RZ ;  /* 0x0000003905187c24 */ /* 0x000fe4000f8e02ff */
[----:B----4-:R-:W-:Y:S02]  /*12a10*/  IMAD R20, R70, UR61, RZ ;  /* 0x0000003d46147c24 */ /* 0x010fe4000f8e02ff */
[----:B------:R-:W-:Y:S02]  /*12a20*/  IMAD R22, R7, UR59, RZ ;  /* 0x0000003b07167c24 */ /* 0x000fe4000f8e02ff */
[----:B------:R-:W-:Y:S02]  /*12a30*/  IMAD R26, R4, UR56, RZ ;  /* 0x00000038041a7c24 */ /* 0x000fe4000f8e02ff */
[----:B------:R-:W-:Y:S02]  /*12a40*/  IMAD R39, R39, UR52, RZ ;  /* 0x0000003427277c24 */ /* 0x000fe4000f8e02ff */
[----:B------:R-:W-:-:S02]  /*12a50*/  IMAD R43, R43, UR50, RZ ;  /* 0x000000322b2b7c24 */ /* 0x000fc4000f8e02ff */
[----:B------:R-:W-:Y:S02]  /*12a60*/  IMAD R40, R40, UR51, RZ ;  /* 0x0000003328287c24 */ /* 0x000fe4000f8e02ff */
[----:B------:R-:W-:Y:S02]  /*12a70*/  IMAD R44, R44, UR49, RZ ;  /* 0x000000312c2c7c24 */ /* 0x000fe4000f8e02ff */
        /* <DEDUP_REMOVED lines=12> */
[----:B--2---:R-:W-:Y:S02]  /*12b40*/  IMAD R11, R11, UR4, RZ ;  /* 0x000000040b0b7c24 */ /* 0x004fe4000f8e02ff */
[----:B------:R-:W-:-:S03]  /*12b50*/  IMAD R12, R21, UR69, RZ ;  /* 0x00000045150c7c24 */ /* 0x000fc6000f8e02ff */
[----:B------:R-:W-:Y:S01]  /*12b60*/  IADD3 R0, P0, PT, R11, R10, RZ ;  /* 0x0000000a0b007210 */ /* 0x000fe20007f1e0ff */
[----:B0-----:R-:W-:-:S03]  /*12b70*/  IMAD R13, R15, UR68, RZ ;  /* 0x000000440f0d7c24 */ /* 0x001fc6000f8e02ff */
[----:B------:R-:W-:Y:S01]  /*12b80*/  LEA.HI.X.SX32 R3, R11, R9, 0x1, P0 ;  /* 0x000000090b037211 */ /* 0x000fe200000f0eff */
[----:B------:R0:W-:Y:S01]  /*12b90*/  STL [R1+0x448], R0 ;  /* 0x0004480001007387 */ /* 0x0001e20000100800 */
[-C--:B------:R-:W-:Y:S01]  /*12ba0*/  IADD3 R2, P0, PT, R12, R10.reuse, RZ ;  /* 0x0000000a0c027210 */ /* 0x080fe20007f1e0ff */
[----:B------:R-:W-:Y:S02]  /*12bb0*/  IMAD R14, R14, UR67, RZ ;  /* 0x000000430e0e7c24 */ /* 0x000fe4000f8e02ff */
[----:B------:R-:W-:Y:S01]  /*12bc0*/  IMAD R15, R16, UR66, RZ ;  /* 0x00000042100f7c24 */ /* 0x000fe2000f8e02ff */
[----:B------:R2:W-:Y:S01]  /*12bd0*/  STL [R1+0x444], R3 ;  /* 0x0004440301007387 */ /* 0x0005e20000100800 */
[----:B------:R-:W-:Y:S01]  /*12be0*/  IMAD R16, R19, UR65, RZ ;  /* 0x0000004113107c24 */ /* 0x000fe2000f8e02ff */
[-C--:B0-----:R-:W-:Y:S02]  /*12bf0*/  IADD3 R0, P6, PT, R13, R10.reuse, RZ ;  /* 0x0000000a0d007210 */ /* 0x081fe40007fde0ff */
[----:B------:R0:W-:Y:S01]  /*12c00*/  STL [R1+0x450], R2 ;  /* 0x0004500201007387 */ /* 0x0001e20000100800 */
[----:B------:R-:W-:-:S02]  /*12c10*/  IADD3 R5, P5, PT, R14, R10, RZ ;  /* 0x0000000a0e057210 */ /* 0x000fc40007fbe0ff */
[-C--:B--2---:R-:W-:Y:S01]  /*12c20*/  IADD3 R3, P1, PT, R15, R10.reuse, RZ ;  /* 0x0000000a0f037210 */ /* 0x084fe20007f3e0ff */
[----:B------:R2:W-:Y:S01]  /*12c30*/  STL [R1+0x458], R0 ;  /* 0x0004580001007387 */ /* 0x0005e20000100800 */
[----:B---3--:R-:W-:Y:S01]  /*12c40*/  IMAD R17, R66, UR64, RZ ;  /* 0x0000004042117c24 */ /* 0x008fe2000f8e02ff */
[-C--:B0-----:R-:W-:Y:S02]  /*12c50*/  IADD3 R2, P4, PT, R16, R10.reuse, RZ ;  /* 0x0000000a10027210 */ /* 0x081fe40007f9e0ff */
[----:B------:R-:W-:Y:S02]  /*12c60*/  STL [R1+0x468], R3 ;  /* 0x0004680301007387 */ /* 0x000fe40000100800 */
[----:B--2---:R-:W-:Y:S02]  /*12c70*/  IADD3 R0, P3, PT, R17, R10, RZ ;  /* 0x0000000a11007210 */ /* 0x004fe40007f7e0ff */
[----:B------:R-:W-:Y:S04]  /*12c80*/  STL [R1+0x460], R5 ;  /* 0x0004600501007387 */ /* 0x000fe80000100800 */
[----:B------:R0:W-:Y:S01]  /*12c90*/  STL [R1+0x470], R2 ;  /* 0x0004700201007387 */ /* 0x0001e20000100800 */
[----:B------:R-:W-:-:S03]  /*12ca0*/  IMAD R19, R72, UR62, RZ ;  /* 0x0000003e48137c24 */ /* 0x000fc6000f8e02ff */
[----:B------:R-:W-:Y:S04]  /*12cb0*/  STL [R1+0xcf8], R5 ;  /* 0x000cf80501007387 */ /* 0x000fe80000100800 */
[----:B------:R2:W-:Y:S01]  /*12cc0*/  STL [R1+0x478], R0 ;  /* 0x0004780001007387 */ /* 0x0005e20000100800 */
[-C--:B0-----:R-:W-:Y:S02]  /*12cd0*/  LEA.HI.X.SX32 R2, R13, R9.reuse, 0x1, P6 ;  /* 0x000000090d027211 */ /* 0x081fe400030f0eff */
[----:B--2---:R-:W-:Y:S02]  /*12ce0*/  LEA.HI.X.SX32 R0, R12, R9, 0x1, P0 ;  /* 0x000000090c007211 */ /* 0x004fe400000f0eff */
[----:B------:R-:W-:-:S03]  /*12cf0*/  IADD3 R3, P0, PT, R18, R10, RZ ;  /* 0x0000000a12037210 */ /* 0x000fc60007f1e0ff */
[----:B------:R0:W-:Y:S01]  /*12d00*/  STL [R1+0x44c], R0 ;  /* 0x00044c0001007387 */ /* 0x0001e20000100800 */
[----:B------:R-:W-:-:S03]  /*12d10*/  LEA.HI.X.SX32 R6, R14, R9, 0x1, P5 ;  /* 0x000000090e067211 */ /* 0x000fc600028f0eff */
[----:B------:R-:W-:Y:S01]  /*12d20*/  STL [R1+0x454], R2 ;  /* 0x0004540201007387 */ /* 0x000fe20000100800 */
[----:B0-----:R-:W-:-:S03]  /*12d30*/  IADD3 R0, P6, PT, R19, R10, RZ ;  /* 0x0000000a13007210 */ /* 0x001fc60007fde0ff */
[----:B------:R-:W-:Y:S01]  /*12d40*/  STL [R1+0x480], R3 ;  /* 0x0004800301007387 */ /* 0x000fe20000100800 */
[----:B------:R-:W-:-:S03]  /*12d50*/  IMAD R21, R8, UR60, RZ ;  /* 0x0000003c08157c24 */ /* 0x000fc6000f8e02ff */
[----:B------:R0:W-:Y:S01]  /*12d60*/  STL [R1+0x488], R0 ;  /* 0x0004880001007387 */ /* 0x0001e20000100800 */
[----:B------:R-:W-:-:S03]  /*12d70*/  LEA.HI.X.SX32 R13, R15, R9, 0x1, P1 ;  /* 0x000000090f0d7211 */ /* 0x000fc600008f0eff */
[----:B------:R2:W-:Y:S01]  /*12d80*/  STL [R1+0xcfc], R3 ;  /* 0x000cfc0301007387 */ /* 0x0005e20000100800 */
[----:B0-----:R-:W-:-:S03]  /*12d90*/  IADD3 R0, P5, PT, R20, R10, RZ ;  /* 0x0000000a14007210 */ /* 0x001fc60007fbe0ff */
[----:B------:R-:W-:Y:S01]  /*12da0*/  STL [R1+0x45c], R6 ;  /* 0x00045c0601007387 */ /* 0x000fe20000100800 */
[----:B------:R-:W-:-:S03]  /*12db0*/  LEA.HI.X.SX32 R2, R16, R9, 0x1, P4 ;  /* 0x0000000910027211 */ /* 0x000fc600020f0eff */
[----:B------:R0:W-:Y:S01]  /*12dc0*/  STL [R1+0x490], R0 ;  /* 0x0004900001007387 */ /* 0x0001e20000100800 */
[----:B--2---:R-:W-:-:S03]  /*12dd0*/  LEA.HI.X.SX32 R3, R17, R9, 0x1, P3 ;  /* 0x0000000911037211 */ /* 0x004fc600018f0eff */
[----:B------:R-:W-:Y:S01]  /*12de0*/  STL [R1+0xd00], R6 ;  /* 0x000d000601007387 */ /* 0x000fe20000100800 */
[----:B0-----:R-:W-:-:S03]  /*12df0*/  IADD3 R0, P1, PT, R21, R10, RZ ;  /* 0x0000000a15007210 */ /* 0x001fc60007f3e0ff */
[----:B------:R-:W-:Y:S04]  /*12e00*/  STL [R1+0x464], R13 ;  /* 0x0004640d01007387 */ /* 0x000fe80000100800 */
[----:B------:R0:W-:Y:S01]  /*12e10*/  STL [R1+0x498], R0 ;  /* 0x0004980001007387 */ /* 0x0001e20000100800 */
[----:B------:R-:W-:-:S03]  /*12e20*/  LEA.HI.X.SX32 R4, R18, R9, 0x1, P0 ;  /* 0x0000000912047211 */ /* 0x000fc600000f0eff */
[----:B------:R2:W-:Y:S01]  /*12e30*/  STL [R1+0x46c], R2 ;  /* 0x00046c0201007387 */ /* 0x0005e20000100800 */
[-C--:B------:R-:W-:Y:S02]  /*12e40*/  IADD3 R73, P0, PT, R24, R10.reuse, RZ ;  /* 0x0000000a18497210 */ /* 0x080fe40007f1e0ff */
[-C--:B0-----:R-:W-:Y:S01]  /*12e50*/  IADD3 R0, P4, PT, R22, R10.reuse, RZ ;  /* 0x0000000a16007210 */ /* 0x081fe20007f9e0ff */
[----:B------:R-:W-:Y:S01]  /*12e60*/  STL [R1+0x474], R3 ;  /* 0x0004740301007387 */ /* 0x000fe20000100800 */
[----:B--2---:R-:W-:-:S03]  /*12e70*/  IADD3 R2, P3, PT, R23, R10, RZ ;  /* 0x0000000a17027210 */ /* 0x004fc60007f7e0ff */
[----:B------:R-:W-:Y:S01]  /*12e80*/  STL [R1+0x4a0], R0 ;  /* 0x0004a00001007387 */ /* 0x000fe20000100800 */
[----:B------:R-:W-:-:S03]  /*12e90*/  LEA.HI.X.SX32 R17, R19, R9, 0x1, P6 ;  /* 0x0000000913117211 */ /* 0x000fc600030f0eff */
[----:B------:R0:W-:Y:S01]  /*12ea0*/  STL [R1+0x4a8], R2 ;  /* 0x0004a80201007387 */ /* 0x0001e20000100800 */
[----:B------:R-:W-:-:S03]  /*12eb0*/  IADD3 R72, P6, PT, R26, R10, RZ ;  /* 0x0000000a1a487210 */ /* 0x000fc60007fde0ff */
[----:B------:R2:W-:Y:S04]  /*12ec0*/  STL [R1+0xd04], R0 ;  /* 0x000d040001007387 */ /* 0x0005e80000100800 */
[----:B------:R-:W-:Y:S01]  /*12ed0*/  STL [R1+0x47c], R4 ;  /* 0x00047c0401007387 */ /* 0x000fe20000100800 */
[----:B0-----:R-:W-:-:S03]  /*12ee0*/  LEA.HI.X.SX32 R2, R20, R9, 0x1, P5 ;  /* 0x0000000914027211 */ /* 0x001fc600028f0eff */
[----:B------:R-:W-:Y:S01]  /*12ef0*/  STL [R1+0xd08], R4 ;  /* 0x000d080401007387 */ /* 0x000fe20000100800 */
[----:B--2---:R-:W-:-:S03]  /*12f00*/  LEA.HI.X.SX32 R0, R21, R9, 0x1, P1 ;  /* 0x0000000915007211 */ /* 0x004fc600008f0eff */
[----:B------:R-:W-:Y:S04]  /*12f10*/  STL [R1+0x4b0], R73 ;  /* 0x0004b04901007387 */ /* 0x000fe80000100800 */
[----:B------:R-:W-:Y:S04]  /*12f20*/  STL [R1+0x484], R17 ;  /* 0x0004841101007387 */ /* 0x000fe80000100800 */
[----:B------:R-:W-:Y:S01]  /*12f30*/  STL [R1+0xd2c], R73 ;  /* 0x000d2c4901007387 */ /* 0x000fe20000100800 */
[----:B------:R-:W-:-:S03]  /*12f40*/  IADD3 R70, P5, PT, R31, R10, RZ ;  /* 0x0000000a1f467210 */ /* 0x000fc60007fbe0ff */
[----:B------:R0:W-:Y:S04]  /*12f50*/  STL [R1+0x48c], R2 ;  /* 0x00048c0201007387 */ /* 0x0001e80000100800 */
[----:B------:R-:W-:Y:S04]  /*12f60*/  STL [R1+0x4b8], R72 ;  /* 0x0004b84801007387 */ /* 0x000fe80000100800 */
[----:B------:R-:W-:Y:S04]  /*12f70*/  STL [R1+0xd10], R72 ;  /* 0x000d104801007387 */ /* 0x000fe80000100800 */
[----:B------:R2:W-:Y:S01]  /*12f80*/  STL [R1+0x494], R0 ;  /* 0x0004940001007387 */ /* 0x0005e20000100800 */
[----:B0-----:R-:W-:-:S02]  /*12f90*/  LEA.HI.X.SX32 R2, R22, R9, 0x1, P4 ;  /* 0x0000000916027211 */ /* 0x001fc400020f0eff */
[-C--:B------:R-:W-:Y:S01]  /*12fa0*/  IADD3 R3, P4, PT, R35, R10.reuse, RZ ;  /* 0x0000000a23037210 */ /* 0x080fe20007f9e0ff */
[----:B------:R-:W-:Y:S01]  /*12fb0*/  STL [R1+0x4c0], R70 ;  /* 0x0004c04601007387 */ /* 0x000fe20000100800 */
[----:B--2---:R-:W-:-:S05]  /*12fc0*/  IADD3 R0, P1, PT, R33, R10, RZ ;  /* 0x0000000a21007210 */ /* 0x004fca0007f3e0ff */
[----:B------:R0:W-:Y:S04]  /*12fd0*/  STL [R1+0x4c8], R0 ;  /* 0x0004c80001007387 */ /* 0x0001e80000100800 */
[----:B------:R-:W-:Y:S04]  /*12fe0*/  STL [R1+0xd0c], R70 ;  /* 0x000d0c4601007387 */ /* 0x000fe80000100800 */
[----:B------:R-:W-:Y:S01]  /*12ff0*/  STL [R1+0x49c], R2 ;  /* 0x00049c0201007387 */ /* 0x000fe20000100800 */
[----:B0-----:R-:W-:-:S03]  /*13000*/  LEA.HI.X.SX32 R0, R23, R9, 0x1, P3 ;  /* 0x0000000917007211 */ /* 0x001fc600018f0eff */
[----:B------:R-:W-:Y:S04]  /*13010*/  STL [R1+0x4d0], R3 ;  /* 0x0004d00301007387 */ /* 0x000fe80000100800 */
[----:B------:R0:W-:Y:S04]  /*13020*/  STL [R1+0xd14], R2 ;  /* 0x000d140201007387 */ /* 0x0001e80000100800 */
[----:B------:R2:W-:Y:S01]  /*13030*/  STL [R1+0x4a4], R0 ;  /* 0x0004a40001007387 */ /* 0x0005e20000100800 */
[----:B0-----:R-:W-:Y:S02]  /*13040*/  LEA.HI.X.SX32 R2, R24, R9, 0x1, P0 ;  /* 0x0000000918027211 */ /* 0x001fe400000f0eff */
[----:B--2---:R-:W-:-:S03]  /*13050*/  IADD3 R0, P3, PT, R39, R10, RZ ;  /* 0x0000000a27007210 */ /* 0x004fc60007f7e0ff */
[----:B------:R0:W-:Y:S01]  /*13060*/  STL [R1+0x4ac], R2 ;  /* 0x0004ac0201007387 */ /* 0x0001e20000100800 */
[----:B------:R-:W-:-:S03]  /*13070*/  LEA.HI.X.SX32 R70, R26, R9, 0x1, P6 ;  /* 0x000000091a467211 */ /* 0x000fc600030f0eff */
[----:B------:R-:W-:Y:S01]  /*13080*/  STL [R1+0x4d8], R0 ;  /* 0x0004d80001007387 */ /* 0x000fe20000100800 */
[----:B------:R-:W-:-:S03]  /*13090*/  IADD3 R15, P0, PT, R40, R10, RZ ;  /* 0x0000000a280f7210 */ /* 0x000fc60007f1e0ff */
[----:B------:R2:W-:Y:S01]  /*130a0*/  STL [R1+0xd18], R0 ;  /* 0x000d180001007387 */ /* 0x0005e20000100800 */
[-C--:B------:R-:W-:Y:S02]  /*130b0*/  LEA.HI.X.SX32 R31, R31, R9.reuse, 0x1, P5 ;  /* 0x000000091f1f7211 */ /* 0x080fe400028f0eff */
[----:B0-----:R-:W-:Y:S01]  /*130c0*/  LEA.HI.X.SX32 R2, R33, R9, 0x1, P1 ;  /* 0x0000000921027211 */ /* 0x001fe200008f0eff */
[----:B------:R-:W-:Y:S01]  /*130d0*/  STL [R1+0x4b4], R70 ;  /* 0x0004b44601007387 */ /* 0x000fe20000100800 */
[----:B--2---:R-:W-:-:S05]  /*130e0*/  IADD3 R0, P6, PT, R43, R10, RZ ;  /* 0x0000000a2b007210 */ /* 0x004fca0007fde0ff */
[----:B------:R0:W-:Y:S04]  /*130f0*/  STL [R1+0x4e8], R0 ;  /* 0x0004e80001007387 */ /* 0x0001e80000100800 */
[----:B------:R-:W-:Y:S04]  /*13100*/  STL [R1+0xd1c], R70 ;  /* 0x000d1c4601007387 */ /* 0x000fe80000100800 */
[----:B------:R-:W-:Y:S01]  /*13110*/  STL [R1+0x4e0], R15 ;  /* 0x0004e00f01007387 */ /* 0x000fe20000100800 */
[----:B0-----:R-:W-:-:S03]  /*13120*/  LEA.HI.X.SX32 R0, R35, R9, 0x1, P4 ;  /* 0x0000000923007211 */ /* 0x001fc600020f0eff */
[----:B------:R-:W-:Y:S04]  /*13130*/  STL [R1+0xd20], R15 ;  /* 0x000d200f01007387 */ /* 0x000fe80000100800 */
[----:B------:R-:W-:Y:S04]  /*13140*/  STL [R1+0x4bc], R31 ;  /* 0x0004bc1f01007387 */ /* 0x000fe80000100800 */
[----:B------:R0:W-:Y:S04]  /*13150*/  STL [R1+0x4c4], R2 ;  /* 0x0004c40201007387 */ /* 0x0001e80000100800 */
[----:B------:R-:W-:Y:S04]  /*13160*/  STL [R1+0xd24], R31 ;  /* 0x000d241f01007387 */ /* 0x000fe80000100800 */
[----:B------:R2:W-:Y:S01]  /*13170*/  STL [R1+0x4cc], R0 ;  /* 0x0004cc0001007387 */ /* 0x0005e20000100800 */
[----:B------:R-:W-:-:S02]  /*13180*/  LEA.HI.X.SX32 R4, R39, R9, 0x1, P3 ;  /* 0x0000000927047211 */ /* 0x000fc400018f0eff */
[-C--:B0-----:R-:W-:Y:S02]  /*13190*/  LEA.HI.X.SX32 R2, R43, R9.reuse, 0x1, P6 ;  /* 0x000000092b027211 */ /* 0x081fe400030f0eff */
[----:B--2---:R-:W-:Y:S02]  /*131a0*/  IADD3 R0, P1, PT, R44, R10, RZ ;  /* 0x0000000a2c007210 */ /* 0x004fe40007f3e0ff */
[----:B------:R-:W-:-:S03]  /*131b0*/  LEA.HI.X.SX32 R23, R40, R9, 0x1, P0 ;  /* 0x0000000928177211 */ /* 0x000fc600000f0eff */
[----:B------:R0:W-:Y:S01]  /*131c0*/  STL [R1+0x4f0], R0 ;  /* 0x0004f00001007387 */ /* 0x0001e20000100800 */
[----:B------:R-:W-:-:S03]  /*131d0*/  IADD3 R3, P0, PT, R50, R10, RZ ;  /* 0x0000000a32037210 */ /* 0x000fc60007f1e0ff */
[----:B------:R-:W-:Y:S01]  /*131e0*/  STL [R1+0x4d4], R4 ;  /* 0x0004d40401007387 */ /* 0x000fe20000100800 */
[----:B0-----:R-:W-:-:S03]  /*131f0*/  LEA.HI.X.SX32 R0, R44, R9, 0x1, P1 ;  /* 0x000000092c007211 */ /* 0x001fc600008f0eff */
[----:B------:R-:W-:Y:S04]  /*13200*/  STL [R1+0x4e4], R2 ;  /* 0x0004e40201007387 */ /* 0x000fe80000100800 */
[----:B------:R-:W-:Y:S01]  /*13210*/  STL [R1+0xd28], R4 ;  /* 0x000d280401007387 */ /* 0x000fe20000100800 */
[----:B------:R-:W-:-:S03]  /*13220*/  IADD3 R21, P1, PT, R52, R10, RZ ;  /* 0x0000000a34157210 */ /* 0x000fc60007f3e0ff */
[----:B------:R0:W-:Y:S01]  /*13230*/  STL [R1+0x4ec], R0 ;  /* 0x0004ec0001007387 */ /* 0x0001e20000100800 */
[----:B------:R-:W-:-:S03]  /*13240*/  LEA.HI.X.SX32 R6, R50, R9, 0x1, P0 ;  /* 0x0000000932067211 */ /* 0x000fc600000f0eff */
[----:B------:R-:W-:Y:S04]  /*13250*/  STL [R1+0x4dc], R23 ;  /* 0x0004dc1701007387 */ /* 0x000fe80000100800 */
[----:B------:R-:W-:Y:S01]  /*13260*/  STL [R1+0xd30], R23 ;  /* 0x000d301701007387 */ /* 0x000fe20000100800 */
[----:B0-----:R-:W-:-:S03]  /*13270*/  IADD3 R0, P3, PT, R54, R10, RZ ;  /* 0x0000000a36007210 */ /* 0x001fc60007f7e0ff */
[----:B------:R-:W-:Y:S01]  /*13280*/  STL [R1+0x4f8], R3 ;  /* 0x0004f80301007387 */ /* 0x000fe20000100800 */
[----:B------:R-:W-:-:S03]  /*13290*/  LEA.HI.X.SX32 R22, R52, R9, 0x1, P1 ;  /* 0x0000000934167211 */ /* 0x000fc600008f0eff */
[----:B------:R-:W-:Y:S04]  /*132a0*/  STL [R1+0xd34], R3 ;  /* 0x000d340301007387 */ /* 0x000fe80000100800 */
[----:B------:R0:W-:Y:S01]  /*132b0*/  STL [R1+0x508], R0 ;  /* 0x0005080001007387 */ /* 0x0001e20000100800 */
[----:B------:R-:W-:-:S03]  /*132c0*/  IADD3 R31, P0, PT, R59, R10, RZ ;  /* 0x0000000a3b1f7210 */ /* 0x000fc60007f1e0ff */
[----:B------:R-:W-:Y:S01]  /*132d0*/  STL [R1+0x500], R21 ;  /* 0x0005001501007387 */ /* 0x000fe20000100800 */
[----:B------:R-:W-:-:S03]  /*132e0*/  IADD3 R8, P1, PT, R62, R10, RZ ;  /* 0x0000000a3e087210 */ /* 0x000fc60007f3e0ff */
[----:B------:R-:W-:Y:S01]  /*132f0*/  STL [R1+0xd38], R21 ;  /* 0x000d381501007387 */ /* 0x000fe20000100800 */
[----:B0-----:R-:W-:-:S03]  /*13300*/  LEA.HI.X.SX32 R0, R54, R9, 0x1, P3 ;  /* 0x0000000936007211 */ /* 0x001fc600018f0eff */
[----:B------:R-:W-:Y:S01]  /*13310*/  STL [R1+0x4f4], R6 ;  /* 0x0004f40601007387 */ /* 0x000fe20000100800 */
[----:B------:R-:W-:-:S03]  /*13320*/  LEA.HI.X.SX32 R4, R59, R9, 0x1, P0 ;  /* 0x000000093b047211 */ /* 0x000fc600000f0eff */
[----:B------:R-:W-:Y:S04]  /*13330*/  STL [R1+0xd3c], R6 ;  /* 0x000d3c0601007387 */ /* 0x000fe80000100800 */
[----:B------:R0:W-:Y:S01]  /*13340*/  STL [R1+0x504], R0 ;  /* 0x0005040001007387 */ /* 0x0001e20000100800 */
[----:B------:R-:W-:-:S03]  /*13350*/  IADD3 R19, P3, PT, R63, R10, RZ ;  /* 0x0000000a3f137210 */ /* 0x000fc60007f7e0ff */
[----:B------:R-:W-:Y:S04]  /*13360*/  STL [R1+0x4fc], R22 ;  /* 0x0004fc1601007387 */ /* 0x000fe80000100800 */
[----:B------:R-:W-:Y:S01]  /*13370*/  STL [R1+0xd40], R22 ;  /* 0x000d401601007387 */ /* 0x000fe20000100800 */
[----:B------:R-:W-:-:S03]  /*13380*/  LEA.HI.X.SX32 R5, R62, R9, 0x1, P1 ;  /* 0x000000093e057211 */ /* 0x000fc600008f0eff */
[----:B------:R-:W-:Y:S04]  /*13390*/  STL [R1+0x510], R31 ;  /* 0x0005101f01007387 */ /* 0x000fe80000100800 */
[----:B------:R-:W-:Y:S01]  /*133a0*/  STL [R1+0xd44], R31 ;  /* 0x000d441f01007387 */ /* 0x000fe20000100800 */
[----:B------:R-:W-:-:S03]  /*133b0*/  LEA.HI.X.SX32 R20, R63, R9, 0x1, P3 ;  /* 0x000000093f147211 */ /* 0x000fc600018f0eff */
[----:B------:R-:W-:Y:S01]  /*133c0*/  STL [R1+0x518], R8 ;  /* 0x0005180801007387 */ /* 0x000fe20000100800 */
[----:B0-----:R-:W-:-:S03]  /*133d0*/  IADD3 R0, P0, PT, R65, R10, RZ ;  /* 0x0000000a41007210 */ /* 0x001fc60007f1e0ff */
[----:B------:R-:W-:Y:S01]  /*133e0*/  STL [R1+0xd48], R8 ;  /* 0x000d480801007387 */ /* 0x000fe20000100800 */
[----:B------:R-:W-:-:S03]  /*133f0*/  IMAD R66, R68, UR41, RZ ;  /* 0x0000002944427c24 */ /* 0x000fc6000f8e02ff */
[----:B------:R-:W-:Y:S04]  /*13400*/  STL [R1+0x50c], R4 ;  /* 0x00050c0401007387 */ /* 0x000fe80000100800 */
[----:B------:R-:W-:Y:S04]  /*13410*/  STL [R1+0xd4c], R4 ;  /* 0x000d4c0401007387 */ /* 0x000fe80000100800 */
[----:B------:R-:W-:Y:S04]  /*13420*/  STL [R1+0x520], R19 ;  /* 0x0005201301007387 */ /* 0x000fe80000100800 */
[----:B------:R0:W-:Y:S04]  /*13430*/  STL [R1+0xd50], R19 ;  /* 0x000d501301007387 */ /* 0x0001e80000100800 */
[----:B------:R-:W-:Y:S01]  /*13440*/  STL [R1+0x514], R5 ;  /* 0x0005140501007387 */ /* 0x000fe20000100800 */
[----:B------:R-:W-:-:S03]  /*13450*/  IADD3 R70, P1, PT, R66, R10, RZ ;  /* 0x0000000a42467210 */ /* 0x000fc60007f3e0ff */
[----:B------:R-:W-:Y:S01]  /*13460*/  STL [R1+0xd54], R5 ;  /* 0x000d540501007387 */ /* 0x000fe20000100800 */
[----:B------:R-:W-:-:S03]  /*13470*/  IADD3 R7, P3, PT, R67, R10, RZ ;  /* 0x0000000a43077210 */ /* 0x000fc60007f7e0ff */
[----:B------:R-:W-:Y:S04]  /*13480*/  STL [R1+0x51c], R20 ;  /* 0x00051c1401007387 */ /* 0x000fe80000100800 */
[----:B------:R2:W-:Y:S01]  /*13490*/  STL [R1+0x528], R0 ;  /* 0x0005280001007387 */ /* 0x0005e20000100800 */
[-C--:B------:R-:W-:Y:S01]  /*134a0*/  LEA.HI.X.SX32 R15, R66, R9.reuse, 0x1, P1 ;  /* 0x00000009420f7211 */ /* 0x080fe200008f0eff */
[----:B------:R-:W-:Y:S01]  /*134b0*/  IMAD R90, R90, UR35, RZ ;  /* 0x000000235a5a7c24 */ /* 0x000fe2000f8e02ff */
[-C--:B------:R-:W-:Y:S01]  /*134c0*/  LEA.HI.X.SX32 R67, R67, R9.reuse, 0x1, P3 ;  /* 0x0000000943437211 */ /* 0x080fe200018f0eff */
[----:B------:R-:W-:Y:S01]  /*134d0*/  IMAD R93, R93, UR33, RZ ;  /* 0x000000215d5d7c24 */ /* 0x000fe2000f8e02ff */
[----:B0-----:R-:W-:Y:S01]  /*134e0*/  IADD3 R19, P1, PT, R88, R10, RZ ;  /* 0x0000000a58137210 */ /* 0x001fe20007f3e0ff */
[----:B------:R-:W3:Y:S01]  /*134f0*/  LDL R12, [R1+0x468] ;  /* 0x00046800010c7983 */ /* 0x000ee20000100800 */
[----:B--2---:R-:W-:-:S03]  /*13500*/  LEA.HI.X.SX32 R0, R65, R9, 0x1, P0 ;  /* 0x0000000941007211 */ /* 0x004fc600000f0eff */
[----:B------:R-:W2:Y:S01]  /*13510*/  LDL R16, [R1+0x488] ;  /* 0x0004880001107983 */ /* 0x000ea20000100800 */
[-C--:B------:R-:W-:Y:S02]  /*13520*/  IADD3 R68, P0, PT, R89, R10.reuse, RZ ;  /* 0x0000000a59447210 */ /* 0x080fe40007f1e0ff */
[-C--:B------:R-:W-:Y:S02]  /*13530*/  IADD3 R2, P3, PT, R69, R10.reuse, RZ ;  /* 0x0000000a45027210 */ /* 0x080fe40007f7e0ff */
[-C--:B------:R-:W-:Y:S02]  /*13540*/  LEA.HI.X.SX32 R18, R89, R9.reuse, 0x1, P0 ;  /* 0x0000000959127211 */ /* 0x080fe400000f0eff */
[CC--:B------:R-:W-:Y:S01]  /*13550*/  IADD3 R65, P0, PT, R91.reuse, R10.reuse, RZ ;  /* 0x0000000a5b417210 */ /* 0x0c0fe20007f1e0ff */
[----:B------:R0:W-:Y:S01]  /*13560*/  STL [R1+0x524], R0 ;  /* 0x0005240001007387 */ /* 0x0001e20000100800 */
[-C--:B------:R-:W-:Y:S01]  /*13570*/  LEA.HI.X.SX32 R5, R88, R9.reuse, 0x1, P1 ;  /* 0x0000000958057211 */ /* 0x080fe200008f0eff */
[----:B------:R-:W-:Y:S01]  /*13580*/  IMAD R92, R92, UR32, RZ ;  /* 0x000000205c5c7c24 */ /* 0x000fe2000f8e02ff */
[----:B------:R-:W-:Y:S01]  /*13590*/  IADD3 R86, P1, PT, R90, R10, RZ ;  /* 0x0000000a5a567210 */ /* 0x000fe20007f3e0ff */
[----:B------:R-:W-:Y:S01]  /*135a0*/  IMAD R60, R60, UR30, RZ ;  /* 0x0000001e3c3c7c24 */ /* 0x000fe2000f8e02ff */
[----:B------:R-:W-:-:S02]  /*135b0*/  LEA.HI.X.SX32 R66, R91, R9, 0x1, P0 ;  /* 0x000000095b427211 */ /* 0x000fc400000f0eff */
[-C--:B0-----:R-:W-:Y:S02]  /*135c0*/  LEA.HI.X.SX32 R0, R69, R9.reuse, 0x1, P3 ;  /* 0x0000000945007211 */ /* 0x081fe400018f0eff */
[CC--:B------:R-:W-:Y:S01]  /*135d0*/  IADD3 R69, P0, PT, R93.reuse, R10.reuse, RZ ;  /* 0x0000000a5d457210 */ /* 0x0c0fe20007f1e0ff */
[----:B------:R-:W-:Y:S01]  /*135e0*/  IMAD R58, R58, UR29, RZ ;  /* 0x0000001d3a3a7c24 */ /* 0x000fe2000f8e02ff */
[-C--:B------:R-:W-:Y:S01]  /*135f0*/  LEA.HI.X.SX32 R87, R90, R9.reuse, 0x1, P1 ;  /* 0x000000095a577211 */ /* 0x080fe200008f0eff */
[----:B------:R-:W-:Y:S01]  /*13600*/  IMAD R56, R56, UR27, RZ ;  /* 0x0000001b38387c24 */ /* 0x000fe2000f8e02ff */
[-C--:B------:R-:W-:Y:S02]  /*13610*/  IADD3 R62, P1, PT, R92, R10.reuse, RZ ;  /* 0x0000000a5c3e7210 */ /* 0x080fe40007f3e0ff */
[-C--:B------:R-:W-:Y:S02]  /*13620*/  LEA.HI.X.SX32 R91, R93, R9.reuse, 0x1, P0 ;  /* 0x000000095d5b7211 */ /* 0x080fe400000f0eff */
[-C--:B------:R-:W-:Y:S01]  /*13630*/  IADD3 R22, P0, PT, R60, R10.reuse, RZ ;  /* 0x0000000a3c167210 */ /* 0x080fe20007f1e0ff */
[----:B------:R-:W-:Y:S01]  /*13640*/  STL [R1+0x530], R70 ;  /* 0x0005304601007387 */ /* 0x000fe20000100800 */
[----:B------:R-:W-:Y:S01]  /*13650*/  IMAD R64, R64, UR34, RZ ;  /* 0x0000002240407c24 */ /* 0x000fe2000f8e02ff */
[-C--:B------:R-:W-:Y:S01]  /*13660*/  LEA.HI.X.SX32 R63, R92, R9.reuse, 0x1, P1 ;  /* 0x000000095c3f7211 */ /* 0x080fe200008f0eff */
[----:B------:R-:W-:Y:S01]  /*13670*/  IMAD R55, R55, UR26, RZ ;  /* 0x0000001a37377c24 */ /* 0x000fe2000f8e02ff */
[----:B------:R-:W-:Y:S01]  /*13680*/  STL [R1+0x538], R7 ;  /* 0x0005380701007387 */ /* 0x000fe20000100800 */
[-C--:B------:R-:W-:Y:S01]  /*13690*/  IADD3 R89, P1, PT, R58, R10.reuse, RZ ;  /* 0x0000000a3a597210 */ /* 0x080fe20007f3e0ff */
[----:B------:R-:W-:Y:S01]  /*136a0*/  IMAD R51, R51, UR22, RZ ;  /* 0x0000001633337c24 */ /* 0x000fe2000f8e02ff */
[----:B------:R-:W-:Y:S01]  /*136b0*/  LEA.HI.X.SX32 R31, R60, R9, 0x1, P0 ;  /* 0x000000093c1f7211 */ /* 0x000fe200000f0eff */
[----:B------:R-:W-:Y:S01]  /*136c0*/  STL [R1+0x52c], R15 ;  /* 0x00052c0f01007387 */ /* 0x000fe20000100800 */
[----:B------:R-:W-:-:S03]  /*136d0*/  IADD3 R82, P0, PT, R56, R10, RZ ;  /* 0x0000000a38527210 */ /* 0x000fc60007f1e0ff */
[----:B------:R-:W-:Y:S01]  /*136e0*/  STL [R1+0x534], R67 ;  /* 0x0005344301007387 */ /* 0x000fe20000100800 */
[----:B------:R-:W-:-:S03]  /*136f0*/  IADD3 R8, P3, PT, R64, R10, RZ ;  /* 0x0000000a40087210 */ /* 0x000fc60007f7e0ff */
[----:B------:R-:W-:Y:S01]  /*13700*/  STL [R1+0x548], R19 ;  /* 0x0005481301007387 */ /* 0x000fe20000100800 */
[-C--:B------:R-:W-:Y:S01]  /*13710*/  LEA.HI.X.SX32 R88, R58, R9.reuse, 0x1, P1 ;  /* 0x000000093a587211 */ /* 0x080fe200008f0eff */
[----:B------:R-:W-:Y:S02]  /*13720*/  IMAD R61, R61, UR31, RZ ;  /* 0x0000001f3d3d7c24 */ /* 0x000fe4000f8e02ff */
[----:B------:R-:W-:Y:S01]  /*13730*/  STL [R1+0x540], R68 ;  /* 0x0005404401007387 */ /* 0x000fe20000100800 */
[----:B------:R-:W-:Y:S01]  /*13740*/  IMAD R49, R49, UR21, RZ ;  /* 0x0000001531317c24 */ /* 0x000fe2000f8e02ff */
[-C--:B------:R-:W-:Y:S02]  /*13750*/  IADD3 R21, P1, PT, R55, R10.reuse, RZ ;  /* 0x0000000a37157210 */ /* 0x080fe40007f3e0ff */
[----:B------:R-:W-:Y:S01]  /*13760*/  STL [R1+0x550], R2 ;  /* 0x0005500201007387 */ /* 0x000fe20000100800 */
[-C--:B------:R-:W-:Y:S01]  /*13770*/  LEA.HI.X.SX32 R83, R56, R9.reuse, 0x1, P0 ;  /* 0x0000000938537211 */ /* 0x080fe200000f0eff */
[----:B------:R-:W-:Y:S01]  /*13780*/  IMAD R47, R47, UR17, RZ ;  /* 0x000000112f2f7c24 */ /* 0x000fe2000f8e02ff */
[----:B------:R-:W-:Y:S01]  /*13790*/  IADD3 R50, P0, PT, R51, R10, RZ ;  /* 0x0000000a33327210 */ /* 0x000fe20007f1e0ff */
[----:B------:R-:W-:Y:S01]  /*137a0*/  STL [R1+0x53c], R18 ;  /* 0x00053c1201007387 */ /* 0x000fe20000100800 */
[----:B------:R-:W-:-:S03]  /*137b0*/  LEA.HI.X.SX32 R4, R64, R9, 0x1, P3 ;  /* 0x0000000940047211 */ /* 0x000fc600018f0eff */
[----:B------:R-:W-:Y:S01]  /*137c0*/  STL [R1+0x544], R5 ;  /* 0x0005440501007387 */ /* 0x000fe20000100800 */
[----:B------:R-:W-:-:S03]  /*137d0*/  LEA.HI.X.SX32 R6, R55, R9, 0x1, P1 ;  /* 0x0000000937067211 */ /* 0x000fc600008f0eff */
[----:B------:R-:W-:Y:S01]  /*137e0*/  STL [R1+0x54c], R0 ;  /* 0x00054c0001007387 */ /* 0x000fe20000100800 */
[----:B------:R-:W-:Y:S01]  /*137f0*/  IMAD R46, R46, UR16, RZ ;  /* 0x000000102e2e7c24 */ /* 0x000fe2000f8e02ff */
[-C--:B------:R-:W-:Y:S02]  /*13800*/  IADD3 R84, P3, PT, R61, R10.reuse, RZ ;  /* 0x0000000a3d547210 */ /* 0x080fe40007f7e0ff */
[----:B------:R-:W-:Y:S01]  /*13810*/  STL [R1+0x558], R65 ;  /* 0x0005584101007387 */ /* 0x000fe20000100800 */
[-C--:B------:R-:W-:Y:S01]  /*13820*/  IADD3 R80, P1, PT, R49, R10.reuse, RZ ;  /* 0x0000000a31507210 */ /* 0x080fe20007f3e0ff */
[----:B------:R-:W-:Y:S01]  /*13830*/  IMAD R57, R57, UR28, RZ ;  /* 0x0000001c39397c24 */ /* 0x000fe2000f8e02ff */
[----:B------:R-:W-:Y:S01]  /*13840*/  LEA.HI.X.SX32 R52, R51, R9, 0x1, P0 ;  /* 0x0000000933347211 */ /* 0x000fe200000f0eff */
[----:B------:R-:W-:Y:S01]  /*13850*/  STL [R1+0x568], R8 ;  /* 0x0005680801007387 */ /* 0x000fe20000100800 */
[----:B------:R-:W-:Y:S01]  /*13860*/  IMAD R42, R42, UR14, RZ ;  /* 0x0000000e2a2a7c24 */ /* 0x000fe2000f8e02ff */
[----:B------:R-:W-:-:S02]  /*13870*/  IADD3 R56, P0, PT, R47, R10, RZ ;  /* 0x0000000a2f387210 */ /* 0x000fc40007f1e0ff */
[----:B------:R-:W-:Y:S01]  /*13880*/  STL [R1+0x560], R86 ;  /* 0x0005605601007387 */ /* 0x000fe20000100800 */
[----:B------:R-:W-:-:S03]  /*13890*/  LEA.HI.X.SX32 R85, R61, R9, 0x1, P3 ;  /* 0x000000093d557211 */ /* 0x000fc600018f0eff */
[----:B------:R-:W-:Y:S01]  /*138a0*/  STL [R1+0x554], R66 ;  /* 0x0005544201007387 */ /* 0x000fe20000100800 */
[----:B------:R-:W-:-:S03]  /*138b0*/  LEA.HI.X.SX32 R81, R49, R9, 0x1, P1 ;  /* 0x0000000931517211 */ /* 0x000fc600008f0eff */
[----:B------:R-:W-:Y:S01]  /*138c0*/  STL [R1+0x55c], R87 ;  /* 0x00055c5701007387 */ /* 0x000fe20000100800 */
[----:B------:R-:W-:Y:S01]  /*138d0*/  IMAD R41, R41, UR6, RZ ;  /* 0x0000000629297c24 */ /* 0x000fe2000f8e02ff */
[----:B------:R-:W-:Y:S02]  /*138e0*/  IADD3 R43, P1, PT, R46, R10, RZ ;  /* 0x0000000a2e2b7210 */ /* 0x000fe40007f3e0ff */
[----:B------:R-:W-:Y:S01]  /*138f0*/  STL [R1+0x564], R4 ;  /* 0x0005640401007387 */ /* 0x000fe20000100800 */
[----:B------:R-:W-:-:S03]  /*13900*/  LEA.HI.X.SX32 R55, R47, R9, 0x1, P0 ;  /* 0x000000092f377211 */ /* 0x000fc600000f0eff */
[----:B------:R-:W-:Y:S01]  /*13910*/  STL [R1+0x570], R69 ;  /* 0x0005704501007387 */ /* 0x000fe20000100800 */
[-C--:B------:R-:W-:Y:S01]  /*13920*/  IADD3 R54, P3, PT, R57, R10.reuse, RZ ;  /* 0x0000000a39367210 */ /* 0x080fe20007f7e0ff */
[----:B------:R-:W-:Y:S01]  /*13930*/  IMAD R53, R53, UR23, RZ ;  /* 0x0000001735357c24 */ /* 0x000fe2000f8e02ff */
[----:B------:R-:W-:Y:S01]  /*13940*/  IADD3 R90, P0, PT, R42, R10, RZ ;  /* 0x0000000a2a5a7210 */ /* 0x000fe20007f1e0ff */
[----:B------:R-:W-:Y:S01]  /*13950*/  STL [R1+0x578], R62 ;  /* 0x0005783e01007387 */ /* 0x000fe20000100800 */
[----:B------:R-:W-:-:S03]  /*13960*/  LEA.HI.X.SX32 R44, R46, R9, 0x1, P1 ;  /* 0x000000092e2c7211 */ /* 0x000fc600008f0eff */
[----:B------:R-:W-:Y:S01]  /*13970*/  STL [R1+0x56c], R91 ;  /* 0x00056c5b01007387 */ /* 0x000fe20000100800 */
[----:B------:R-:W-:-:S03]  /*13980*/  LEA.HI.X.SX32 R59, R57, R9, 0x1, P3 ;  /* 0x00000009393b7211 */ /* 0x000fc600018f0eff */
[----:B------:R-:W-:Y:S01]  /*13990*/  STL [R1+0x580], R84 ;  /* 0x0005805401007387 */ /* 0x000fe20000100800 */
[----:B------:R-:W-:-:S03]  /*139a0*/  IADD3 R58, P1, PT, R41, R10, RZ ;  /* 0x0000000a293a7210 */ /* 0x000fc60007f3e0ff */
[----:B------:R-:W-:Y:S01]  /*139b0*/  STL [R1+0x574], R63 ;  /* 0x0005743f01007387 */ /* 0x000fe20000100800 */
[----:B------:R-:W-:-:S03]  /*139c0*/  LEA.HI.X.SX32 R64, R42, R9, 0x1, P0 ;  /* 0x000000092a407211 */ /* 0x000fc600000f0eff */
[----:B------:R-:W-:Y:S01]  /*139d0*/  STL [R1+0x57c], R85 ;  /* 0x00057c5501007387 */ /* 0x000fe20000100800 */
[----:B------:R-:W-:-:S03]  /*139e0*/  IADD3 R72, P3, PT, R53, R10, RZ ;  /* 0x0000000a35487210 */ /* 0x000fc60007f7e0ff */
[----:B------:R-:W-:Y:S01]  /*139f0*/  STL [R1+0x588], R22 ;  /* 0x0005881601007387 */ /* 0x000fe20000100800 */
[----:B------:R-:W-:-:S03]  /*13a00*/  IMAD R48, R48, UR20, RZ ;  /* 0x0000001430307c24 */ /* 0x000fc6000f8e02ff */
[----:B------:R-:W-:Y:S01]  /*13a10*/  STL [R1+0x590], R89 ;  /* 0x0005905901007387 */ /* 0x000fe20000100800 */
[-C--:B------:R-:W-:Y:S02]  /*13a20*/  LEA.HI.X.SX32 R57, R41, R9.reuse, 0x1, P1 ;  /* 0x0000000929397211 */ /* 0x080fe400008f0eff */
[----:B------:R-:W0:Y:S01]  /*13a30*/  LDC R41, c[0x0][0x3a0] ;  /* 0x0000e800ff297b82 */ /* 0x000e220000000800 */
[----:B------:R-:W4:Y:S01]  /*13a40*/  S2R R42, SR_TID.X ;  /* 0x00000000002a7919 */ /* 0x000f220000002100 */
[----:B------:R-:W-:Y:S01]  /*13a50*/  STL [R1+0x584], R31 ;  /* 0x0005841f01007387 */ /* 0x000fe20000100800 */
[----:B------:R-:W-:-:S03]  /*13a60*/  LEA.HI.X.SX32 R53, R53, R9, 0x1, P3 ;  /* 0x0000000935357211 */ /* 0x000fc600018f0eff */
[----:B------:R-:W-:Y:S04]  /*13a70*/  STL [R1+0x598], R54 ;  /* 0x0005983601007387 */ /* 0x000fe80000100800 */
[----:B------:R-:W-:Y:S04]  /*13a80*/  STL [R1+0x58c], R88 ;  /* 0x00058c5801007387 */ /* 0x000fe80000100800 */
[----:B------:R-:W-:Y:S01]  /*13a90*/  STL [R1+0x594], R59 ;  /* 0x0005943b01007387 */ /* 0x000fe20000100800 */
[----:B------:R-:W-:-:S03]  /*13aa0*/  IADD3 R3, P3, PT, R48, R10, RZ ;  /* 0x0000000a30037210 */ /* 0x000fc60007f7e0ff */
[----:B------:R-:W-:Y:S04]  /*13ab0*/  STL [R1+0x5a8], R21 ;  /* 0x0005a81501007387 */ /* 0x000fe80000100800 */
[----:B------:R-:W-:Y:S04]  /*13ac0*/  STL [R1+0x5a0], R82 ;  /* 0x0005a05201007387 */ /* 0x000fe80000100800 */
[----:B------:R-:W-:Y:S04]  /*13ad0*/  STL [R1+0x5b0], R72 ;  /* 0x0005b04801007387 */ /* 0x000fe80000100800 */
[----:B------:R-:W-:Y:S01]  /*13ae0*/  STL [R1+0x59c], R83 ;  /* 0x00059c5301007387 */ /* 0x000fe20000100800 */
[----:B------:R-:W-:-:S03]  /*13af0*/  IMAD R45, R45, UR15, RZ ;  /* 0x0000000f2d2d7c24 */ /* 0x000fc6000f8e02ff */
[----:B------:R-:W-:Y:S01]  /*13b00*/  STL [R1+0x5a4], R6 ;  /* 0x0005a40601007387 */ /* 0x000fe20000100800 */
[----:B------:R-:W-:-:S03]  /*13b10*/  LEA.HI.X.SX32 R48, R48, R9, 0x1, P3 ;  /* 0x0000000930307211 */ /* 0x000fc600018f0eff */
[----:B------:R-:W-:Y:S04]  /*13b20*/  STL [R1+0x5ac], R53 ;  /* 0x0005ac3501007387 */ /* 0x000fe80000100800 */
[----:B------:R-:W2:Y:S04]  /*13b30*/  LDL.LU R51, [R1+0x94] ;  /* 0x0000940001337983 */ /* 0x000ea80000300800 */
[----:B------:R-:W-:Y:S04]  /*13b40*/  STL [R1+0x5b8], R50 ;  /* 0x0005b83201007387 */ /* 0x000fe80000100800 */
[----:B------:R-:W-:Y:S01]  /*13b50*/  STL [R1+0x5c8], R3 ;  /* 0x0005c80301007387 */ /* 0x000fe20000100800 */
[----:B------:R-:W-:-:S03]  /*13b60*/  IADD3 R78, P3, PT, R45, R10, RZ ;  /* 0x0000000a2d4e7210 */ /* 0x000fc60007f7e0ff */
[----:B------:R-:W-:Y:S01]  /*13b70*/  STL [R1+0x5c0], R80 ;  /* 0x0005c05001007387 */ /* 0x000fe20000100800 */
[----:B-1----:R-:W-:-:S03]  /*13b80*/  IMAD R38, R38, UR5, RZ ;  /* 0x0000000526267c24 */ /* 0x002fc6000f8e02ff */
[----:B------:R-:W-:Y:S01]  /*13b90*/  STL [R1+0x5b4], R52 ;  /* 0x0005b43401007387 */ /* 0x000fe20000100800 */
[----:B------:R-:W-:-:S03]  /*13ba0*/  IMAD R29, R29, UR18, RZ ;  /* 0x000000121d1d7c24 */ /* 0x000fc6000f8e02ff */
[----:B------:R-:W-:Y:S04]  /*13bb0*/  STL [R1+0x5bc], R81 ;  /* 0x0005bc5101007387 */ /* 0x000fe80000100800 */
[----:B------:R-:W-:Y:S01]  /*13bc0*/  STL [R1+0x5c4], R48 ;  /* 0x0005c43001007387 */ /* 0x000fe20000100800 */
[----:B------:R-:W-:-:S03]  /*13bd0*/  LEA.HI.X.SX32 R79, R45, R9, 0x1, P3 ;  /* 0x000000092d4f7211 */ /* 0x000fc600018f0eff */
[----:B------:R-:W-:Y:S04]  /*13be0*/  STL [R1+0x5d0], R56 ;  /* 0x0005d03801007387 */ /* 0x000fe80000100800 */
[----:B------:R-:W2:Y:S01]  /*13bf0*/  LDL.LU R47, [R1+0x4] ;  /* 0x00000400012f7983 */ /* 0x000ea20000300800 */
[----:B------:R-:W-:-:S03]  /*13c00*/  IMAD R37, R37, UR19, RZ ;  /* 0x0000001325257c24 */ /* 0x000fc6000f8e02ff */
[----:B------:R-:W2:Y:S01]  /*13c10*/  LDL.LU R46, [R1+0x98] ;  /* 0x00009800012e7983 */ /* 0x000ea20000300800 */
[----:B------:R-:W-:Y:S01]  /*13c20*/  IMAD R34, R34, UR71, RZ ;  /* 0x0000004722227c24 */ /* 0x000fe2000f8e02ff */
[-C--:B------:R-:W-:Y:S02]  /*13c30*/  IADD3 R39, P3, PT, R38, R10.reuse, RZ ;  /* 0x0000000a26277210 */ /* 0x080fe40007f7e0ff */
[----:B------:R-:W-:Y:S01]  /*13c40*/  STL [R1+0x5d8], R43 ;  /* 0x0005d82b01007387 */ /* 0x000fe20000100800 */
[----:B------:R-:W-:Y:S01]  /*13c50*/  IADD3 R76, P0, PT, R29, R10, RZ ;  /* 0x0000000a1d4c7210 */ /* 0x000fe20007f1e0ff */
[----:B------:R-:W-:Y:S02]  /*13c60*/  IMAD R36, R36, UR70, RZ ;  /* 0x0000004624247c24 */ /* 0x000fe4000f8e02ff */
[----:B------:R-:W2:Y:S04]  /*13c70*/  LDL.LU R45, [R1+0x9c] ;  /* 0x00009c00012d7983 */ /* 0x000ea80000300800 */
[----:B------:R-:W-:Y:S01]  /*13c80*/  STL [R1+0x5cc], R55 ;  /* 0x0005cc3701007387 */ /* 0x000fe20000100800 */
[----:B------:R-:W-:-:S03]  /*13c90*/  LEA.HI.X.SX32 R40, R38, R9, 0x1, P3 ;  /* 0x0000000926287211 */ /* 0x000fc600018f0eff */
[----:B------:R-:W-:Y:S01]  /*13ca0*/  STL [R1+0x5e0], R78 ;  /* 0x0005e04e01007387 */ /* 0x000fe20000100800 */
[----:B------:R-:W-:-:S03]  /*13cb0*/  LEA.HI.X.SX32 R77, R29, R9, 0x1, P0 ;  /* 0x000000091d4d7211 */ /* 0x000fc600000f0eff */
[----:B------:R-:W-:Y:S01]  /*13cc0*/  STL [R1+0x5d4], R44 ;  /* 0x0005d42c01007387 */ /* 0x000fe20000100800 */
[-C--:B------:R-:W-:Y:S01]  /*13cd0*/  IADD3 R73, P1, PT, R37, R10.reuse, RZ ;  /* 0x0000000a25497210 */ /* 0x080fe20007f3e0ff */
[----:B0-----:R-:W-:Y:S02]  /*13ce0*/  VIADD R71, R41, 0x3f ;  /* 0x0000003f29477836 */ /* 0x001fe40000000000 */
[----:B------:R-:W-:Y:S01]  /*13cf0*/  STL [R1+0x5dc], R79 ;  /* 0x0005dc4f01007387 */ /* 0x000fe20000100800 */
[----:B------:R-:W-:-:S03]  /*13d00*/  IADD3 R33, P0, PT, R34, R10, RZ ;  /* 0x0000000a22217210 */ /* 0x000fc60007f1e0ff */
[----:B------:R-:W-:Y:S01]  /*13d10*/  STL [R1+0x5e8], R90 ;  /* 0x0005e85a01007387 */ /* 0x000fe20000100800 */
[----:B------:R-:W-:Y:S01]  /*13d20*/  IADD3 R61, P3, PT, R36, R10, RZ ;  /* 0x0000000a243d7210 */ /* 0x000fe20007f7e0ff */
[----:B------:R-:W-:Y:S02]  /*13d30*/  IMAD R30, R30, UR73, RZ ;  /* 0x000000491e1e7c24 */ /* 0x000fe4000f8e02ff */
[----:B------:R-:W-:Y:S01]  /*13d40*/  STL [R1+0x5f0], R58 ;  /* 0x0005f03a01007387 */ /* 0x000fe20000100800 */
[----:B------:R-:W-:-:S03]  /*13d50*/  IMAD R32, R32, UR72, RZ ;  /* 0x0000004820207c24 */ /* 0x000fc6000f8e02ff */
[----:B------:R-:W-:Y:S01]  /*13d60*/  STL [R1+0x5e4], R64 ;  /* 0x0005e44001007387 */ /* 0x000fe20000100800 */
[----:B------:R-:W-:Y:S01]  /*13d70*/  IMAD R28, R28, UR74, RZ ;  /* 0x0000004a1c1c7c24 */ /* 0x000fe2000f8e02ff */
[-C--:B------:R-:W-:Y:S02]  /*13d80*/  LEA.HI.X.SX32 R23, R37, R9.reuse, 0x1, P1 ;  /* 0x0000000925177211 */ /* 0x080fe400008f0eff */
[----:B------:R-:W-:Y:S01]  /*13d90*/  STL [R1+0x5f8], R39 ;  /* 0x0005f82701007387 */ /* 0x000fe20000100800 */
[-C--:B------:R-:W-:Y:S02]  /*13da0*/  LEA.HI.X.SX32 R35, R34, R9.reuse, 0x1, P0 ;  /* 0x0000000922237211 */ /* 0x080fe400000f0eff */
[----:B----4-:R-:W-:Y:S01]  /*13db0*/  LOP3.LUT R38, R42, 0x7f, RZ, 0xc0, !PT ;  /* 0x0000007f2a267812 */ /* 0x010fe200078ec0ff */
[----:B------:R-:W-:Y:S01]  /*13dc0*/  STL [R1+0x5ec], R57 ;  /* 0x0005ec3901007387 */ /* 0x000fe20000100800 */
[----:B------:R-:W-:Y:S01]  /*13dd0*/  LEA.HI.X.SX32 R60, R36, R9, 0x1, P3 ;  /* 0x00000009243c7211 */ /* 0x000fe200018f0eff */
[----:B------:R-:W-:Y:S01]  /*13de0*/  IMAD R27, R27, UR75, RZ ;  /* 0x0000004b1b1b7c24 */ /* 0x000fe2000f8e02ff */
[----:B------:R-:W-:Y:S01]  /*13df0*/  LOP3.LUT R42, R42, 0x3f, RZ, 0xc0, !PT ;  /* 0x0000003f2a2a7812 */ /* 0x000fe200078ec0ff */
[----:B------:R-:W-:Y:S01]  /*13e00*/  STL [R1+0x5f4], R40 ;  /* 0x0005f42801007387 */ /* 0x000fe20000100800 */
[----:B------:R-:W-:Y:S01]  /*13e10*/  ISETP.GT.AND P0, PT, R71, 0x3f, PT ;  /* 0x0000003f4700780c */ /* 0x000fe20003f04270 */
[----:B------:R-:W-:-:S02]  /*13e20*/  IMAD R25, R25, UR76, RZ ;  /* 0x0000004c19197c24 */ /* 0x000fc4000f8e02ff */
[----:B------:R-:W-:Y:S01]  /*13e30*/  STL [R1+0x608], R73 ;  /* 0x0006084901007387 */ /* 0x000fe20000100800 */
[----:B------:R-:W-:-:S03]  /*13e40*/  IADD3 R37, P3, PT, R30, R10, RZ ;  /* 0x0000000a1e257210 */ /* 0x000fc60007f7e0ff */
[----:B------:R-:W-:Y:S01]  /*13e50*/  STL [R1+0x600], R76 ;  /* 0x0006004c01007387 */ /* 0x000fe20000100800 */
[----:B------:R-:W-:-:S03]  /*13e60*/  IADD3 R74, P1, PT, R32, R10, RZ ;  /* 0x0000000a204a7210 */ /* 0x000fc60007f3e0ff */
[----:B------:R-:W-:Y:S01]  /*13e70*/  STL [R1+0x610], R61 ;  /* 0x0006103d01007387 */ /* 0x000fe20000100800 */
[-C--:B------:R-:W-:Y:S02]  /*13e80*/  IADD3 R93, P4, PT, R28, R10.reuse, RZ ;  /* 0x0000000a1c5d7210 */ /* 0x080fe40007f9e0ff */
[----:B------:R-:W-:Y:S01]  /*13e90*/  ISETP.LT.AND P0, PT, R42, R41, P0 ;  /* 0x000000292a00720c */ /* 0x000fe20000701270 */
[----:B------:R-:W-:Y:S01]  /*13ea0*/  STL [R1+0x5fc], R77 ;  /* 0x0005fc4d01007387 */ /* 0x000fe20000100800 */
[----:B------:R-:W-:-:S03]  /*13eb0*/  IADD3 R24, P5, PT, R27, R10, RZ ;  /* 0x0000000a1b187210 */ /* 0x000fc60007fbe0ff */
[----:B------:R-:W-:Y:S01]  /*13ec0*/  STL [R1+0x604], R23 ;  /* 0x0006041701007387 */ /* 0x000fe20000100800 */
[----:B------:R-:W-:-:S03]  /*13ed0*/  IADD3 R11, P6, PT, R25, R10, RZ ;  /* 0x0000000a190b7210 */ /* 0x000fc60007fde0ff */
[----:B------:R-:W-:Y:S04]  /*13ee0*/  STL [R1+0x60c], R60 ;  /* 0x00060c3c01007387 */ /* 0x000fe80000100800 */
[----:B------:R-:W-:Y:S04]  /*13ef0*/  STL [R1+0x614], R33 ;  /* 0x0006142101007387 */ /* 0x000fe80000100800 */
[----:B------:R-:W-:Y:S04]  /*13f00*/  STL [R1+0x61c], R37 ;  /* 0x00061c2501007387 */ /* 0x000fe80000100800 */
[----:B------:R-:W-:Y:S01]  /*13f10*/  STL [R1+0x618], R74 ;  /* 0x0006184a01007387 */ /* 0x000fe20000100800 */
[----:B------:R-:W-:-:S03]  /*13f20*/  LEA.HI.X.SX32 R75, R32, R9, 0x1, P1 ;  /* 0x00000009204b7211 */ /* 0x000fc600008f0eff */
[----:B------:R-:W-:Y:S01]  /*13f30*/  STL [R1+0x620], R93 ;  /* 0x0006205d01007387 */ /* 0x000fe20000100800 */
[----:B------:R-:W-:-:S03]  /*13f40*/  LEA.HI.X.SX32 R36, R30, R9, 0x1, P3 ;  /* 0x000000091e247211 */ /* 0x000fc600018f0eff */
[----:B------:R-:W4:Y:S01]  /*13f50*/  LDL R34, [R1+0x4a8] ;  /* 0x0004a80001227983 */ /* 0x000f220000100800 */
[----:B------:R-:W-:-:S03]  /*13f60*/  LEA.HI.X.SX32 R49, R25, R9, 0x1, P6 ;  /* 0x0000000919317211 */ /* 0x000fc600030f0eff */
[----:B------:R-:W-:Y:S01]  /*13f70*/  STL [R1+0x624], R24 ;  /* 0x0006241801007387 */ /* 0x000fe20000100800 */
[----:B------:R-:W-:-:S03]  /*13f80*/  LEA.HI.X.SX32 R26, R27, R9, 0x1, P5 ;  /* 0x000000091b1a7211 */ /* 0x000fc600028f0eff */
[----:B------:R0:W-:Y:S01]  /*13f90*/  STL [R1+0x3f8], R11 ;  /* 0x0003f80b01007387 */ /* 0x0001e20000100800 */
[----:B------:R-:W-:-:S03]  /*13fa0*/  LEA.HI.X.SX32 R92, R28, R9, 0x1, P4 ;  /* 0x000000091c5c7211 */ /* 0x000fc600020f0eff */
[----:B------:R-:W2:Y:S01]  /*13fb0*/  LDL R32, [R1+0x4a4] ;  /* 0x0004a40001207983 */ /* 0x000ea20000100800 */
[----:B------:R-:W-:-:S03]  /*13fc0*/  PRMT R14, RZ, 0x7610, R14 ;  /* 0x00007610ff0e7816 */ /* 0x000fc6000000000e */
[----:B------:R-:W2:Y:S01]  /*13fd0*/  LDL.LU R30, [R1] ;  /* 0x00000000011e7983 */ /* 0x000ea20000300800 */
[----:B------:R-:W-:-:S03]  /*13fe0*/  @P0 IMAD.MOV.U32 R10, RZ, RZ, R11 ;  /* 0x000000ffff0a0224 */ /* 0x000fc600078e000b */
[----:B------:R-:W-:Y:S01]  /*13ff0*/  STL [R1+0x3e0], R35 ;  /* 0x0003e02301007387 */ /* 0x000fe20000100800 */
[----:B0-----:R-:W-:-:S03]  /*14000*/  @P0 IMAD.MOV.U32 R11, RZ, RZ, R49 ;  /* 0x000000ffff0b0224 */ /* 0x001fc600078e0031 */
[----:B------:R-:W2:Y:S04]  /*14010*/  LDL.LU R27, [R1+0x8] ;  /* 0x00000800011b7983 */ /* 0x000ea80000300800 */
[----:B------:R-:W-:Y:S04]  /*14020*/  STL [R1+0x3ec], R36 ;  /* 0x0003ec2401007387 */ /* 0x000fe80000100800 */
[----:B------:R-:W-:Y:S04]  /*14030*/  STL [R1+0x3e8], R75 ;  /* 0x0003e84b01007387 */ /* 0x000fe80000100800 */
[----:B------:R-:W2:Y:S04]  /*14040*/  LDL R25, [R1+0x448] ;  /* 0x0004480001197983 */ /* 0x000ea80000100800 */
[----:B------:R-:W-:Y:S04]  /*14050*/  STL [R1+0x3f0], R92 ;  /* 0x0003f05c01007387 */ /* 0x000fe80000100800 */
[----:B------:R0:W-:Y:S04]  /*14060*/  STL [R1+0x3e4], R49 ;  /* 0x0003e43101007387 */ /* 0x0001e80000100800 */
[----:B------:R-:W-:Y:S04]  /*14070*/  STL [R1+0x3f4], R26 ;  /* 0x0003f41a01007387 */ /* 0x000fe80000100800 */
[----:B------:R2:W3:Y:S01]  /*14080*/  @P0 LDG.E.U8 R14, desc[UR24][R10.64] ;  /* 0x000000180a0e0981 */ /* 0x0004e2000c1e1100 */
[----:B------:R-:W-:-:S02]  /*14090*/  PRMT R9, RZ, 0x7610, R9 ;  /* 0x00007610ff097816 */ /* 0x000fc40000000009 */
[----:B------:R-:W-:Y:S01]  /*140a0*/  LOP3.LUT R28, R38, 0x70, RZ, 0x3c, !PT ;  /* 0x00000070261c7812 */ /* 0x000fe200078e3cff */
[----:B------:R-:W3:Y:S04]  /*140b0*/  LDL R29, [R1+0x4c4] ;  /* 0x0004c400011d7983 */ /* 0x000ee80000100800 */
[----:B------:R-:W3:Y:S04]  /*140c0*/  LDL R38, [R1+0x4c8] ;  /* 0x0004c80001267983 */ /* 0x000ee80000100800 */
[----:B------:R-:W3:Y:S04]  /*140d0*/  LDL R11, [R1+0x444] ;  /* 0x00044400010b7983 */ /* 0x000ee80000100800 */
[----:B------:R-:W4:Y:S04]  /*140e0*/  LDL R41, [R1+0x4e4] ;  /* 0x0004e40001297983 */ /* 0x000f280000100800 */
[----:B------:R-:W4:Y:S04]  /*140f0*/  LDL R42, [R1+0x4e8] ;  /* 0x0004e800012a7983 */ /* 0x000f280000100800 */
[----:B0-----:R-:W4:Y:S01]  /*14100*/  LDL R49, [R1+0x524] ;  /* 0x0005240001317983 */ /* 0x001f220000100800 */
[----:B--2---:R-:W-:-:S05]  /*14110*/  @P0 IMAD.MOV.U32 R10, RZ, RZ, R25 ;  /* 0x000000ffff0a0224 */ /* 0x004fca00078e0019 */
[----:B---3--:R0:W2:Y:S04]  /*14120*/  @P0 LDG.E.U8 R9, desc[UR24][R10.64] ;  /* 0x000000180a090981 */ /* 0x0080a8000c1e1100 */
[----:B------:R1:W-:Y:S04]  /*14130*/  STS.U8 [R28+UR9+0x5b80], R45 ;  /* 0x005b802d1c007988 */ /* 0x0003e80008000009 */
[----:B------:R-:W-:Y:S04]  /*14140*/  STS.U8 [R28+UR9+0x7b80], R46 ;  /* 0x007b802e1c007988 */ /* 0x000fe80008000009 */
[----:B------:R-:W-:Y:S01]  /*14150*/  STS.U8 [R28+UR9+0x1f80], R51 ;  /* 0x001f80331c007988 */ /* 0x000fe20008000009 */
[----:B0-----:R-:W-:-:S03]  /*14160*/  PRMT R11, RZ, 0x7610, R11 ;  /* 0x00007610ff0b7816 */ /* 0x001fc6000000000b */
[----:B------:R-:W-:Y:S04]  /*14170*/  STS.U8 [R28+UR9+0x3f80], R27 ;  /* 0x003f801b1c007988 */ /* 0x000fe80008000009 */
[----:B------:R0:W-:Y:S04]  /*14180*/  STS.U8 [R28+UR9+0x5f80], R47 ;  /* 0x005f802f1c007988 */ /* 0x0001e80008000009 */
[----:B------:R3:W2:Y:S04]  /*14190*/  @P0 LDG.E.U8 R11, desc[UR24][R12.64] ;  /* 0x000000180c0b0981 */ /* 0x0006a8000c1e1100 */
[----:B-1----:R-:W2:Y:S01]  /*141a0*/  LDL R45, [R1+0x504] ;  /* 0x00050400012d7983 */ /* 0x002ea20000100800 */
[----:B0-----:R-:W0:Y:S01]  /*141b0*/  S2R R47, SR_TID.X ;  /* 0x00000000002f7919 */ /* 0x001e220000002100 */
[----:B---3--:R-:W-:-:S02]  /*141c0*/  PRMT R12, RZ, 0x7610, R12 ;  /* 0x00007610ff0c7816 */ /* 0x008fc4000000000c */
[----:B------:R-:W-:Y:S01]  /*141d0*/  PRMT R13, RZ, 0x7610, R13 ;  /* 0x00007610ff0d7816 */ /* 0x000fe2000000000d */
[----:B------:R-:W3:Y:S04]  /*141e0*/  LDL R46, [R1+0x508] ;  /* 0x00050800012e7983 */ /* 0x000ee80000100800 */
[----:B------:R4:W3:Y:S04]  /*141f0*/  @P0 LDG.E.U8 R12, desc[UR24][R16.64] ;  /* 0x00000018100c0981 */ /* 0x0008e8000c1e1100 */
[----:B------:R-:W3:Y:S01]  /*14200*/  LDL R51, [R1+0x528] ;  /* 0x0005280001337983 */ /* 0x000ee20000100800 */
[----:B----4-:R-:W-:-:S02]  /*14210*/  @P0 IMAD.MOV.U32 R16, RZ, RZ, R34 ;  /* 0x000000ffff100224 */ /* 0x010fc400078e0022 */
[----:B------:R-:W-:-:S05]  /*14220*/  @P0 IMAD.MOV.U32 R17, RZ, RZ, R32 ;  /* 0x000000ffff110224 */ /* 0x000fca00078e0020 */
[----:B------:R1:W4:Y:S01]  /*14230*/  @P0 LDG.E.U8 R13, desc[UR24][R16.64] ;  /* 0x00000018100d0981 */ /* 0x000322000c1e1100 */
[----:B------:R-:W-:Y:S02]  /*14240*/  PRMT R10, RZ, 0x7610, R10 ;  /* 0x00007610ff0a7816 */ /* 0x000fe4000000000a */
[----:B0-----:R-:W-:Y:S01]  /*14250*/  LOP3.LUT R47, R47, 0x7f, RZ, 0xc0, !PT ;  /* 0x0000007f2f2f7812 */ /* 0x001fe200078ec0ff */
[----:B------:R-:W-:Y:S01]  /*14260*/  STS.U8 [R28+UR9+0x7f80], R30 ;  /* 0x007f801e1c007988 */ /* 0x000fe20008000009 */
[----:B-1----:R-:W-:Y:S02]  /*14270*/  @P0 IMAD.MOV.U32 R16, RZ, RZ, R38 ;  /* 0x000000ffff100224 */ /* 0x002fe400078e0026 */
[----:B------:R-:W-:-:S05]  /*14280*/  @P0 IMAD.MOV.U32 R17, RZ, RZ, R29 ;  /* 0x000000ffff110224 */ /* 0x000fca00078e001d */
[----:B------:R0:W4:Y:S02]  /*14290*/  @P0 LDG.E.U8 R10, desc[UR24][R16.64] ;  /* 0x00000018100a0981 */ /* 0x000124000c1e1100 */
[----:B0-----:R-:W-:Y:S02]  /*142a0*/  @P0 IMAD.MOV.U32 R16, RZ, RZ, R42 ;  /* 0x000000ffff100224 */ /* 0x001fe400078e002a */
[----:B------:R-:W-:Y:S01]  /*142b0*/  @P0 IMAD.MOV.U32 R17, RZ, RZ, R41 ;  /* 0x000000ffff110224 */ /* 0x000fe200078e0029 */
[----:B--2---:R0:W-:Y:S02]  /*142c0*/  STS.U8 [R47+UR9+0x10000], R9 ;  /* 0x010000092f007988 */ /* 0x0041e40008000009 */
[----:B0-----:R-:W-:-:S06]  /*142d0*/  PRMT R9, RZ, 0x7610, R9 ;  /* 0x00007610ff097816 */ /* 0x001fcc0000000009 */
[----:B------:R0:W2:Y:S04]  /*142e0*/  @P0 LDG.E.U8 R9, desc[UR24][R16.64] ;  /* 0x0000001810090981 */ /* 0x0000a8000c1e1100 */
[----:B------:R-:W-:Y:S01]  /*142f0*/  STS.U8 [R47+UR9+0x10200], R11 ;  /* 0x0102000b2f007988 */ /* 0x000fe20008000009 */
[----:B0-----:R-:W-:Y:S02]  /*14300*/  @P0 IMAD.MOV.U32 R17, RZ, RZ, R45 ;  /* 0x000000ffff110224 */ /* 0x001fe400078e002d */
[----:B---3--:R-:W-:Y:S01]  /*14310*/  @P0 IMAD.MOV.U32 R16, RZ, RZ, R46 ;  /* 0x000000ffff100224 */ /* 0x008fe200078e002e */
[----:B------:R0:W-:Y:S02]  /*14320*/  STS.U8 [R47+UR9+0x10400], R12 ;  /* 0x0104000c2f007988 */ /* 0x0001e40008000009 */
[----:B0-----:R-:W-:-:S06]  /*14330*/  PRMT R12, RZ, 0x7610, R12 ;  /* 0x00007610ff0c7816 */ /* 0x001fcc000000000c */
[----:B------:R0:W3:Y:S04]  /*14340*/  @P0 LDG.E.U8 R12, desc[UR24][R16.64] ;  /* 0x00000018100c0981 */ /* 0x0000e8000c1e1100 */
[----:B----4-:R1:W-:Y:S01]  /*14350*/  STS.U8 [R47+UR9+0x10600], R13 ;  /* 0x0106000d2f007988 */ /* 0x0103e20008000009 */
[----:B0-----:R-:W-:Y:S02]  /*14360*/  @P0 IMAD.MOV.U32 R16, RZ, RZ, R51 ;  /* 0x000000ffff100224 */ /* 0x001fe400078e0033 */
[----:B------:R-:W-:Y:S01]  /*14370*/  @P0 IMAD.MOV.U32 R17, RZ, RZ, R49 ;  /* 0x000000ffff110224 */ /* 0x000fe200078e0031 */
[----:B-1----:R-:W-:-:S06]  /*14380*/  PRMT R13, RZ, 0x7610, R13 ;  /* 0x00007610ff0d7816 */ /* 0x002fcc000000000d */
[----:B------:R0:W4:Y:S01]  /*14390*/  @P0 LDG.E.U8 R13, desc[UR24][R16.64] ;  /* 0x00000018100d0981 */ /* 0x000122000c1e1100 */
[----:B------:R-:W-:-:S03]  /*143a0*/  PRMT R11, RZ, 0x7610, R11 ;  /* 0x00007610ff0b7816 */ /* 0x000fc6000000000b */
[----:B------:R1:W-:Y:S01]  /*143b0*/  STS.U8 [R47+UR9+0x10800], R10 ;  /* 0x0108000a2f007988 */ /* 0x0003e20008000009 */
[----:B0-----:R-:W-:Y:S02]  /*143c0*/  @P0 IMAD.MOV.U32 R16, RZ, RZ, R19 ;  /* 0x000000ffff100224 */ /* 0x001fe400078e0013 */
[----:B------:R-:W-:Y:S01]  /*143d0*/  @P0 IMAD.MOV.U32 R17, RZ, RZ, R5 ;  /* 0x000000ffff110224 */ /* 0x000fe200078e0005 */
[----:B-1----:R-:W-:Y:S01]  /*143e0*/  PRMT R10, RZ, 0x7610, R10 ;  /* 0x00007610ff0a7816 */ /* 0x002fe2000000000a */
[----:B------:R-:W4:Y:S04]  /*143f0*/  LDL.LU R5, [R1+0xd54] ;  /* 0x000d540001057983 */ /* 0x000f280000300800 */
[----:B------:R0:W4:Y:S04]  /*14400*/  @P0 LDG.E.U8 R11, desc[UR24][R16.64] ;  /* 0x00000018100b0981 */ /* 0x000128000c1e1100 */
[----:B------:R-:W4:Y:S01]  /*14410*/  LDL.LU R19, [R1+0xd50] ;  /* 0x000d500001137983 */ /* 0x000f220000300800 */
[----:B0-----:R-:W-:-:S02]  /*14420*/  @P0 IMAD.MOV.U32 R16, RZ, RZ, R8 ;  /* 0x000000ffff100224 */ /* 0x001fc400078e0008 */
[----:B------:R-:W-:Y:S02]  /*14430*/  @P0 IMAD.MOV.U32 R17, RZ, RZ, R4 ;  /* 0x000000ffff110224 */ /* 0x000fe400078e0004 */
[----:B------:R-:W4:Y:S04]  /*14440*/  LDL.LU R4, [R1+0xd4c] ;  /* 0x000d4c0001047983 */ /* 0x000f280000300800 */
[----:B------:R0:W4:Y:S04]  /*14450*/  @P0 LDG.E.U8 R10, desc[UR24][R16.64] ;  /* 0x00000018100a0981 */ /* 0x000128000c1e1100 */
[----:B------:R-:W4:Y:S01]  /*14460*/  LDL.LU R8, [R1+0xd48] ;  /* 0x000d480001087983 */ /* 0x000f220000300800 */
[----:B0-----:R-:W-:-:S02]  /*14470*/  @P0 IMAD.MOV.U32 R16, RZ, RZ, R22 ;  /* 0x000000ffff100224 */ /* 0x001fc400078e0016 */
[----:B------:R-:W-:Y:S02]  /*14480*/  @P0 IMAD.MOV.U32 R17, RZ, RZ, R31 ;  /* 0x000000ffff110224 */ /* 0x000fe400078e001f */
[----:B------:R-:W4:Y:S04]  /*14490*/  LDL.LU R31, [R1+0xd44] ;  /* 0x000d4400011f7983 */ /* 0x000f280000300800 */
[----:B------:R-:W4:Y:S04]  /*144a0*/  LDL.LU R22, [R1+0xd40] ;  /* 0x000d400001167983 */ /* 0x000f280000300800 */
[----:B------:R-:W4:Y:S04]  /*144b0*/  LDL R29, [R1+0x44c] ;  /* 0x00044c00011d7983 */ /* 0x000f280000100800 */
[----:B------:R-:W4:Y:S04]  /*144c0*/  LDL R38, [R1+0x450] ;  /* 0x0004500001267983 */ /* 0x000f280000100800 */
[----:B--2---:R0:W-:Y:S02]  /*144d0*/  STS.U8 [R47+UR9+0x10a00], R9 ;  /* 0x010a00092f007988 */ /* 0x0041e40008000009 */
[----:B0-----:R-:W-:-:S06]  /*144e0*/  PRMT R9, RZ, 0x7610, R9 ;  /* 0x00007610ff097816 */ /* 0x001fcc0000000009 */
[----:B------:R0:W2:Y:S02]  /*144f0*/  @P0 LDG.E.U8 R9, desc[UR24][R16.64] ;  /* 0x0000001810090981 */ /* 0x0000a4000c1e1100 */
[----:B0-----:R-:W-:Y:S02]  /*14500*/  @P0 IMAD.MOV.U32 R16, RZ, RZ, R21 ;  /* 0x000000ffff100224 */ /* 0x001fe400078e0015 */
[----:B------:R-:W-:Y:S02]  /*14510*/  @P0 IMAD.MOV.U32 R17, RZ, RZ, R6 ;  /* 0x000000ffff110224 */ /* 0x000fe400078e0006 */
[----:B------:R-:W2:Y:S04]  /*14520*/  LDL.LU R6, [R1+0xd3c] ;  /* 0x000d3c0001067983 */ /* 0x000ea80000300800 */
[----:B------:R-:W2:Y:S04]  /*14530*/  LDL.LU R21, [R1+0xd38] ;  /* 0x000d380001157983 */ /* 0x000ea80000300800 */
[----:B------:R-:W2:Y:S04]  /*14540*/  LDL R41, [R1+0x46c] ;  /* 0x00046c0001297983 */ /* 0x000ea80000100800 */
[----:B---3--:R0:W-:Y:S04]  /*14550*/  STS.U8 [R47+UR9+0x10c00], R12 ;  /* 0x010c000c2f007988 */ /* 0x0081e80008000009 */
[----:B------:R-:W3:Y:S04]  /*14560*/  LDL R42, [R1+0x470] ;  /* 0x00047000012a7983 */ /* 0x000ee80000100800 */
[----:B------:R-:W3:Y:S01]  /*14570*/  LDL R45, [R1+0x48c] ;  /* 0x00048c00012d7983 */ /* 0x000ee20000100800 */
[----:B0-----:R-:W-:-:S03]  /*14580*/  PRMT R12, RZ, 0x7610, R12 ;  /* 0x00007610ff0c7816 */ /* 0x001fc6000000000c */
[----:B------:R-:W3:Y:S04]  /*14590*/  LDL R46, [R1+0x490] ;  /* 0x00049000012e7983 */ /* 0x000ee80000100800 */
[----:B----4-:R0:W-:Y:S02]  /*145a0*/  STS.U8 [R47+UR9+0x10e00], R13 ;  /* 0x010e000d2f007988 */ /* 0x0101e40008000009 */
[----:B0-----:R-:W-:-:S06]  /*145b0*/  PRMT R13, RZ, 0x7610, R13 ;  /* 0x00007610ff0d7816 */ /* 0x001fcc000000000d */
[----:B------:R0:W4:Y:S04]  /*145c0*/  @P0 LDG.E.U8 R13, desc[UR24][R16.64] ;  /* 0x00000018100d0981 */ /* 0x000128000c1e1100 */
[----:B------:R1:W-:Y:S01]  /*145d0*/  STS.U8 [R47+UR9+0x11000], R11 ;  /* 0x0110000b2f007988 */ /* 0x0003e20008000009 */
[----:B0-----:R-:W-:Y:S02]  /*145e0*/  @P0 IMAD.MOV.U32 R16, RZ, RZ, R3 ;  /* 0x000000ffff100224 */ /* 0x001fe400078e0003 */
[----:B------:R-:W-:Y:S01]  /*145f0*/  @P0 IMAD.MOV.U32 R17, RZ, RZ, R48 ;  /* 0x000000ffff110224 */ /* 0x000fe200078e0030 */
[----:B------:R-:W3:Y:S01]  /*14600*/  LDL.LU R3, [R1+0xd34] ;  /* 0x000d340001037983 */ /* 0x000ee20000300800 */
[----:B-1----:R-:W-:-:S03]  /*14610*/  PRMT R11, RZ, 0x7610, R11 ;  /* 0x00007610ff0b7816 */ /* 0x002fc6000000000b */
[----:B------:R0:W3:Y:S04]  /*14620*/  @P0 LDG.E.U8 R12, desc[UR24][R16.64] ;  /* 0x00000018100c0981 */ /* 0x0000e8000c1e1100 */
[----:B------:R1:W-:Y:S04]  /*14630*/  STS.U8 [R47+UR9+0x11200], R10 ;  /* 0x0112000a2f007988 */ /* 0x0003e80008000009 */
[----:B------:R-:W3:Y:S01]  /*14640*/  LDL R48, [R1+0x4ac] ;  /* 0x0004ac0001307983 */ /* 0x000ee20000100800 */
[----:B0-----:R-:W-:Y:S02]  /*14650*/  @P0 IMAD.MOV.U32 R16, RZ, RZ, R90 ;  /* 0x000000ffff100224 */ /* 0x001fe400078e005a */
[----:B------:R-:W-:Y:S01]  /*14660*/  @P0 IMAD.MOV.U32 R17, RZ, RZ, R64 ;  /* 0x000000ffff110224 */ /* 0x000fe200078e0040 */
[----:B------:R-:W3:Y:S01]  /*14670*/  LDL R49, [R1+0x4cc] ;  /* 0x0004cc0001317983 */ /* 0x000ee20000100800 */
[----:B-1----:R-:W-:-:S03]  /*14680*/  PRMT R10, RZ, 0x7610, R10 ;  /* 0x00007610ff0a7816 */ /* 0x002fc6000000000a */
[----:B------:R0:W3:Y:S04]  /*14690*/  @P0 LDG.E.U8 R11, desc[UR24][R16.64] ;  /* 0x00000018100b0981 */ /* 0x0000e8000c1e1100 */
[----:B------:R-:W3:Y:S04]  /*146a0*/  LDL R51, [R1+0x4d0] ;  /* 0x0004d00001337983 */ /* 0x000ee80000100800 */
[----:B------:R-:W3:Y:S01]  /*146b0*/  LDL R64, [R1+0x4ec] ;  /* 0x0004ec0001407983 */ /* 0x000ee20000100800 */
[----:B0-----:R-:W-:Y:S02]  /*146c0*/  @P0 IMAD.MOV.U32 R16, RZ, RZ, R73 ;  /* 0x000000ffff100224 */ /* 0x001fe400078e0049 */
[----:B------:R-:W-:Y:S01]  /*146d0*/  @P0 IMAD.MOV.U32 R17, RZ, RZ, R23 ;  /* 0x000000ffff110224 */ /* 0x000fe200078e0017 */
[----:B------:R-:W3:Y:S04]  /*146e0*/  LDL R90, [R1+0x4f0] ;  /* 0x0004f000015a7983 */ /* 0x000ee80000100800 */
[----:B------:R0:W3:Y:S04]  /*146f0*/  @P0 LDG.E.U8 R10, desc[UR24][R16.64] ;  /* 0x00000018100a0981 */ /* 0x0000e8000c1e1100 */
[----:B------:R-:W3:Y:S04]  /*14700*/  LDL.LU R23, [R1+0xd30] ;  /* 0x000d300001177983 */ /* 0x000ee80000300800 */
[----:B------:R-:W3:Y:S01]  /*14710*/  LDL.LU R73, [R1+0xd2c] ;  /* 0x000d2c0001497983 */ /* 0x000ee20000300800 */
[----:B0-----:R-:W-:-:S02]  /*14720*/  @P0 IMAD.MOV.U32 R16, RZ, RZ, R37 ;  /* 0x000000ffff100224 */ /* 0x001fc400078e0025 */
[----:B------:R-:W-:Y:S01]  /*14730*/  @P0 IMAD.MOV.U32 R17, RZ, RZ, R36 ;  /* 0x000000ffff110224 */ /* 0x000fe200078e0024 */
[----:B--2---:R0:W-:Y:S02]  /*14740*/  STS.U8 [R47+UR9+0x11400], R9 ;  /* 0x011400092f007988 */ /* 0x0041e40008000009 */
[----:B0-----:R-:W-:-:S06]  /*14750*/  PRMT R9, RZ, 0x7610, R9 ;  /* 0x00007610ff097816 */ /* 0x001fcc0000000009 */
[----:B------:R0:W2:Y:S02]  /*14760*/  @P0 LDG.E.U8 R9, desc[UR24][R16.64] ;  /* 0x0000001810090981 */ /* 0x0000a4000c1e1100 */
[----:B0-----:R-:W-:Y:S02]  /*14770*/  @P0 IMAD.MOV.U32 R16, RZ, RZ, R38 ;  /* 0x000000ffff100224 */ /* 0x001fe400078e0026 */
[----:B------:R-:W-:Y:S01]  /*14780*/  @P0 IMAD.MOV.U32 R17, RZ, RZ, R29 ;  /* 0x000000ffff110224 */ /* 0x000fe200078e001d */
[----:B----4-:R-:W-:Y:S04]  /*14790*/  STS.U8 [R47+UR9+0x11600], R13 ;  /* 0x0116000d2f007988 */ /* 0x010fe80008000009 */
[----:B---3--:R0:W-:Y:S02]  /*147a0*/  STS.U8 [R47+UR9+0x11800], R12 ;  /* 0x0118000c2f007988 */ /* 0x0081e40008000009 */
[----:B0-----:R-:W-:-:S06]  /*147b0*/  PRMT R12, RZ, 0x7610, R12 ;  /* 0x00007610ff0c7816 */ /* 0x001fcc000000000c */
[----:B------:R0:W3:Y:S04]  /*147c0*/  @P0 LDG.E.U8 R12, desc[UR24][R16.64] ;  /* 0x00000018100c0981 */ /* 0x0000e8000c1e1100 */
[----:B------:R1:W-:Y:S01]  /*147d0*/  STS.U8 [R47+UR9+0x11a00], R11 ;  /* 0x011a000b2f007988 */ /* 0x0003e20008000009 */
[----:B0-----:R-:W-:Y:S02]  /*147e0*/  @P0 IMAD.MOV.U32 R16, RZ, RZ, R42 ;  /* 0x000000ffff100224 */ /* 0x001fe400078e002a */
[----:B------:R-:W-:Y:S01]  /*147f0*/  @P0 IMAD.MOV.U32 R17, RZ, RZ, R41 ;  /* 0x000000ffff110224 */ /* 0x000fe200078e0029 */
[----:B-1----:R-:W-:Y:S01]  /*14800*/  PRMT R11, RZ, 0x7610, R11 ;  /* 0x00007610ff0b7816 */ /* 0x002fe2000000000b */
[----:B------:R0:W-:Y:S05]  /*14810*/  STS.U8 [R47+UR9+0x11c00], R10 ;  /* 0x011c000a2f007988 */ /* 0x0001ea0008000009 */
[----:B------:R1:W4:Y:S01]  /*14820*/  @P0 LDG.E.U8 R11, desc[UR24][R16.64] ;  /* 0x00000018100b0981 */ /* 0x000322000c1e1100 */
[----:B0-----:R-:W-:Y:S01]  /*14830*/  PRMT R10, RZ, 0x7610, R10 ;  /* 0x00007610ff0a7816 */ /* 0x001fe2000000000a */
[----:B-1----:R-:W-:-:S02]  /*14840*/  @P0 IMAD.MOV.U32 R16, RZ, RZ, R46 ;  /* 0x000000ffff100224 */ /* 0x002fc400078e002e */
[----:B------:R-:W-:-:S05]  /*14850*/  @P0 IMAD.MOV.U32 R17, RZ, RZ, R45 ;  /* 0x000000ffff110224 */ /* 0x000fca00078e002d */
[----:B------:R0:W4:Y:S02]  /*14860*/  @P0 LDG.E.U8 R10, desc[UR24][R16.64] ;  /* 0x00000018100a0981 */ /* 0x000124000c1e1100 */
[----:B0-----:R-:W-:Y:S02]  /*14870*/  @P0 IMAD.MOV.U32 R16, RZ, RZ, R73 ;  /* 0x000000ffff100224 */ /* 0x001fe400078e0049 */
[----:B------:R-:W-:Y:S01]  /*14880*/  @P0 IMAD.MOV.U32 R17, RZ, RZ, R48 ;  /* 0x000000ffff110224 */ /* 0x000fe200078e0030 */
[----:B--2---:R0:W-:Y:S02]  /*14890*/  STS.U8 [R47+UR9+0x11e00], R9 ;  /* 0x011e00092f007988 */ /* 0x0041e40008000009 */
[----:B0-----:R-:W-:-:S06]  /*148a0*/  PRMT R9, RZ, 0x7610, R9 ;  /* 0x00007610ff097816 */ /* 0x001fcc0000000009 */
[----:B------:R0:W2:Y:S01]  /*148b0*/  @P0 LDG.E.U8 R9, desc[UR24][R16.64] ;  /* 0x0000001810090981 */ /* 0x0000a2000c1e1100 */
[----:B------:R-:W1:Y:S01]  /*148c0*/  S2R R73, SR_TID.X ;  /* 0x0000000000497919 */ /* 0x000e620000002100 */
[----:B0-----:R-:W-:Y:S02]  /*148d0*/  @P0 IMAD.MOV.U32 R16, RZ, RZ, R51 ;  /* 0x000000ffff100224 */ /* 0x001fe400078e0033 */
[----:B------:R-:W-:Y:S01]  /*148e0*/  @P0 IMAD.MOV.U32 R17, RZ, RZ, R49 ;  /* 0x000000ffff110224 */ /* 0x000fe200078e0031 */
[----:B-1----:R-:W-:-:S04]  /*148f0*/  LOP3.LUT R73, R73, 0x7f, RZ, 0xc0, !PT ;  /* 0x0000007f49497812 */ /* 0x002fc800078ec0ff */
[----:B------:R-:W-:-:S05]  /*14900*/  LOP3.LUT R73, R73, 0x10, RZ, 0x3c, !PT ;  /* 0x0000001049497812 */ /* 0x000fca00078e3cff */
[----:B---3--:R0:W-:Y:S02]  /*14910*/  STS.U8 [R73+UR9+0x10080], R12 ;  /* 0x0100800c49007988 */ /* 0x0081e40008000009 */
[----:B0-----:R-:W-:-:S06]  /*14920*/  PRMT R12, RZ, 0x7610, R12 ;  /* 0x00007610ff0c7816 */ /* 0x001fcc000000000c */
[----:B------:R0:W3:Y:S04]  /*14930*/  @P0 LDG.E.U8 R12, desc[UR24][R16.64] ;  /* 0x00000018100c0981 */ /* 0x0000e8000c1e1100 */
[----:B----4-:R1:W-:Y:S01]  /*14940*/  STS.U8 [R73+UR9+0x10280], R11 ;  /* 0x0102800b49007988 */ /* 0x0103e20008000009 */
[----:B0-----:R-:W-:Y:S02]  /*14950*/  @P0 IMAD.MOV.U32 R16, RZ, RZ, R90 ;  /* 0x000000ffff100224 */ /* 0x001fe400078e005a */
[----:B------:R-:W-:Y:S01]  /*14960*/  @P0 IMAD.MOV.U32 R17, RZ, RZ, R64 ;  /* 0x000000ffff110224 */ /* 0x000fe200078e0040 */
[----:B-1----:R-:W-:-:S06]  /*14970*/  PRMT R11, RZ, 0x7610, R11 ;  /* 0x00007610ff0b7816 */ /* 0x002fcc000000000b */
[----:B------:R0:W4:Y:S04]  /*14980*/  @P0 LDG.E.U8 R11, desc[UR24][R16.64] ;  /* 0x00000018100b0981 */ /* 0x000128000c1e1100 */
[----:B------:R1:W-:Y:S01]  /*14990*/  STS.U8 [R73+UR9+0x10480], R10 ;  /* 0x0104800a49007988 */ /* 0x0003e20008000009 */
[----:B0-----:R-:W-:Y:S02]  /*149a0*/  @P0 IMAD.MOV.U32 R16, RZ, RZ, R31 ;  /* 0x000000ffff100224 */ /* 0x001fe400078e001f */
[----:B------:R-:W-:Y:S01]  /*149b0*/  @P0 IMAD.MOV.U32 R17, RZ, RZ, R4 ;  /* 0x000000ffff110224 */ /* 0x000fe200078e0004 */
[----:B-1----:R-:W-:Y:S01]  /*149c0*/  PRMT R10, RZ, 0x7610, R10 ;  /* 0x00007610ff0a7816 */ /* 0x002fe2000000000a */
[----:B------:R-:W4:Y:S04]  /*149d0*/  LDL.LU R4, [R1+0xd28] ;  /* 0x000d280001047983 */ /* 0x000f280000300800 */
[----:B------:R-:W4:Y:S04]  /*149e0*/  LDL.LU R31, [R1+0xd24] ;  /* 0x000d2400011f7983 */ /* 0x000f280000300800 */
[----:B------:R0:W4:Y:S02]  /*149f0*/  @P0 LDG.E.U8 R10, desc[UR24][R16.64] ;  /* 0x00000018100a0981 */ /* 0x000124000c1e1100 */
[----:B0-----:R-:W-:-:S02]  /*14a00*/  @P0 IMAD.MOV.U32 R16, RZ, RZ, R70 ;  /* 0x000000ffff100224 */ /* 0x001fc400078e0046 */
[----:B------:R-:W-:Y:S02]  /*14a10*/  @P0 IMAD.MOV.U32 R17, RZ, RZ, R15 ;  /* 0x000000ffff110224 */ /* 0x000fe400078e000f */
[----:B------:R-:W4:Y:S04]  /*14a20*/  LDL.LU R15, [R1+0xd20] ;  /* 0x000d2000010f7983 */ /* 0x000f280000300800 */
[----:B------:R-:W4:Y:S04]  /*14a30*/  LDL.LU R70, [R1+0xd1c] ;  /* 0x000d1c0001467983 */ /* 0x000f280000300800 */
        /* <DEDUP_REMOVED lines=8> */
[----:B------:R-:W2:Y:S04]  /*14ac0*/  LDL R90, [R1+0x458] ;  /* 0x00045800015a7983 */ /* 0x000ea80000100800 */
[----:B---3--:R0:W-:Y:S02]  /*14ad0*/  STS.U8 [R73+UR9+0x10880], R12 ;  /* 0x0108800c49007988 */ /* 0x0081e40008000009 */
[----:B0-----:R-:W-:-:S06]  /*14ae0*/  PRMT R12, RZ, 0x7610, R12 ;  /* 0x00007610ff0c7816 */ /* 0x001fcc000000000c */
[----:B------:R0:W3:Y:S04]  /*14af0*/  @P0 LDG.E.U8 R12, desc[UR24][R16.64] ;  /* 0x00000018100c0981 */ /* 0x0000e8000c1e1100 */
[----:B----4-:R1:W-:Y:S01]  /*14b00*/  STS.U8 [R73+UR9+0x10a80], R11 ;  /* 0x010a800b49007988 */ /* 0x0103e20008000009 */
[----:B0-----:R-:W-:Y:S02]  /*14b10*/  @P0 IMAD.MOV.U32 R16, RZ, RZ, R69 ;  /* 0x000000ffff100224 */ /* 0x001fe400078e0045 */
[----:B------:R-:W-:Y:S01]  /*14b20*/  @P0 IMAD.MOV.U32 R17, RZ, RZ, R91 ;  /* 0x000000ffff110224 */ /* 0x000fe200078e005b */
[----:B------:R-:W4:Y:S01]  /*14b30*/  LDL R69, [R1+0x478] ;  /* 0x0004780001457983 */ /* 0x000f220000100800 */
[----:B-1----:R-:W-:-:S03]  /*14b40*/  PRMT R11, RZ, 0x7610, R11 ;  /* 0x00007610ff0b7816 */ /* 0x002fc6000000000b */
[----:B------:R-:W4:Y:S04]  /*14b50*/  LDL R91, [R1+0x474] ;  /* 0x00047400015b7983 */ /* 0x000f280000100800 */
[----:B------:R0:W4:Y:S04]  /*14b60*/  @P0 LDG.E.U8 R11, desc[UR24][R16.64] ;  /* 0x00000018100b0981 */ /* 0x000128000c1e1100 */
[----:B------:R1:W-:Y:S01]  /*14b70*/  STS.U8 [R73+UR9+0x10c80], R10 ;  /* 0x010c800a49007988 */ /* 0x0003e20008000009 */
[----:B0-----:R-:W-:Y:S02]  /*14b80*/  @P0 IMAD.MOV.U32 R16, RZ, RZ, R89 ;  /* 0x000000ffff100224 */ /* 0x001fe400078e0059 */
[----:B------:R-:W-:Y:S01]  /*14b90*/  @P0 IMAD.MOV.U32 R17, RZ, RZ, R88 ;  /* 0x000000ffff110224 */ /* 0x000fe200078e0058 */
[----:B------:R-:W4:Y:S01]  /*14ba0*/  LDL R89, [R1+0x498] ;  /* 0x0004980001597983 */ /* 0x000f220000100800 */
[----:B-1----:R-:W-:-:S03]  /*14bb0*/  PRMT R10, RZ, 0x7610, R10 ;  /* 0x00007610ff0a7816 */ /* 0x002fc6000000000a */
[----:B------:R-:W4:Y:S04]  /*14bc0*/  LDL R88, [R1+0x494] ;  /* 0x0004940001587983 */ /* 0x000f280000100800 */
[----:B------:R0:W4:Y:S02]  /*14bd0*/  @P0 LDG.E.U8 R10, desc[UR24][R16.64] ;  /* 0x00000018100a0981 */ /* 0x000124000c1e1100 */
[----:B0-----:R-:W-:Y:S02]  /*14be0*/  @P0 IMAD.MOV.U32 R16, RZ, RZ, R72 ;  /* 0x000000ffff100224 */ /* 0x001fe400078e0048 */
[----:B------:R-:W-:Y:S01]  /*14bf0*/  @P0 IMAD.MOV.U32 R17, RZ, RZ, R53 ;  /* 0x000000ffff110224 */ /* 0x000fe200078e0035 */
[----:B------:R-:W4:Y:S04]  /*14c00*/  LDL.LU R72, [R1+0xd10] ;  /* 0x000d100001487983 */ /* 0x000f280000300800 */
[----:B--2---:R0:W-:Y:S02]  /*14c10*/  STS.U8 [R73+UR9+0x10e80], R9 ;  /* 0x010e800949007988 */ /* 0x0041e40008000009 */
[----:B0-----:R-:W-:-:S06]  /*14c20*/  PRMT R9, RZ, 0x7610, R9 ;  /* 0x00007610ff097816 */ /* 0x001fcc0000000009 */
[----:B------:R0:W2:Y:S02]  /*14c30*/  @P0 LDG.E.U8 R9, desc[UR24][R16.64] ;  /* 0x0000001810090981 */ /* 0x0000a4000c1e1100 */
[----:B0-----:R-:W-:Y:S02]  /*14c40*/  @P0 IMAD.MOV.U32 R16, RZ, RZ, R56 ;  /* 0x000000ffff100224 */ /* 0x001fe400078e0038 */
[----:B------:R-:W-:Y:S01]  /*14c50*/  @P0 IMAD.MOV.U32 R17, RZ, RZ, R55 ;  /* 0x000000ffff110224 */ /* 0x000fe200078e0037 */
        /* <DEDUP_REMOVED lines=11> */
[----:B-1----:R-:W-:-:S06]  /*14d10*/  PRMT R10, RZ, 0x7610, R10 ;  /* 0x00007610ff0a7816 */ /* 0x002fcc000000000a */
[----:B------:R0:W4:Y:S02]  /*14d20*/  @P0 LDG.E.U8 R10, desc[UR24][R16.64] ;  /* 0x00000018100a0981 */ /* 0x000124000c1e1100 */
[----:B0-----:R-:W-:Y:S02]  /*14d30*/  @P0 IMAD.MOV.U32 R16, RZ, RZ, R93 ;  /* 0x000000ffff100224 */ /* 0x001fe400078e005d */
[----:B------:R-:W-:Y:S01]  /*14d40*/  @P0 IMAD.MOV.U32 R17, RZ, RZ, R92 ;  /* 0x000000ffff110224 */ /* 0x000fe200078e005c */
        /* <DEDUP_REMOVED lines=20> */
[----:B--2---:R0:W-:Y:S01]  /*14e90*/  STS.U8 [R73+UR9+0x11e80], R9 ;  /* 0x011e800949007988 */ /* 0x0041e20008000009 */
[----:B------:R-:W1:Y:S03]  /*14ea0*/  S2R R72, SR_TID.X ;  /* 0x0000000000487919 */ /* 0x000e660000002100 */
[----:B------:R-:W2:Y:S01]  /*14eb0*/  LDL.LU R70, [R1+0xd0c] ;  /* 0x000d0c0001467983 */ /* 0x000ea20000300800 */
[----:B0-----:R-:W-:-:S06]  /*14ec0*/  PRMT R9, RZ, 0x7610, R9 ;  /* 0x00007610ff097816 */ /* 0x001fcc0000000009 */
[----:B------:R0:W2:Y:S01]  /*14ed0*/  @P0 LDG.E.U8 R9, desc[UR24][R16.64] ;  /* 0x0000001810090981 */ /* 0x0000a2000c1e1100 */
[----:B-1----:R-:W-:-:S04]  /*14ee0*/  LOP3.LUT R72, R72, 0x7f, RZ, 0xc0, !PT ;  /* 0x0000007f48487812 */ /* 0x002fc800078ec0ff */
[----:B------:R-:W-:Y:S01]  /*14ef0*/  LOP3.LUT R72, R72, 0x20, RZ, 0x3c, !PT ;  /* 0x0000002048487812 */ /* 0x000fe200078e3cff */
[----:B0-----:R-:W-:Y:S02]  /*14f00*/  @P0 IMAD.MOV.U32 R16, RZ, RZ, R0 ;  /* 0x000000ffff100224 */ /* 0x001fe400078e0000 */
[----:B------:R-:W-:Y:S02]  /*14f10*/  @P0 IMAD.MOV.U32 R17, RZ, RZ, R4 ;  /* 0x000000ffff110224 */ /* 0x000fe400078e0004 */
[----:B------:R-:W2:Y:S04]  /*14f20*/  LDL.LU R4, [R1+0xd08] ;  /* 0x000d080001047983 */ /* 0x000ea80000300800 */
[----:B------:R-:W2:Y:S04]  /*14f30*/  LDL.LU R0, [R1+0xd04] ;  /* 0x000d040001007983 */ /* 0x000ea80000300800 */
[----:B---3--:R0:W-:Y:S02]  /*14f40*/  STS.U8 [R72+UR9+0x10100], R12 ;  /* 0x0101000c48007988 */ /* 0x0081e40008000009 */
[----:B0-----:R-:W-:-:S06]  /*14f50*/  PRMT R12, RZ, 0x7610, R12 ;  /* 0x00007610ff0c7816 */ /* 0x001fcc000000000c */
[----:B------:R0:W3:Y:S04]  /*14f60*/  @P0 LDG.E.U8 R12, desc[UR24][R16.64] ;  /* 0x00000018100c0981 */ /* 0x0000e8000c1e1100 */
[----:B----4-:R1:W-:Y:S01]  /*14f70*/  STS.U8 [R72+UR9+0x10300], R11 ;  /* 0x0103000b48007988 */ /* 0x0103e20008000009 */
[----:B0-----:R-:W-:Y:S02]  /*14f80*/  @P0 IMAD.MOV.U32 R16, RZ, RZ, R3 ;  /* 0x000000ffff100224 */ /* 0x001fe400078e0003 */
[----:B------:R-:W-:Y:S02]  /*14f90*/  @P0 IMAD.MOV.U32 R17, RZ, RZ, R6 ;  /* 0x000000ffff110224 */ /* 0x000fe400078e0006 */
[----:B------:R-:W4:Y:S01]  /*14fa0*/  LDL.LU R6, [R1+0xd00] ;  /* 0x000d000001067983 */ /* 0x000f220000300800 */
[----:B-1----:R-:W-:-:S03]  /*14fb0*/  PRMT R11, RZ, 0x7610, R11 ;  /* 0x00007610ff0b7816 */ /* 0x002fc6000000000b */
[----:B------:R-:W4:Y:S04]  /*14fc0*/  LDL.LU R3, [R1+0xcfc] ;  /* 0x000cfc0001037983 */ /* 0x000f280000300800 */
[----:B------:R0:W4:Y:S04]  /*14fd0*/  @P0 LDG.E.U8 R11, desc[UR24][R16.64] ;  /* 0x00000018100b0981 */ /* 0x000128000c1e1100 */
[----:B------:R1:W-:Y:S01]  /*14fe0*/  STS.U8 [R72+UR9+0x10500], R10 ;  /* 0x0105000a48007988 */ /* 0x0003e20008000009 */
[----:B0-----:R-:W-:Y:S02]  /*14ff0*/  @P0 IMAD.MOV.U32 R16, RZ, RZ, R8 ;  /* 0x000000ffff100224 */ /* 0x001fe400078e0008 */
[----:B------:R-:W-:-:S02]  /*15000*/  @P0 IMAD.MOV.U32 R17, RZ, RZ, R5 ;  /* 0x000000ffff110224 */ /* 0x000fc400078e0005 */
[----:B------:R-:W4:Y:S01]  /*15010*/  LDL.LU R5, [R1+0xcf8] ;  /* 0x000cf80001057983 */ /* 0x000f220000300800 */
[----:B-1----:R-:W-:-:S03]  /*15020*/  PRMT R10, RZ, 0x7610, R10 ;  /* 0x00007610ff0a7816 */ /* 0x002fc6000000000a */
[----:B------:R-:W5:Y:S04]  /*15030*/  LDL.LU R8, [R1+0xcf4] ;  /* 0x000cf40001087983 */ /* 0x000f680000300800 */
[----:B------:R0:W4:Y:S02]  /*15040*/  @P0 LDG.E.U8 R10, desc[UR24][R16.64] ;  /* 0x00000018100a0981 */ /* 0x000124000c1e1100 */
[----:B0-----:R-:W-:Y:S02]  /*15050*/  @P0 IMAD.MOV.U32 R16, RZ, RZ, R7 ;  /* 0x000000ffff100224 */ /* 0x001fe400078e0007 */
[----:B------:R-:W-:Y:S01]  /*15060*/  @P0 IMAD.MOV.U32 R17, RZ, RZ, R67 ;  /* 0x000000ffff110224 */ /* 0x000fe200078e0043 */
[----:B------:R-:W-:Y:S01]  /*15070*/  PRMT R13, RZ, 0x7610, R13 ;  /* 0x00007610ff0d7816 */ /* 0x000fe2000000000d */
[----:B------:R-:W5:Y:S04]  /*15080*/  LDL.LU R7, [R1+0xcf0] ;  /* 0x000cf00001077983 */ /* 0x000f680000300800 */
        /* <DEDUP_REMOVED lines=44> */
[----:B------:R-:W-:Y:S02]  /*15350*/  @P0 IMAD.MOV.U32 R17, RZ, RZ, R6 ;  /* 0x000000ffff110224 */ /* 0x000fe400078e0006 */
[----:B------:R-:W5:Y:S04]  /*15360*/  LDL.LU R6, [R1+0xcec] ;  /* 0x000cec0001067983 */ /* 0x000f680000300800 */
[----:B------:R-:W5:Y:S04]  /*15370*/  LDL.LU R5, [R1+0xce8] ;  /* 0x000ce80001057983 */ /* 0x000f680000300800 */
[----:B---3--:R0:W-:Y:S02]  /*15380*/  STS.U8 [R72+UR9+0x11900], R12 ;  /* 0x0119000c48007988 */ /* 0x0081e40008000009 */
[----:B0-----:R-:W-:-:S06]  /*15390*/  PRMT R12, RZ, 0x7610, R12 ;  /* 0x00007610ff0c7816 */ /* 0x001fcc000000000c */
[----:B------:R0:W3:Y:S04]  /*153a0*/  @P0 LDG.E.U8 R12, desc[UR24][R16.64] ;  /* 0x00000018100c0981 */ /* 0x0000e8000c1e1100 */
[----:B----4-:R1:W-:Y:S01]  /*153b0*/  STS.U8 [R72+UR9+0x11b00], R11 ;  /* 0x011b000b48007988 */ /* 0x0103e20008000009 */
[----:B0-----:R-:W-:Y:S02]  /*153c0*/  @P0 IMAD.MOV.U32 R16, RZ, RZ, R3 ;  /* 0x000000ffff100224 */ /* 0x001fe400078e0003 */
[----:B------:R-:W-:Y:S02]  /*153d0*/  @P0 IMAD.MOV.U32 R17, RZ, RZ, R4 ;  /* 0x000000ffff110224 */ /* 0x000fe400078e0004 */
[----:B------:R-:W5:Y:S01]  /*153e0*/  LDL.LU R4, [R1+0xce4] ;  /* 0x000ce40001047983 */ /* 0x000f620000300800 */
[----:B-1----:R-:W-:-:S03]  /*153f0*/  PRMT R11, RZ, 0x7610, R11 ;  /* 0x00007610ff0b7816 */ /* 0x002fc6000000000b */
[----:B------:R-:W5:Y:S04]  /*15400*/  LDL.LU R3, [R1+0xce0] ;  /* 0x000ce00001037983 */ /* 0x000f680000300800 */
[----:B------:R0:W4:Y:S04]  /*15410*/  @P0 LDG.E.U8 R11, desc[UR24][R16.64] ;  /* 0x00000018100b0981 */ /* 0x000128000c1e1100 */
[----:B------:R1:W-:Y:S01]  /*15420*/  STS.U8 [R72+UR9+0x11d00], R10 ;  /* 0x011d000a48007988 */ /* 0x0003e20008000009 */
[----:B0-----:R-:W-:Y:S02]  /*15430*/  @P0 IMAD.MOV.U32 R16, RZ, RZ, R0 ;  /* 0x000000ffff100224 */ /* 0x001fe400078e0000 */
[----:B------:R-:W-:-:S02]  /*15440*/  @P0 IMAD.MOV.U32 R17, RZ, RZ, R2 ;  /* 0x000000ffff110224 */ /* 0x000fc400078e0002 */
[----:B------:R-:W5:Y:S01]  /*15450*/  LDL.LU R2, [R1+0xcdc] ;  /* 0x000cdc0001027983 */ /* 0x000f620000300800 */
[----:B-1----:R-:W-:-:S03]  /*15460*/  PRMT R10, RZ, 0x7610, R10 ;  /* 0x00007610ff0a7816 */ /* 0x002fc6000000000a */
[----:B------:R-:W5:Y:S04]  /*15470*/  LDL.LU R0, [R1+0xcd8] ;  /* 0x000cd80001007983 */ /* 0x000f680000300800 */
[----:B------:R0:W4:Y:S02]  /*15480*/  @P0 LDG.E.U8 R10, desc[UR24][R16.64] ;  /* 0x00000018100a0981 */ /* 0x000124000c1e1100 */
[----:B0-----:R-:W-:Y:S02]  /*15490*/  @P0 IMAD.MOV.U32 R16, RZ, RZ, R70 ;  /* 0x000000ffff100224 */ /* 0x001fe400078e0046 */
[----:B------:R-:W-:Y:S01]  /*154a0*/  @P0 IMAD.MOV.U32 R17, RZ, RZ, R31 ;  /* 0x000000ffff110224 */ /* 0x000fe200078e001f */
[----:B--2---:R0:W-:Y:S02]  /*154b0*/  STS.U8 [R72+UR9+0x11f00], R9 ;  /* 0x011f000948007988 */ /* 0x0041e40008000009 */
[----:B0-----:R-:W-:-:S06]  /*154c0*/  PRMT R9, RZ, 0x7610, R9 ;  /* 0x00007610ff097816 */ /* 0x001fcc0000000009 */
[----:B------:R-:W2:Y:S01]  /*154d0*/  @P0 LDG.E.U8 R9, desc[UR24][R16.64] ;  /* 0x0000001810090981 */ /* 0x000ea2000c1e1100 */
[----:B------:R-:W0:Y:S02]  /*154e0*/  S2R R70, SR_TID.X ;  /* 0x0000000000467919 */ /* 0x000e240000002100 */
[----:B0-----:R-:W-:-:S04]  /*154f0*/  LOP3.LUT R70, R70, 0x7f, RZ, 0xc0, !PT ;  /* 0x0000007f46467812 */ /* 0x001fc800078ec0ff */
[----:B------:R-:W-:-:S05]  /*15500*/  LOP3.LUT R70, R70, 0x30, RZ, 0x3c, !PT ;  /* 0x0000003046467812 */ /* 0x000fca00078e3cff */
[----:B------:R0:W-:Y:S02]  /*15510*/  STS.U8 [R70+UR9+0x11f80], R14 ;  /* 0x011f800e46007988 */ /* 0x0001e40008000009 */
[----:B0-----:R-:W-:Y:S02]  /*15520*/  @P0 IMAD.MOV.U32 R14, RZ, RZ, R15 ;  /* 0x000000ffff0e0224 */ /* 0x001fe400078e000f */
[----:B------:R-:W-:Y:S01]  /*15530*/  @P0 IMAD.MOV.U32 R15, RZ, RZ, R23 ;  /* 0x000000ffff0f0224 */ /* 0x000fe200078e0017 */
[----:B---3--:R0:W-:Y:S04]  /*15540*/  STS.U8 [R70+UR9+0x10180], R12 ;  /* 0x0101800c46007988 */ /* 0x0081e80008000009 */
[----:B------:R1:W3:Y:S01]  /*15550*/  @P0 LDG.E.U8 R13, desc[UR24][R14.64] ;  /* 0x000000180e0d0981 */ /* 0x0002e2000c1e1100 */
[----:B0-----:R-:W-:Y:S01]  /*15560*/  PRMT R12, RZ, 0x7610, R12 ;  /* 0x00007610ff0c7816 */ /* 0x001fe2000000000c */
[----:B-1----:R-:W-:-:S02]  /*15570*/  @P0 IMAD.MOV.U32 R14, RZ, RZ, R21 ;  /* 0x000000ffff0e0224 */ /* 0x002fc400078e0015 */
[----:B------:R-:W-:-:S05]  /*15580*/  @P0 IMAD.MOV.U32 R15, RZ, RZ, R22 ;  /* 0x000000ffff0f0224 */ /* 0x000fca00078e0016 */
        /* <DEDUP_REMOVED lines=10> */
[----:B------:R0:W4:Y:S01]  /*15630*/  @P0 LDG.E.U8 R10, desc[UR24][R14.64] ;  /* 0x000000180e0a0981 */ /* 0x000122000c1e1100 */
[----:B------:R-:W-:Y:S02]  /*15640*/  @P0 IMAD.MOV.U32 R16, RZ, RZ, R84 ;  /* 0x000000ffff100224 */ /* 0x000fe400078e0054 */
[----:B------:R-:W-:Y:S02]  /*15650*/  @P0 IMAD.MOV.U32 R17, RZ, RZ, R85 ;  /* 0x000000ffff110224 */ /* 0x000fe400078e0055 */
[----:B0-----:R-:W-:Y:S02]  /*15660*/  @P0 IMAD.MOV.U32 R14, RZ, RZ, R86 ;  /* 0x000000ffff0e0224 */ /* 0x001fe400078e0056 */
[----:B------:R-:W-:Y:S01]  /*15670*/  @P0 IMAD.MOV.U32 R15, RZ, RZ, R87 ;  /* 0x000000ffff0f0224 */ /* 0x000fe200078e0057 */
[----:B--2---:R0:W-:Y:S02]  /*15680*/  STS.U8 [R70+UR9+0x10780], R9 ;  /* 0x0107800946007988 */ /* 0x0041e40008000009 */
[----:B0-----:R-:W-:-:S06]  /*15690*/  PRMT R9, RZ, 0x7610, R9 ;  /* 0x00007610ff097816 */ /* 0x001fcc0000000009 */
[----:B------:R0:W2:Y:S02]  /*156a0*/  @P0 LDG.E.U8 R9, desc[UR24][R14.64] ;  /* 0x000000180e090981 */ /* 0x0000a4000c1e1100 */
[----:B0-----:R-:W-:-:S06]  /*156b0*/  PRMT R14, RZ, 0x7610, R14 ;  /* 0x00007610ff0e7816 */ /* 0x001fcc000000000e */
[----:B------:R0:W2:Y:S02]  /*156c0*/  @P0 LDG.E.U8 R14, desc[UR24][R16.64] ;  /* 0x00000018100e0981 */ /* 0x0000a4000c1e1100 */
[----:B0-----:R-:W-:Y:S02]  /*156d0*/  @P0 IMAD.MOV.U32 R16, RZ, RZ, R82 ;  /* 0x000000ffff100224 */ /* 0x001fe400078e0052 */
[----:B------:R-:W-:Y:S02]  /*156e0*/  @P0 IMAD.MOV.U32 R17, RZ, RZ, R83 ;  /* 0x000000ffff110224 */ /* 0x000fe400078e0053 */
[----:B------:R-:W-:Y:S01]  /*156f0*/  @P0 IMAD.MOV.U32 R15, RZ, RZ, R75 ;  /* 0x000000ffff0f0224 */ /* 0x000fe200078e004b */
[----:B---3--:R0:W-:Y:S02]  /*15700*/  STS.U8 [R70+UR9+0x10980], R13 ;  /* 0x0109800d46007988 */ /* 0x0081e40008000009 */
[----:B0-----:R-:W-:-:S06]  /*15710*/  PRMT R13, RZ, 0x7610, R13 ;  /* 0x00007610ff0d7816 */ /* 0x001fcc000000000d */
[----:B------:R0:W3:Y:S04]  /*15720*/  @P0 LDG.E.U8 R13, desc[UR24][R16.64] ;  /* 0x00000018100d0981 */ /* 0x0000e8000c1e1100 */
[----:B------:R1:W-:Y:S01]  /*15730*/  STS.U8 [R70+UR9+0x10b80], R12 ;  /* 0x010b800c46007988 */ /* 0x0003e20008000009 */
[----:B0-----:R-:W-:Y:S02]  /*15740*/  @P0 IMAD.MOV.U32 R16, RZ, RZ, R80 ;  /* 0x000000ffff100224 */ /* 0x001fe400078e0050 */
[----:B------:R-:W-:Y:S01]  /*15750*/  @P0 IMAD.MOV.U32 R17, RZ, RZ, R81 ;  /* 0x000000ffff110224 */ /* 0x000fe200078e0051 */
[----:B-1----:R-:W-:-:S06]  /*15760*/  PRMT R12, RZ, 0x7610, R12 ;  /* 0x00007610ff0c7816 */ /* 0x002fcc000000000c */
        /* <DEDUP_REMOVED lines=10> */
[----:B------:R-:W4:Y:S04]  /*15810*/  @P0 LDG.E.U8 R10, desc[UR24][R16.64] ;  /* 0x00000018100a0981 */ /* 0x000f28000c1e1100 */
[----:B--2---:R0:W-:Y:S02]  /*15820*/  STS.U8 [R70+UR9+0x11180], R9 ;  /* 0x0111800946007988 */ /* 0x0041e40008000009 */
[----:B0-----:R-:W-:Y:S02]  /*15830*/  PRMT R9, RZ, 0x7610, R9 ;  /* 0x00007610ff097816 */ /* 0x001fe40000000009 */
[----:B------:R0:W-:Y:S02]  /*15840*/  STS.U8 [R70+UR9+0x11380], R14 ;  /* 0x0113800e46007988 */ /* 0x0001e40008000009 */
[----:B0-----:R-:W-:-:S05]  /*15850*/  @P0 IMAD.MOV.U32 R14, RZ, RZ, R74 ;  /* 0x000000ffff0e0224 */ /* 0x001fca00078e004a */
[----:B------:R-:W2:Y:S01]  /*15860*/  @P0 LDG.E.U8 R9, desc[UR24][R14.64] ;  /* 0x000000180e090981 */ /* 0x000ea2000c1e1100 */
[----:B------:R-:W-:-:S04]  /*15870*/  ISETP.NE.U32.AND P0, PT, RZ, UR7, PT ;  /* 0x00000007ff007c0c */ /* 0x000fc8000bf05070 */
[C---:B------:R-:W-:Y:S02]  /*15880*/  ISETP.LT.OR P1, PT, R71.reuse, 0x40, P0 ;  /* 0x000000404700780c */ /* 0x040fe40000721670 */
[----:B------:R-:W-:Y:S01]  /*15890*/  ISETP.GE.AND P3, PT, R71, 0x80, PT ;  /* 0x000000804700780c */ /* 0x000fe20003f66270 */
[----:B---3--:R0:W-:Y:S04]  /*158a0*/  STS.U8 [R70+UR9+0x11580], R13 ;  /* 0x0115800d46007988 */ /* 0x0081e80008000009 */
[----:B------:R0:W-:Y:S04]  /*158b0*/  STS.U8 [R70+UR9+0x11780], R12 ;  /* 0x0117800c46007988 */ /* 0x0001e80008000009 */
[----:B----4-:R0:W-:Y:S04]  /*158c0*/  STS.U8 [R70+UR9+0x11980], R11 ;  /* 0x0119800b46007988 */ /* 0x0101e80008000009 */
[----:B------:R0:W-:Y:S04]  /*158d0*/  STS.U8 [R70+UR9+0x11b80], R10 ;  /* 0x011b800a46007988 */ /* 0x0001e80008000009 */
[----:B--2---:R0:W-:Y:S01]  /*158e0*/  STS.U8 [R70+UR9+0x11d80], R9 ;  /* 0x011d800946007988 */ /* 0x0041e20008000009 */
[----:B------:R1:W-:Y:S06]  /*158f0*/  MEMBAR.ALL.CTA ;  /* 0x0000000000007992 */ /* 0x0003ec0000008000 */
[----:B-1----:R-:W1:Y:S02]  /*15900*/  FENCE.VIEW.ASYNC.S ;  /* 0x00000000000073c6 */ /* 0x002e640000000000 */
[----:B-1----:R-:W-:Y:S06]  /*15910*/  BAR.SYNC.DEFER_BLOCKING 0x0 ;  /* 0x0000000000007b1d */ /* 0x002fec0000010000 */
[----:B------:R-:W-:Y:S05]  /*15920*/  @P1 BRA `(.L_x_6) ;  /* 0x0000000000dc1947 */ /* 0x000fea0003800000 */
[----:B------:R-:W-:Y:S02]  /*15930*/  USHF.R.U32.HI UR14, URZ, 0x4, UR9 ;  /* 0x00000004ff0e7899 */ /* 0x000fe40008011609 */
[----:B------:R-:W-:Y:S02]  /*15940*/  UIADD3 UR5, UPT, UPT, UR9, 0x10000, URZ ;  /* 0x0001000009057890 */ /* 0x000fe4000fffe0ff */
[----:B------:R-:W-:Y:S02]  /*15950*/  USGXT.U32 UR14, UR14, 0xe ;  /* 0x0000000e0e0e789a */ /* 0x000fe40008000000 */
[----:B------:R-:W-:Y:S02]  /*15960*/  USHF.R.U32.HI UR5, URZ, 0x4, UR5 ;  /* 0x00000004ff057899 */ /* 0x000fe40008011605 */
[----:B------:R-:W-:Y:S01]  /*15970*/  UIADD3 UR48, UP1, UPT, UR14, 0x100, URZ ;  /* 0x000001000e307890 */ /* 0x000fe2000ff3e0ff */
[----:B------:R-:W-:Y:S01]  /*15980*/  UMOV UR4, URZ ;  /* 0x000000ff00047c82 */ /* 0x000fe20008000000 */
[----:B------:R-:W-:-:S02]  /*15990*/  USGXT.U32 UR6, UR5, 0xe ;  /* 0x0000000e0506789a */ /* 0x000fc40008000000 */
[----:B------:R-:W-:Y:S01]  /*159a0*/  UIADD3.X UR49, UPT, UPT, UR4, 0x40004040, URZ, UP1, !UPT ;  /* 0x4000404004317890 */ /* 0x000fe20008ffe4ff */
[----:B------:R-:W-:Y:S02]  /*159b0*/  UMOV UR5, URZ ;  /* 0x000000ff00057c82 */ /* 0x000fe40008000000 */
[----:B------:R-:W-:Y:S01]  /*159c0*/  UMOV UR4, UR11 ;  /* 0x0000000b00047c82 */ /* 0x000fe20008000000 */
[----:B------:R-:W-:Y:S01]  /*159d0*/  UMOV UR16, 0xfffffffe ;  /* 0xfffffffe00107882 */ /* 0x000fe20000000000 */
[----:B------:R-:W-:Y:S01]  /*159e0*/  UMOV UR17, 0x7fffbfdf ;  /* 0x7fffbfdf00117882 */ /* 0x000fe20000000000 */
[----:B------:R-:W-:Y:S01]  /*159f0*/  UMOV UR7, URZ ;  /* 0x000000ff00077c82 */ /* 0x000fe20008000000 */
[----:B------:R-:W-:Y:S01]  /*15a00*/  UMOV UR45, UR4 ;  /* 0x00000004002d7c82 */ /* 0x000fe20008000000 */
[----:B------:R-:W-:Y:S02]  /*15a10*/  UIADD3.64 UR4, UPT, UPT, UR6, -UR16, URZ ;  /* 0x8000001006047297 */ /* 0x000fe4000fffe0ff */
[----:B------:R-:W-:-:S02]  /*15a20*/  UIADD3 UR34, UPT, UPT, UR8, 0x80, URZ ;  /* 0x0000008008227890 */ /* 0x000fc4000fffe0ff */
[----:B------:R-:W-:Y:S02]  /*15a30*/  UIADD3.64 UR16, UPT, UPT, UR48, 0x100, URZ ;  /* 0x0000010030107897 */ /* 0x000fe4000fffe0ff */
[----:B------:R-:W-:Y:S02]  /*15a40*/  UIADD3 UR50, UPT, UPT, UR8, 0x80, URZ ;  /* 0x0000008008327890 */ /* 0x000fe4000fffe0ff */
[----:B------:R-:W-:Y:S02]  /*15a50*/  UIADD3.64 UR36, UPT, UPT, UR48, 0x200, URZ ;  /* 0x0000020030247897 */ /* 0x000fe4000fffe0ff */
[----:B------:R-:W-:Y:S02]  /*15a60*/  UIADD3 UR35, UPT, UPT, UR8, 0x100, URZ ;  /* 0x0000010008237890 */ /* 0x000fe4000fffe0ff */
[----:B------:R-:W-:Y:S02]  /*15a70*/  UIADD3.64 UR38, UPT, UPT, UR48, 0x300, URZ ;  /* 0x0000030030267897 */ /* 0x000fe4000fffe0ff */
[----:B------:R-:W-:-:S02]  /*15a80*/  UIADD3 UR51, UPT, UPT, UR8, 0x100, URZ ;  /* 0x0000010008337890 */ /* 0x000fc4000fffe0ff */
[----:B------:R-:W-:Y:S02]  /*15a90*/  UIADD3.64 UR40, UPT, UPT, UR48, 0x400, URZ ;  /* 0x0000040030287897 */ /* 0x000fe4000fffe0ff */
[----:B------:R-:W-:Y:S02]  /*15aa0*/  UIADD3 UR44, UPT, UPT, UR8, 0x180, URZ ;  /* 0x00000180082c7890 */ /* 0x000fe4000fffe0ff */
[----:B------:R-:W-:Y:S01]  /*15ab0*/  UIADD3.64 UR42, UPT, UPT, UR48, 0x500, URZ ;  /* 0x00000500302a7897 */ /* 0x000fe2000fffe0ff */
[----:B------:R-:W-:Y:S01]  /*15ac0*/  UMOV UR20, 0x0 ;  /* 0x0000000000147882 */ /* 0x000fe20000000000 */
[----:B------:R-:W-:Y:S01]  /*15ad0*/  UMOV UR21, 0x8208010 ;  /* 0x0820801000157882 */ /* 0x000fe20000000000 */
[----:B------:R-:W-:Y:S01]  /*15ae0*/  UIADD3 UR52, UPT, UPT, UR8, 0x180, URZ ;  /* 0x0000018008347890 */ /* 0x000fe2000fffe0ff */
[----:B------:R-:W-:Y:S01]  /*15af0*/  UMOV UR15, 0x40004040 ;  /* 0x40004040000f7882 */ /* 0x000fe20000000000 */
[----:B------:R-:W-:Y:S01]  /*15b00*/  UIADD3.64 UR46, UPT, UPT, UR48, 0x600, URZ ;  /* 0x00000600302e7897 */ /* 0x000fe2000fffe0ff */
[----:B------:R-:W-:Y:S01]  /*15b10*/  UMOV UR7, 0x80004020 ;  /* 0x8000402000077882 */ /* 0x000fe20000000000 */
[----:B------:R-:W-:Y:S01]  /*15b20*/  UMOV UR26, 0x0 ;  /* 0x00000000001a7882 */ /* 0x000fe20000000000 */
[----:B------:R-:W-:Y:S01]  /*15b30*/  UMOV UR27, 0x8208010 ;  /* 0x08208010001b7882 */ /* 0x000fe20000000000 */
[----:B------:R-:W-:Y:S01]  /*15b40*/  UMOV UR32, 0x0 ;  /* 0x0000000000207882 */ /* 0x000fe20000000000 */
[----:B------:R-:W-:Y:S01]  /*15b50*/  UMOV UR33, 0x8208010 ;  /* 0x0820801000217882 */ /* 0x000fe20000000000 */
[----:B------:R1:W-:Y:S01]  /*15b60*/  UTCQMMA gdesc[UR14], gdesc[UR6], tmem[UR8], tmem[UR20], idesc[UR21], !UPT ;  /* 0x00ff14060e0075ea */ /* 0x0003e2000f800308 */
[----:B------:R-:W-:Y:S01]  /*15b70*/  UMOV UR18, 0x0 ;  /* 0x0000000000127882 */ /* 0x000fe20000000000 */
[----:B------:R-:W-:Y:S01]  /*15b80*/  UMOV UR19, 0x8208010 ;  /* 0x0820801000137882 */ /* 0x000fe20000000000 */
[----:B------:R1:W-:Y:S01]  /*15b90*/  UTCQMMA gdesc[UR48], gdesc[UR4], tmem[UR8], tmem[UR26], idesc[UR27], UPT ;  /* 0x00ff1a04300075ea */ /* 0x0003e2000b800308 */
        /* <DEDUP_REMOVED lines=12> */
[----:B------:R1:W-:Y:S01]  /*15c60*/  UTCQMMA gdesc[UR42], gdesc[UR6], tmem[UR44], tmem[UR22], idesc[UR23], !UPT ;  /* 0x00ff16062a0075ea */ /* 0x0003e2000f80032c */
[----:B------:R1:W-:Y:S01]  /*15c70*/  UTCQMMA gdesc[UR46], gdesc[UR4], tmem[UR52], tmem[UR54], idesc[UR55], UPT ;  /* 0x00ff36042e0075ea */ /* 0x0003e2000b800334 */
[----:B------:R1:W-:Y:S01]  /*15c80*/  UTCBAR [UR45], URZ ;  /* 0x000000ff2d0073e9 */ /* 0x0003e200080000ff */
[----:B------:R-:W-:Y:S01]  /*15c90*/  NOP ;  /* 0x0000000000007918 */ /* 0x000fe20000000000 */
.L_x_6:
[----:B-1----:R-:W-:Y:S01]  /*15ca0*/  UMOV UR4, URZ ;  /* 0x000000ff00047c82 */ /* 0x002fe20008000000 */
[----:B------:R-:W-:Y:S05]  /*15cb0*/  @!P3 BRA `(.L_x_7) ;  /* 0x0000013800bcb947 */ /* 0x000fea0003800000 */
[----:B0-----:R-:W-:Y:S01]  /*15cc0*/  SHF.R.S32.HI R9, RZ, 0x1f, R71 ;  /* 0x0000001fff097819 */ /* 0x001fe20000011447 */
[----:B------:R-:W-:Y:S01]  /*15cd0*/  UIADD3 UR4, UPT, UPT, UR9, 0x8000, URZ ;  /* 0x0000800009047890 */ /* 0x000fe2000fffe0ff */
[----:B------:R-:W-:Y:S01]  /*15ce0*/  IMAD.MOV.U32 R10, RZ, RZ, RZ ;  /* 0x000000ffff0a7224 */ /* 0x000fe200078e00ff */
[----:B------:R-:W-:Y:S01]  /*15cf0*/  UMOV UR5, URZ ;  /* 0x000000ff00057c82 */ /* 0x000fe20008000000 */
[----:B------:R-:W-:Y:S01]  /*15d00*/  LEA.HI R9, R9, R71, RZ, 0x6 ;  /* 0x0000004709097211 */ /* 0x000fe200078f30ff */
[----:B------:R-:W-:Y:S02]  /*15d10*/  USHF.R.U32.HI UR16, URZ, 0x4, UR4 ;  /* 0x00000004ff107899 */ /* 0x000fe40008011604 */
[----:B------:R-:W-:Y:S01]  /*15d20*/  UIADD3 UR4, UPT, UPT, UR9, 0x12000, URZ ;  /* 0x0001200009047890 */ /* 0x000fe2000fffe0ff */
[----:B------:R-:W-:Y:S01]  /*15d30*/  SHF.R.S32.HI R9, RZ, 0x6, R9 ;  /* 0x00000006ff097819 */ /* 0x000fe20000011409 */
[----:B------:R-:W-:Y:S02]  /*15d40*/  USGXT.U32 UR16, UR16, 0xe ;  /* 0x0000000e1010789a */ /* 0x000fe40008000000 */
[----:B------:R-:W-:Y:S01]  /*15d50*/  USHF.R.U32.HI UR4, URZ, 0x4, UR4 ;  /* 0x00000004ff047899 */ /* 0x000fe20008011604 */
[----:B------:R-:W-:Y:S01]  /*15d60*/  VIMNMX R9, PT, PT, R9, 0x2, !PT ;  /* 0x0000000209097848 */ /* 0x000fe20007fe0100 */
[----:B------:R-:W-:-:S02]  /*15d70*/  UIADD3 UR26, UP1, UPT, UR16, 0x100, URZ ;  /* 0x00000100101a7890 */ /* 0x000fc4000ff3e0ff */
[----:B------:R-:W-:Y:S02]  /*15d80*/  USGXT.U32 UR4, UR4, 0xe ;  /* 0x0000000e0404789a */ /* 0x000fe40008000000 */
[----:B------:R-:W-:Y:S01]  /*15d90*/  VIADD R9, R9, 0xfffffffe ;  /* 0xfffffffe09097836 */ /* 0x000fe20000000000 */
[----:B------:R-:W-:Y:S02]  /*15da0*/  USHF.L.U32 UR20, UR12, 0x6, URZ ;  /* 0x000000060c147899 */ /* 0x000fe400080006ff */
[----:B------:R-:W-:Y:S02]  /*15db0*/  USHF.L.U32 UR21, UR13, 0x6, URZ ;  /* 0x000000060d157899 */ /* 0x000fe400080006ff */
[----:B------:R0:W-:Y:S01]  /*15dc0*/  STL [R1+0xcd4], R9 ;  /* 0x000cd40901007387 */ /* 0x0001e20000100800 */
[----:B------:R-:W-:Y:S01]  /*15dd0*/  UIADD3.X UR27, UPT, UPT, UR5, 0x40004040, URZ, UP1, !UPT ;  /* 0x40004040051b7890 */ /* 0x000fe20008ffe4ff */
[----:B------:R-:W-:Y:S02]  /*15de0*/  UMOV UR12, 0xfffffffe ;  /* 0xfffffffe000c7882 */ /* 0x000fe40000000000 */
[----:B------:R0:W-:Y:S01]  /*15df0*/  STL [R1+0xccc], RZ ;  /* 0x000cccff01007387 */ /* 0x0001e20000100800 */
[----:B------:R-:W-:Y:S01]  /*15e00*/  UMOV UR13, 0x7fffbfdf ;  /* 0x7fffbfdf000d7882 */ /* 0x000fe20000000000 */
[----:B------:R-:W-:-:S02]  /*15e10*/  USHF.R.S32.HI UR23, URZ, 0x1f, UR20 ;  /* 0x0000001fff177899 */ /* 0x000fc40008011414 */
[----:B------:R-:W-:Y:S02]  /*15e20*/  USHF.R.S32.HI UR54, URZ, 0x1f, UR21 ;  /* 0x0000001fff367899 */ /* 0x000fe40008011415 */
[----:B------:R-:W-:Y:S02]  /*15e30*/  UIADD3.64 UR12, UPT, UPT, UR4, -UR12, URZ ;  /* 0x8000000c040c7297 */ /* 0x000fe4000fffe0ff */
[----:B------:R-:W-:Y:S02]  /*15e40*/  UIADD3.64 UR28, UPT, UPT, UR26, 0x100, URZ ;  /* 0x000001001a1c7897 */ /* 0x000fe4000fffe0ff */
[----:B------:R-:W-:Y:S02]  /*15e50*/  UIADD3.64 UR30, UPT, UPT, UR26, 0x200, URZ ;  /* 0x000002001a1e7897 */ /* 0x000fe4000fffe0ff */
[----:B------:R-:W-:Y:S02]  /*15e60*/  UIADD3.64 UR32, UPT, UPT, UR26, 0x300, URZ ;  /* 0x000003001a207897 */ /* 0x000fe4000fffe0ff */
[----:B------:R-:W-:-:S02]  /*15e70*/  UIADD3.64 UR34, UPT, UPT, UR26, 0x400, URZ ;  /* 0x000004001a227897 */ /* 0x000fc4000fffe0ff */
[----:B------:R-:W-:Y:S02]  /*15e80*/  UIADD3.64 UR36, UPT, UPT, UR26, 0x500, URZ ;  /* 0x000005001a247897 */ /* 0x000fe4000fffe0ff */
[----:B------:R-:W-:Y:S01]  /*15e90*/  UIADD3.64 UR38, UPT, UPT, UR26, 0x600, URZ ;  /* 0x000006001a267897 */ /* 0x000fe2000fffe0ff */
[----:B------:R-:W-:Y:S01]  /*15ea0*/  UMOV UR22, 0x1 ;  /* 0x0000000100167882 */ /* 0x000fe20000000000 */
[----:B------:R-:W-:Y:S01]  /*15eb0*/  UMOV UR14, UR4 ;  /* 0x00000004000e7c82 */ /* 0x000fe20008000000 */
[----:B0-----:R-:W-:-:S09]  /*15ec0*/  UMOV UR15, 0x80004020 ;  /* 0x80004020000f7882 */ /* 0x001fd20000000000 */
.L_x_10:
[----:B------:R-:W2:Y:S04]  /*15ed0*/  LDL.LU R25, [R1+0x3f8] ;  /* 0x0003f80001197983 */ /* 0x000ea80000300800 */
[----:B------:R-:W3:Y:S04]  /*15ee0*/  LDL.LU R24, [R1+0x624] ;  /* 0x0006240001187983 */ /* 0x000ee80000300800 */
        /* <DEDUP_REMOVED lines=9> */
[----:B-1----:R-:W4:Y:S04]  /*15f80*/  LDL.LU R9, [R1+0x3ec] ;  /* 0x0003ec0001097983 */ /* 0x002f280000300800 */
[----:B------:R-:W4:Y:S04]  /*15f90*/  LDL.LU R16, [R1+0x600] ;  /* 0x0006000001107983 */ /* 0x000f280000300800 */
[----:B------:R-:W4:Y:S04]  /*15fa0*/  LDL.LU R14, [R1+0x3e8] ;  /* 0x0003e800010e7983 */ /* 0x000f280000300800 */
[----:B------:R-:W4:Y:S01]  /*15fb0*/  LDL.LU R15, [R1+0x5f8] ;  /* 0x0005f800010f7983 */ /* 0x000f220000300800 */
[----:B------:R-:W-:Y:S01]  /*15fc0*/  IMAD.U32 R10, R10, -0x80000000, RZ ;  /* 0x800000000a0a7824 */ /* 0x000fe200078e00ff */
[----:B--2---:R-:W-:-:S02]  /*15fd0*/  IADD3 R25, P3, PT, R25, UR21, RZ ;  /* 0x0000001519197c10 */ /* 0x004fc4000ff7e0ff */
[----:B---3--:R-:W-:-:S03]  /*15fe0*/  IADD3 R24, P4, PT, R24, UR21, RZ ;  /* 0x0000001518187c10 */ /* 0x008fc6000ff9e0ff */
[----:B------:R-:W-:Y:S01]  /*15ff0*/  STL [R1+0x3f8], R25 ;  /* 0x0003f81901007387 */ /* 0x000fe20000100800 */
[----:B----4-:R-:W-:-:S03]  /*16000*/  IADD3 R23, P5, PT, R23, UR21, RZ ;  /* 0x0000001517177c10 */ /* 0x010fc6000ffbe0ff */
[----:B------:R-:W-:Y:S01]  /*16010*/  STL [R1+0x624], R24 ;  /* 0x0006241801007387 */ /* 0x000fe20000100800 */
[----:B------:R-:W-:-:S03]  /*16020*/  IADD3 R22, P6, PT, R22, UR21, RZ ;  /* 0x0000001516167c10 */ /* 0x000fc6000ffde0ff */
[----:B------:R-:W-:Y:S01]  /*16030*/  STL [R1+0x620], R23 ;  /* 0x0006201701007387 */ /* 0x000fe20000100800 */
[----:B------:R-:W-:-:S03]  /*16040*/  IADD3 R21, P1, PT, R21, UR21, RZ ;  /* 0x0000001515157c10 */ /* 0x000fc6000ff3e0ff */
[----:B------:R-:W-:Y:S01]  /*16050*/  STL [R1+0x61c], R22 ;  /* 0x00061c1601007387 */ /* 0x000fe20000100800 */
[----:B------:R-:W-:-:S03]  /*16060*/  IADD3.X R20, PT, PT, R20, UR54, RZ, P3, !PT ;  /* 0x0000003614147c10 */ /* 0x000fc60009ffe4ff */
[----:B------:R-:W-:Y:S01]  /*16070*/  STL [R1+0x618], R21 ;  /* 0x0006181501007387 */ /* 0x000fe20000100800 */
[----:B------:R-:W-:-:S03]  /*16080*/  IADD3 R19, P3, PT, R19, UR21, RZ ;  /* 0x0000001513137c10 */ /* 0x000fc6000ff7e0ff */
[----:B------:R-:W-:Y:S01]  /*16090*/  STL [R1+0x3e4], R20 ;  /* 0x0003e41401007387 */ /* 0x000fe20000100800 */
[----:B------:R-:W-:-:S03]  /*160a0*/  IADD3.X R18, PT, PT, R18, UR54, RZ, P4, !PT ;  /* 0x0000003612127c10 */ /* 0x000fc6000a7fe4ff */
[----:B------:R-:W-:Y:S01]  /*160b0*/  STL [R1+0x614], R19 ;  /* 0x0006141301007387 */ /* 0x000fe20000100800 */
[----:B------:R-:W-:-:S03]  /*160c0*/  IADD3 R17, P4, PT, R17, UR21, RZ ;  /* 0x0000001511117c10 */ /* 0x000fc6000ff9e0ff */
[----:B------:R-:W2:Y:S01]  /*160d0*/  LDL.LU R36, [R1+0x3e0] ;  /* 0x0003e00001247983 */ /* 0x000ea20000300800 */
[----:B------:R-:W-:-:S03]  /*160e0*/  IADD3.X R13, PT, PT, R13, UR54, RZ, P5, !PT ;  /* 0x000000360d0d7c10 */ /* 0x000fc6000affe4ff */
[----:B------:R-:W-:Y:S01]  /*160f0*/  STL [R1+0x3f4], R18 ;  /* 0x0003f41201007387 */ /* 0x000fe20000100800 */
[----:B------:R-:W-:-:S03]  /*16100*/  IADD3 R12, P5, PT, R12, UR21, RZ ;  /* 0x000000150c0c7c10 */ /* 0x000fc6000ffbe0ff */
[----:B------:R0:W-:Y:S04]  /*16110*/  STL [R1+0x3f0], R13 ;  /* 0x0003f00d01007387 */ /* 0x0001e80000100800 */
[----:B------:R-:W-:Y:S04]  /*16120*/  STL [R1+0x610], R17 ;  /* 0x0006101101007387 */ /* 0x000fe80000100800 */
[----:B0-----:R-:W3:Y:S04]  /*16130*/  LDL.LU R13, [R1+0x5f0] ;  /* 0x0005f000010d7983 */ /* 0x001ee80000300800 */
[----:B------:R0:W-:Y:S04]  /*16140*/  STL [R1+0x608], R12 ;  /* 0x0006080c01007387 */ /* 0x0001e80000100800 */
[----:B0-----:R-:W4:Y:S01]  /*16150*/  LDL.LU R12, [R1+0x60c] ;  /* 0x00060c00010c7983 */ /* 0x001f220000300800 */
[----:B------:R-:W-:-:S02]  /*16160*/  IADD3.X R9, PT, PT, R9, UR54, RZ, P6, !PT ;  /* 0x0000003609097c10 */ /* 0x000fc4000b7fe4ff */
[----:B------:R-:W-:-:S03]  /*16170*/  IADD3 R16, P6, PT, R16, UR21, RZ ;  /* 0x0000001510107c10 */ /* 0x000fc6000ffde0ff */
[----:B------:R0:W-:Y:S01]  /*16180*/  STL [R1+0x3ec], R9 ;  /* 0x0003ec0901007387 */ /* 0x0001e20000100800 */
[----:B------:R-:W-:Y:S02]  /*16190*/  IADD3.X R14, PT, PT, R14, UR54, RZ, P1, !PT ;  /* 0x000000360e0e7c10 */ /* 0x000fe40008ffe4ff */
[----:B------:R-:W-:Y:S01]  /*161a0*/  IADD3 R15, P1, PT, R15, UR21, RZ ;  /* 0x000000150f0f7c10 */ /* 0x000fe2000ff3e0ff */
[----:B0-----:R-:W4:Y:S04]  /*161b0*/  LDL.LU R9, [R1+0x5e8] ;  /* 0x0005e80001097983 */ /* 0x001f280000300800 */
[----:B------:R0:W-:Y:S04]  /*161c0*/  STL [R1+0x600], R16 ;  /* 0x0006001001007387 */ /* 0x0001e80000100800 */
[----:B0-----:R-:W4:Y:S04]  /*161d0*/  LDL.LU R16, [R1+0x604] ;  /* 0x0006040001107983 */ /* 0x001f280000300800 */
[----:B------:R0:W-:Y:S04]  /*161e0*/  STL [R1+0x3e8], R14 ;  /* 0x0003e80e01007387 */ /* 0x0001e80000100800 */
[----:B0-----:R-:W4:Y:S04]  /*161f0*/  LDL.LU R14, [R1+0x5e0] ;  /* 0x0005e000010e7983 */ /* 0x001f280000300800 */
[----:B------:R-:W4:Y:S04]  /*16200*/  LDL.LU R35, [R1+0x5fc] ;  /* 0x0005fc0001237983 */ /* 0x000f280000300800 */
[----:B------:R-:W4:Y:S04]  /*16210*/  LDL.LU R34, [R1+0x5d8] ;  /* 0x0005d80001227983 */ /* 0x000f280000300800 */
[----:B------:R-:W4:Y:S04]  /*16220*/  LDL.LU R33, [R1+0x5f4] ;  /* 0x0005f40001217983 */ /* 0x000f280000300800 */
[----:B------:R0:W-:Y:S04]  /*16230*/  STL [R1+0x5f8], R15 ;  /* 0x0005f80f01007387 */ /* 0x0001e80000100800 */
        /* <DEDUP_REMOVED lines=16> */
[----:B0-----:R-:W4:Y:S01]  /*16340*/  LDL.LU R15, [R1+0x590] ;  /* 0x00059000010f7983 */ /* 0x001f220000300800 */
[----:B--2---:R-:W-:-:S02]  /*16350*/  IADD3.X R36, PT, PT, R36, UR54, RZ, P3, !PT ;  /* 0x0000003624247c10 */ /* 0x004fc40009ffe4ff */
[----:B---3--:R-:W-:-:S05]  /*16360*/  IADD3 R13, P3, PT, R13, UR21, RZ ;  /* 0x000000150d0d7c10 */ /* 0x008fca000ff7e0ff */
[----:B------:R0:W-:Y:S01]  /*16370*/  STL [R1+0x5f0], R13 ;  /* 0x0005f00d01007387 */ /* 0x0001e20000100800 */
[----:B----4-:R-:W-:-:S03]  /*16380*/  IADD3.X R12, PT, PT, R12, UR54, RZ, P4, !PT ;  /* 0x000000360c0c7c10 */ /* 0x010fc6000a7fe4ff */
[----:B0-----:R-:W2:Y:S04]  /*16390*/  LDL.LU R13, [R1+0x5ac] ;  /* 0x0005ac00010d7983 */ /* 0x001ea80000300800 */
[----:B------:R-:W-:Y:S04]  /*163a0*/  STL [R1+0x3e0], R36 ;  /* 0x0003e02401007387 */ /* 0x000fe80000100800 */
[----:B------:R0:W-:Y:S04]  /*163b0*/  STL [R1+0x60c], R12 ;  /* 0x00060c0c01007387 */ /* 0x0001e80000100800 */
[----:B0-----:R-:W3:Y:S01]  /*163c0*/  LDL.LU R12, [R1+0x588] ;  /* 0x00058800010c7983 */ /* 0x001ee20000300800 */
[----:B------:R-:W-:-:S05]  /*163d0*/  IADD3 R9, P4, PT, R9, UR21, RZ ;  /* 0x0000001509097c10 */ /* 0x000fca000ff9e0ff */
[----:B------:R0:W-:Y:S01]  /*163e0*/  STL [R1+0x5e8], R9 ;  /* 0x0005e80901007387 */ /* 0x0001e20000100800 */
[----:B------:R-:W-:-:S03]  /*163f0*/  IADD3.X R16, PT, PT, R16, UR54, RZ, P5, !PT ;  /* 0x0000003610107c10 */ /* 0x000fc6000affe4ff */
[----:B0-----:R-:W4:Y:S04]  /*16400*/  LDL.LU R9, [R1+0x5a4] ;  /* 0x0005a40001097983 */ /* 0x001f280000300800 */
[----:B------:R0:W-:Y:S01]  /*16410*/  STL [R1+0x604], R16 ;  /* 0x0006041001007387 */ /* 0x0001e20000100800 */
[----:B------:R-:W-:Y:S02]  /*16420*/  IADD3 R14, P5, PT, R14, UR21, RZ ;  /* 0x000000150e0e7c10 */ /* 0x000fe4000ffbe0ff */
[----:B------:R-:W-:Y:S01]  /*16430*/  IADD3.X R35, PT, PT, R35, UR54, RZ, P6, !PT ;  /* 0x0000003623237c10 */ /* 0x000fe2000b7fe4ff */
[----:B0-----:R-:W4:Y:S01]  /*16440*/  LDL.LU R16, [R1+0x580] ;  /* 0x0005800001107983 */ /* 0x001f220000300800 */
[----:B------:R-:W-:-:S03]  /*16450*/  IADD3 R34, P6, PT, R34, UR21, RZ ;  /* 0x0000001522227c10 */ /* 0x000fc6000ffde0ff */
[----:B------:R0:W-:Y:S01]  /*16460*/  STL [R1+0x5e0], R14 ;  /* 0x0005e00e01007387 */ /* 0x0001e20000100800 */
[----:B------:R-:W-:-:S03]  /*16470*/  IADD3.X R33, PT, PT, R33, UR54, RZ, P1, !PT ;  /* 0x0000003621217c10 */ /* 0x000fc60008ffe4ff */
[----:B0-----:R-:W4:Y:S01]  /*16480*/  LDL.LU R14, [R1+0x59c] ;  /* 0x00059c00010e7983 */ /* 0x001f220000300800 */
        /* <DEDUP_REMOVED lines=33> */
[----:B------:R-:W-:Y:S04]  /*166a0*/  STL [R1+0x5bc], R19 ;  /* 0x0005bc1301007387 */ /* 0x000fe80000100800 */
[----:B------:R-:W4:Y:S04]  /*166b0*/  LDL.LU R36, [R1+0x578] ;  /* 0x0005780001247983 */ /* 0x000f280000300800 */
[----:B------:R-:W-:Y:S04]  /*166c0*/  STL [R1+0x598], R18 ;  /* 0x0005981201007387 */ /* 0x000fe80000100800 */
[----:B------:R0:W-:Y:S04]  /*166d0*/  STL [R1+0x590], R15 ;  /* 0x0005900f01007387 */ /* 0x0001e80000100800 */
[----:B------:R-:W-:Y:S04]  /*166e0*/  STL [R1+0x5b4], R17 ;  /* 0x0005b41101007387 */ /* 0x000fe80000100800 */
[----:B0-----:R-:W4:Y:S01]  /*166f0*/  LDL.LU R15, [R1+0x594] ;  /* 0x00059400010f7983 */ /* 0x001f220000300800 */
[----:B--2---:R-:W-:-:S05]  /*16700*/  IADD3.X R13, PT, PT, R13, UR54, RZ, P6, !PT ;  /* 0x000000360d0d7c10 */ /* 0x004fca000b7fe4ff */
[----:B------:R0:W-:Y:S04]  /*16710*/  STL [R1+0x5ac], R13 ;  /* 0x0005ac0d01007387 */ /* 0x0001e80000100800 */
[----:B0-----:R-:W2:Y:S01]  /*16720*/  LDL.LU R13, [R1+0x570] ;  /* 0x00057000010d7983 */ /* 0x001ea20000300800 */
[----:B---3--:R-:W-:-:S05]  /*16730*/  IADD3 R12, P6, PT, R12, UR21, RZ ;  /* 0x000000150c0c7c10 */ /* 0x008fca000ffde0ff */
[----:B------:R0:W-:Y:S04]  /*16740*/  STL [R1+0x588], R12 ;  /* 0x0005880c01007387 */ /* 0x0001e80000100800 */
[----:B0-----:R-:W3:Y:S01]  /*16750*/  LDL.LU R12, [R1+0x58c] ;  /* 0x00058c00010c7983 */ /* 0x001ee20000300800 */
[----:B----4-:R-:W-:-:S05]  /*16760*/  IADD3.X R9, PT, PT, R9, UR54, RZ, P1, !PT ;  /* 0x0000003609097c10 */ /* 0x010fca0008ffe4ff */
[----:B------:R0:W-:Y:S01]  /*16770*/  STL [R1+0x5a4], R9 ;  /* 0x0005a40901007387 */ /* 0x0001e20000100800 */
[----:B------:R-:W-:-:S03]  /*16780*/  IADD3 R16, P1, PT, R16, UR21, RZ ;  /* 0x0000001510107c10 */ /* 0x000fc6000ff3e0ff */
[----:B0-----:R-:W4:Y:S04]  /*16790*/  LDL.LU R9, [R1+0x568] ;  /* 0x0005680001097983 */ /* 0x001f280000300800 */
[----:B------:R0:W-:Y:S01]  /*167a0*/  STL [R1+0x580], R16 ;  /* 0x0005801001007387 */ /* 0x0001e20000100800 */
[----:B------:R-:W-:-:S03]  /*167b0*/  IADD3.X R14, PT, PT, R14, UR54, RZ, P3, !PT ;  /* 0x000000360e0e7c10 */ /* 0x000fc60009ffe4ff */
        /* <DEDUP_REMOVED lines=22> */
[----:B------:R-:W-:-:S02]  /*16920*/  IADD3 R36, P3, PT, R36, UR21, RZ ;  /* 0x0000001524247c10 */ /* 0x000fc4000ff7e0ff */
[----:B------:R-:W-:-:S05]  /*16930*/  IADD3.X R15, PT, PT, R15, UR54, RZ, P4, !PT ;  /* 0x000000360f0f7c10 */ /* 0x000fca000a7fe4ff */
[----:B------:R0:W-:Y:S04]  /*16940*/  STL [R1+0x594], R15 ;  /* 0x0005940f01007387 */ /* 0x0001e80000100800 */
[----:B0-----:R-:W4:Y:S04]  /*16950*/  LDL.LU R15, [R1+0x510] ;  /* 0x00051000010f7983 */ /* 0x001f280000300800 */
[----:B------:R-:W-:Y:S01]  /*16960*/  STL [R1+0x578], R36 ;  /* 0x0005782401007387 */ /* 0x000fe20000100800 */
[----:B--2---:R-:W-:-:S05]  /*16970*/  IADD3 R13, P4, PT, R13, UR21, RZ ;  /* 0x000000150d0d7c10 */ /* 0x004fca000ff9e0ff */
[----:B------:R0:W-:Y:S04]  /*16980*/  STL [R1+0x570], R13 ;  /* 0x0005700d01007387 */ /* 0x0001e80000100800 */
[----:B0-----:R-:W2:Y:S01]  /*16990*/  LDL.LU R13, [R1+0x52c] ;  /* 0x00052c00010d7983 */ /* 0x001ea20000300800 */
[----:B---3--:R-:W-:-:S05]  /*169a0*/  IADD3.X R12, PT, PT, R12, UR54, RZ, P5, !PT ;  /* 0x000000360c0c7c10 */ /* 0x008fca000affe4ff */
[----:B------:R0:W-:Y:S04]  /*169b0*/  STL [R1+0x58c], R12 ;  /* 0x00058c0c01007387 */ /* 0x0001e80000100800 */
[----:B0-----:R-:W3:Y:S01]  /*169c0*/  LDL.LU R12, [R1+0x508] ;  /* 0x00050800010c7983 */ /* 0x001ee20000300800 */
[----:B----4-:R-:W-:-:S05]  /*169d0*/  IADD3 R9, P5, PT, R9, UR21, RZ ;  /* 0x0000001509097c10 */ /* 0x010fca000ffbe0ff */
[----:B------:R0:W-:Y:S01]  /*169e0*/  STL [R1+0x568], R9 ;  /* 0x0005680901007387 */ /* 0x0001e20000100800 */
[----:B------:R-:W-:-:S03]  /*169f0*/  IADD3.X R16, PT, PT, R16, UR54, RZ, P6, !PT ;  /* 0x0000003610107c10 */ /* 0x000fc6000b7fe4ff */
[----:B0-----:R-:W4:Y:S01]  /*16a00*/  LDL.LU R9, [R1+0x524] ;  /* 0x0005240001097983 */ /* 0x001f220000300800 */
[----:B------:R-:W-:-:S03]  /*16a10*/  IADD3 R35, P6, PT, R35, UR21, RZ ;  /* 0x0000001523237c10 */ /* 0x000fc6000ffde0ff */
[----:B------:R0:W-:Y:S01]  /*16a20*/  STL [R1+0x584], R16 ;  /* 0x0005841001007387 */ /* 0x0001e20000100800 */
[----:B------:R-:W-:Y:S02]  /*16a30*/  IADD3.X R34, PT, PT, R34, UR54, RZ, P1, !PT ;  /* 0x0000003622227c10 */ /* 0x000fe40008ffe4ff */
[----:B------:R-:W-:Y:S01]  /*16a40*/  IADD3 R33, P1, PT, R33, UR21, RZ ;  /* 0x0000001521217c10 */ /* 0x000fe2000ff3e0ff */
[----:B0-----:R-:W4:Y:S01]  /*16a50*/  LDL.LU R16, [R1+0x500] ;  /* 0x0005000001107983 */ /* 0x001f220000300800 */
        /* <DEDUP_REMOVED lines=33> */
[----:B------:R-:W-:Y:S04]  /*16c70*/  STL [R1+0x520], R19 ;  /* 0x0005201301007387 */ /* 0x000fe80000100800 */
[----:B------:R-:W4:Y:S04]  /*16c80*/  LDL.LU R36, [R1+0x51c] ;  /* 0x00051c0001247983 */ /* 0x000f280000300800 */
[----:B------:R-:W-:Y:S04]  /*16c90*/  STL [R1+0x53c], R18 ;  /* 0x00053c1201007387 */ /* 0x000fe80000100800 */
[----:B------:R0:W-:Y:S04]  /*16ca0*/  STL [R1+0x534], R14 ;  /* 0x0005340e01007387 */ /* 0x0001e80000100800 */
[----:B------:R-:W-:Y:S01]  /*16cb0*/  STL [R1+0x518], R17 ;  /* 0x0005181101007387 */ /* 0x000fe20000100800 */
[----:B------:R-:W-:-:S03]  /*16cc0*/  IADD3 R15, P6, PT, R15, UR21, RZ ;  /* 0x000000150f0f7c10 */ /* 0x000fc6000ffde0ff */
[----:B0-----:R-:W4:Y:S04]  /*16cd0*/  LDL.LU R14, [R1+0x4f8] ;  /* 0x0004f800010e7983 */ /* 0x001f280000300800 */
[----:B------:R0:W-:Y:S04]  /*16ce0*/  STL [R1+0x510], R15 ;  /* 0x0005100f01007387 */ /* 0x0001e80000100800 */
        /* <DEDUP_REMOVED lines=28> */
[----:B------:R-:W4:Y:S01]  /*16eb0*/  LDL.LU R19, [R1+0x4c4] ;  /* 0x0004c40001137983 */ /* 0x000f220000300800 */
[----:B------:R-:W-:-:S03]  /*16ec0*/  IADD3.X R36, PT, PT, R36, UR54, RZ, P4, !PT ;  /* 0x0000003624247c10 */ /* 0x000fc6000a7fe4ff */
[----:B------:R-:W4:Y:S04]  /*16ed0*/  LDL.LU R18, [R1+0x4a0] ;  /* 0x0004a00001127983 */ /* 0x000f280000300800 */
[----:B------:R-:W4:Y:S04]  /*16ee0*/  LDL.LU R17, [R1+0x4bc] ;  /* 0x0004bc0001117983 */ /* 0x000f280000300800 */
[----:B0-----:R-:W4:Y:S01]  /*16ef0*/  LDL.LU R16, [R1+0x498] ;  /* 0x0004980001107983 */ /* 0x001f220000300800 */
[----:B------:R-:W-:-:S05]  /*16f00*/  IADD3 R14, P4, PT, R14, UR21, RZ ;  /* 0x000000150e0e7c10 */ /* 0x000fca000ff9e0ff */
[----:B------:R0:W-:Y:S01]  /*16f10*/  STL [R1+0x4f8], R14 ;  /* 0x0004f80e01007387 */ /* 0x0001e20000100800 */
[----:B------:R-:W-:-:S03]  /*16f20*/  IADD3.X R15, PT, PT, R15, UR54, RZ, P5, !PT ;  /* 0x000000360f0f7c10 */ /* 0x000fc6000affe4ff */
[----:B0-----:R-:W4:Y:S04]  /*16f30*/  LDL.LU R14, [R1+0x4b4] ;  /* 0x0004b400010e7983 */ /* 0x001f280000300800 */
[----:B------:R-:W-:Y:S04]  /*16f40*/  STL [R1+0x51c], R36 ;  /* 0x00051c2401007387 */ /* 0x000fe80000100800 */
[----:B------:R0:W-:Y:S04]  /*16f50*/  STL [R1+0x514], R15 ;  /* 0x0005140f01007387 */ /* 0x0001e80000100800 */
[----:B0-----:R-:W4:Y:S01]  /*16f60*/  LDL.LU R15, [R1+0x490] ;  /* 0x00049000010f7983 */ /* 0x001f220000300800 */
[----:B--2---:R-:W-:-:S05]  /*16f70*/  IADD3 R13, P5, PT, R13, UR21, RZ ;  /* 0x000000150d0d7c10 */ /* 0x004fca000ffbe0ff */
[----:B------:R0:W-:Y:S04]  /*16f80*/  STL [R1+0x4f0], R13 ;  /* 0x0004f00d01007387 */ /* 0x0001e80000100800 */
[----:B0-----:R-:W2:Y:S01]  /*16f90*/  LDL.LU R13, [R1+0x4ac] ;  /* 0x0004ac00010d7983 */ /* 0x001ea20000300800 */
[----:B---3--:R-:W-:-:S05]  /*16fa0*/  IADD3.X R12, PT, PT, R12, UR54, RZ, P6, !PT ;  /* 0x000000360c0c7c10 */ /* 0x008fca000b7fe4ff */
[----:B------:R0:W-:Y:S04]  /*16fb0*/  STL [R1+0x50c], R12 ;  /* 0x00050c0c01007387 */ /* 0x0001e80000100800 */
[----:B0-----:R-:W3:Y:S01]  /*16fc0*/  LDL.LU R12, [R1+0x488] ;  /* 0x00048800010c7983 */ /* 0x001ee20000300800 */
[----:B----4-:R-:W-:Y:S02]  /*16fd0*/  IADD3 R9, P6, PT, R9, UR21, RZ ;  /* 0x0000001509097c10 */ /* 0x010fe4000ffde0ff */
[----:B------:R-:W-:-:S03]  /*16fe0*/  IADD3.X R35, PT, PT, R35, UR54, RZ, P1, !PT ;  /* 0x0000003623237c10 */ /* 0x000fc60008ffe4ff */
[----:B------:R0:W-:Y:S01]  /*16ff0*/  STL [R1+0x4e8], R9 ;  /* 0x0004e80901007387 */ /* 0x0001e20000100800 */
[----:B------:R-:W-:Y:S02]  /*17000*/  IADD3 R34, P1, PT, R34, UR21, RZ ;  /* 0x0000001522227c10 */ /* 0x000fe4000ff3e0ff */
[----:B------:R-:W-:Y:S01]  /*17010*/  IADD3.X R33, PT, PT, R33, UR54, RZ, P3, !PT ;  /* 0x0000003621217c10 */ /* 0x000fe20009ffe4ff */
        /* <DEDUP_REMOVED lines=38> */
[----:B------:R-:W-:Y:S01]  /*17280*/  STL [R1+0x4bc], R17 ;  /* 0x0004bc1101007387 */ /* 0x000fe20000100800 */
[----:B------:R-:W-:-:S03]  /*17290*/  IADD3.X R14, PT, PT, R14, UR54, RZ, P1, !PT ;  /* 0x000000360e0e7c10 */ /* 0x000fc60008ffe4ff */
[----:B0-----:R-:W4:Y:S04]  /*172a0*/  LDL.LU R16, [R1+0x49c] ;  /* 0x00049c0001107983 */ /* 0x001f280000300800 */
[----:B------:R0:W-:Y:S04]  /*172b0*/  STL [R1+0x4b4], R14 ;  /* 0x0004b40e01007387 */ /* 0x0001e80000100800 */
[----:B0-----:R-:W4:Y:S01]  /*172c0*/  LDL.LU R14, [R1+0x478] ;  /* 0x00047800010e7983 */ /* 0x001f220000300800 */
[----:B------:R-:W-:-:S05]  /*172d0*/  IADD3 R15, P1, PT, R15, UR21, RZ ;  /* 0x000000150f0f7c10 */ /* 0x000fca000ff3e0ff */
        /* <DEDUP_REMOVED lines=8> */
[----:B----4-:R-:W-:-:S03]  /*17360*/  IADD3.X R9, PT, PT, R9, UR54, RZ, P4, !PT ;  /* 0x0000003609097c10 */ /* 0x010fc6000a7fe4ff */
        /* <DEDUP_REMOVED lines=19> */
[----:B------:R-:W-:-:S03]  /*174a0*/  IADD3 R36, P4, PT, R36, UR21, RZ ;  /* 0x0000001524247c10 */ /* 0x000fc6000ff9e0ff */
[----:B------:R-:W4:Y:S04]  /*174b0*/  LDL.LU R17, [R1+0x420] ;  /* 0x0004200001117983 */ /* 0x000f280000300800 */
[----:B0-----:R-:W4:Y:S01]  /*174c0*/  LDL.LU R9, [R1+0x43c] ;  /* 0x00043c0001097983 */ /* 0x001f220000300800 */
[----:B------:R-:W-:-:S05]  /*174d0*/  IADD3.X R16, PT, PT, R16, UR54, RZ, P5, !PT ;  /* 0x0000003610107c10 */ /* 0x000fca000affe4ff */
[----:B------:R0:W-:Y:S01]  /*174e0*/  STL [R1+0x49c], R16 ;  /* 0x00049c1001007387 */ /* 0x0001e20000100800 */
[----:B------:R-:W-:-:S03]  /*174f0*/  IADD3 R14, P5, PT, R14, UR21, RZ ;  /* 0x000000150e0e7c10 */ /* 0x000fc6000ffbe0ff */
[----:B0-----:R-:W4:Y:S04]  /*17500*/  LDL.LU R16, [R1+0x418] ;  /* 0x0004180001107983 */ /* 0x001f280000300800 */
[----:B------:R-:W-:Y:S04]  /*17510*/  STL [R1+0x480], R36 ;  /* 0x0004802401007387 */ /* 0x000fe80000100800 */
[----:B------:R0:W-:Y:S01]  /*17520*/  STL [R1+0x478], R14 ;  /* 0x0004780e01007387 */ /* 0x0001e20000100800 */
[----:B------:R-:W-:-:S03]  /*17530*/  IADD3.X R15, PT, PT, R15, UR54, RZ, P6, !PT ;  /* 0x000000360f0f7c10 */ /* 0x000fc6000b7fe4ff */
[----:B0-----:R-:W4:Y:S04]  /*17540*/  LDL.LU R14, [R1+0x434] ;  /* 0x00043400010e7983 */ /* 0x001f280000300800 */
        /* <DEDUP_REMOVED lines=9> */
[----:B------:R-:W-:Y:S02]  /*175e0*/  IADD3.X R34, PT, PT, R34, UR54, RZ, P3, !PT ;  /* 0x0000003622227c10 */ /* 0x000fe40009ffe4ff */
[----:B------:R-:W-:Y:S02]  /*175f0*/  IADD3 R33, P3, PT, R33, UR21, RZ ;  /* 0x0000001521217c10 */ /* 0x000fe4000ff7e0ff */
[----:B------:R-:W-:Y:S01]  /*17600*/  IADD3.X R32, PT, PT, R32, UR54, RZ, P4, !PT ;  /* 0x0000003620207c10 */ /* 0x000fe2000a7fe4ff */
        /* <DEDUP_REMOVED lines=41> */
[----:B------:R-:W-:-:S05]  /*178a0*/  IADD3.X R14, PT, PT, R14, UR23, RZ, P3, !PT ;  /* 0x000000170e0e7c10 */ /* 0x000fca0009ffe4ff */
[----:B------:R0:W-:Y:S01]  /*178b0*/  STL [R1+0x434], R14 ;  /* 0x0004340e01007387 */ /* 0x0001e20000100800 */
[----:B------:R-:W-:-:S03]  /*178c0*/  IADD3 R15, P3, PT, R15, UR20, RZ ;  /* 0x000000140f0f7c10 */ /* 0x000fc6000ff7e0ff */
[----:B0-----:R-:W4:Y:S04]  /*178d0*/  LDL.LU R14, [R1+0x894] ;  /* 0x00089400010e7983 */ /* 0x001f280000300800 */
[----:B------:R0:W-:Y:S04]  /*178e0*/  STL [R1+0x410], R15 ;  /* 0x0004100f01007387 */ /* 0x0001e80000100800 */
[----:B0-----:R-:W4:Y:S01]  /*178f0*/  LDL.LU R15, [R1+0x414] ;  /* 0x00041400010f7983 */ /* 0x001f220000300800 */
[----:B--2---:R-:W-:-:S05]  /*17900*/  IADD3.X R13, PT, PT, R13, UR23, RZ, P4, !PT ;  /* 0x000000170d0d7c10 */ /* 0x004fca000a7fe4ff */
[----:B------:R0:W-:Y:S04]  /*17910*/  STL [R1+0x42c], R13 ;  /* 0x00042c0d01007387 */ /* 0x0001e80000100800 */
[----:B0-----:R-:W2:Y:S01]  /*17920*/  LDL.LU R13, [R1+0x88c] ;  /* 0x00088c00010d7983 */ /* 0x001ea20000300800 */
[----:B---3--:R-:W-:-:S03]  /*17930*/  IADD3 R12, P4, PT, R12, UR20, RZ ;  /* 0x000000140c0c7c10 */ /* 0x008fc6000ff9e0ff */
[----:B------:R-:W3:Y:S04]  /*17940*/  LDL.LU R35, [R1+0x40c] ;  /* 0x00040c0001237983 */ /* 0x000ee80000300800 */
[----:B------:R-:W3:Y:S04]  /*17950*/  LDL.LU R34, [R1+0x884] ;  /* 0x0008840001227983 */ /* 0x000ee80000300800 */
[----:B------:R-:W3:Y:S04]  /*17960*/  LDL.LU R33, [R1+0x404] ;  /* 0x0004040001217983 */ /* 0x000ee80000300800 */
[----:B------:R0:W-:Y:S04]  /*17970*/  STL [R1+0x408], R12 ;  /* 0x0004080c01007387 */ /* 0x0001e80000100800 */
[----:B------:R-:W3:Y:S04]  /*17980*/  LDL.LU R32, [R1+0xc7c] ;  /* 0x000c7c0001207983 */ /* 0x000ee80000300800 */
        /* <DEDUP_REMOVED lines=15> */
[----:B0-----:R-:W3:Y:S01]  /*17a80*/  LDL.LU R12, [R1+0xc3c] ;  /* 0x000c3c00010c7983 */ /* 0x001ee20000300800 */
[----:B----4-:R-:W-:-:S02]  /*17a90*/  IADD3.X R36, PT, PT, R36, UR23, RZ, P5, !PT ;  /* 0x0000001724247c10 */ /* 0x010fc4000affe4ff */
[----:B------:R-:W-:-:S05]  /*17aa0*/  IADD3 R9, P5, PT, R9, UR20, RZ ;  /* 0x0000001409097c10 */ /* 0x000fca000ffbe0ff */
[----:B------:R0:W-:Y:S01]  /*17ab0*/  STL [R1+0x89c], R9 ;  /* 0x00089c0901007387 */ /* 0x0001e20000100800 */
[----:B------:R-:W-:-:S03]  /*17ac0*/  IADD3.X R16, PT, PT, R16, UR23, RZ, P6, !PT ;  /* 0x0000001710107c10 */ /* 0x000fc6000b7fe4ff */
[----:B0-----:R-:W4:Y:S04]  /*17ad0*/  LDL.LU R9, [R1+0xc58] ;  /* 0x000c580001097983 */ /* 0x001f280000300800 */
[----:B------:R-:W-:Y:S04]  /*17ae0*/  STL [R1+0x424], R36 ;  /* 0x0004242401007387 */ /* 0x000fe80000100800 */
[----:B------:R0:W-:Y:S01]  /*17af0*/  STL [R1+0x41c], R16 ;  /* 0x00041c1001007387 */ /* 0x0001e20000100800 */
[----:B------:R-:W-:-:S03]  /*17b00*/  IADD3 R14, P6, PT, R14, UR20, RZ ;  /* 0x000000140e0e7c10 */ /* 0x000fc6000ffde0ff */
[----:B0-----:R-:W4:Y:S04]  /*17b10*/  LDL.LU R16, [R1+0xc34] ;  /* 0x000c340001107983 */ /* 0x001f280000300800 */
[----:B------:R0:W-:Y:S01]  /*17b20*/  STL [R1+0x894], R14 ;  /* 0x0008940e01007387 */ /* 0x0001e20000100800 */
[----:B------:R-:W-:-:S03]  /*17b30*/  IADD3.X R15, PT, PT, R15, UR23, RZ, P1, !PT ;  /* 0x000000170f0f7c10 */ /* 0x000fc60008ffe4ff */
[----:B0-----:R-:W4:Y:S04]  /*17b40*/  LDL.LU R14, [R1+0xc50] ;  /* 0x000c5000010e7983 */ /* 0x001f280000300800 */
[----:B------:R0:W-:Y:S04]  /*17b50*/  STL [R1+0x414], R15 ;  /* 0x0004140f01007387 */ /* 0x0001e80000100800 */
[----:B0-----:R-:W4:Y:S01]  /*17b60*/  LDL.LU R15, [R1+0xc2c] ;  /* 0x000c2c00010f7983 */ /* 0x001f220000300800 */
[----:B--2---:R-:W-:Y:S02]  /*17b70*/  IADD3 R13, P1, PT, R13, UR20, RZ ;  /* 0x000000140d0d7c10 */ /* 0x004fe4000ff3e0ff */
[----:B---3--:R-:W-:-:S03]  /*17b80*/  IADD3.X R35, PT, PT, R35, UR23, RZ, P3, !PT ;  /* 0x0000001723237c10 */ /* 0x008fc60009ffe4ff */
[----:B------:R0:W-:Y:S01]  /*17b90*/  STL [R1+0x88c], R13 ;  /* 0x00088c0d01007387 */ /* 0x0001e20000100800 */
[----:B------:R-:W-:Y:S02]  /*17ba0*/  IADD3 R34, P3, PT, R34, UR20, RZ ;  /* 0x0000001422227c10 */ /* 0x000fe4000ff7e0ff */
[----:B------:R-:W-:Y:S01]  /*17bb0*/  IADD3.X R33, PT, PT, R33, UR23, RZ, P4, !PT ;  /* 0x0000001721217c10 */ /* 0x000fe2000a7fe4ff */
[----:B0-----:R-:W2:Y:S01]  /*17bc0*/  LDL.LU R13, [R1+0xc48] ;  /* 0x000c4800010d7983 */ /* 0x001ea20000300800 */
        /* <DEDUP_REMOVED lines=34> */
[----:B------:R-:W3:Y:S04]  /*17df0*/  LDL.LU R36, [R1+0xc24] ;  /* 0x000c240001247983 */ /* 0x000ee80000300800 */
[----:B------:R-:W-:Y:S04]  /*17e00*/  STL [R1+0xc44], R18 ;  /* 0x000c441201007387 */ /* 0x000fe80000100800 */
[----:B------:R0:W-:Y:S04]  /*17e10*/  STL [R1+0xc3c], R12 ;  /* 0x000c3c0c01007387 */ /* 0x0001e80000100800 */
[----:B------:R-:W-:Y:S04]  /*17e20*/  STL [R1+0xc60], R17 ;  /* 0x000c601101007387 */ /* 0x000fe80000100800 */
[----:B0-----:R-:W3:Y:S01]  /*17e30*/  LDL.LU R12, [R1+0xc40] ;  /* 0x000c4000010c7983 */ /* 0x001ee20000300800 */
[----:B----4-:R-:W-:-:S05]  /*17e40*/  IADD3.X R9, PT, PT, R9, UR23, RZ, P3, !PT ;  /* 0x0000001709097c10 */ /* 0x010fca0009ffe4ff */
[----:B------:R0:W-:Y:S04]  /*17e50*/  STL [R1+0xc58], R9 ;  /* 0x000c580901007387 */ /* 0x0001e80000100800 */
[----:B0-----:R-:W4:Y:S01]  /*17e60*/  LDL.LU R9, [R1+0xc1c] ;  /* 0x000c1c0001097983 */ /* 0x001f220000300800 */
[----:B------:R-:W-:-:S05]  /*17e70*/  IADD3 R16, P3, PT, R16, UR20, RZ ;  /* 0x0000001410107c10 */ /* 0x000fca000ff7e0ff */
[----:B------:R0:W-:Y:S01]  /*17e80*/  STL [R1+0xc34], R16 ;  /* 0x000c341001007387 */ /* 0x0001e20000100800 */
[----:B------:R-:W-:-:S03]  /*17e90*/  IADD3.X R14, PT, PT, R14, UR23, RZ, P4, !PT ;  /* 0x000000170e0e7c10 */ /* 0x000fc6000a7fe4ff */
[----:B0-----:R-:W4:Y:S04]  /*17ea0*/  LDL.LU R16, [R1+0xc38] ;  /* 0x000c380001107983 */ /* 0x001f280000300800 */
[----:B------:R0:W-:Y:S01]  /*17eb0*/  STL [R1+0xc50], R14 ;  /* 0x000c500e01007387 */ /* 0x0001e20000100800 */
[----:B------:R-:W-:-:S03]  /*17ec0*/  IADD3 R15, P4, PT, R15, UR20, RZ ;  /* 0x000000140f0f7c10 */ /* 0x000fc6000ff9e0ff */
[----:B0-----:R-:W4:Y:S04]  /*17ed0*/  LDL.LU R14, [R1+0xc14] ;  /* 0x000c1400010e7983 */ /* 0x001f280000300800 */
[----:B------:R0:W-:Y:S04]  /*17ee0*/  STL [R1+0xc2c], R15 ;  /* 0x000c2c0f01007387 */ /* 0x0001e80000100800 */
[----:B0-----:R-:W4:Y:S04]  /*17ef0*/  LDL.LU R15, [R1+0xc30] ;  /* 0x000c3000010f7983 */ /* 0x001f280000300800 */
[----:B------:R-:W4:Y:S04]  /*17f00*/  LDL.LU R35, [R1+0xc0c] ;  /* 0x000c0c0001237983 */ /* 0x000f280000300800 */
[----:B------:R-:W4:Y:S04]  /*17f10*/  LDL.LU R34, [R1+0xc28] ;  /* 0x000c280001227983 */ /* 0x000f280000300800 */
[----:B------:R-:W4:Y:S01]  /*17f20*/  LDL.LU R33, [R1+0xc04] ;  /* 0x000c040001217983 */ /* 0x000f220000300800 */
[----:B--2---:R-:W-:-:S05]  /*17f30*/  IADD3.X R13, PT, PT, R13, UR23, RZ, P5, !PT ;  /* 0x000000170d0d7c10 */ /* 0x004fca000affe4ff */
[----:B------:R0:W-:Y:S04]  /*17f40*/  STL [R1+0xc48], R13 ;  /* 0x000c480d01007387 */ /* 0x0001e80000100800 */
[----:B------:R-:W2:Y:S04]  /*17f50*/  LDL.LU R32, [R1+0xc20] ;  /* 0x000c200001207983 */ /* 0x000ea80000300800 */
        /* <DEDUP_REMOVED lines=15> */
[----:B0-----:R-:W2:Y:S01]  /*18050*/  LDL.LU R13, [R1+0xbe0] ;  /* 0x000be000010d7983 */ /* 0x001ea20000300800 */
[----:B---3--:R-:W-:-:S05]  /*18060*/  IADD3.X R12, PT, PT, R12, UR23, RZ, P6, !PT ;  /* 0x000000170c0c7c10 */ /* 0x008fca000b7fe4ff */
[----:B------:R0:W-:Y:S04]  /*18070*/  STL [R1+0xc40], R12 ;  /* 0x000c400c01007387 */ /* 0x0001e80000100800 */
[----:B0-----:R-:W3:Y:S01]  /*18080*/  LDL.LU R12, [R1+0x64c] ;  /* 0x00064c00010c7983 */ /* 0x001ee20000300800 */
[----:B------:R-:W-:Y:S02]  /*18090*/  IADD3 R36, P5, PT, R36, UR20, RZ ;  /* 0x0000001424247c10 */ /* 0x000fe4000ffbe0ff */
[----:B----4-:R-:W-:-:S03]  /*180a0*/  IADD3 R9, P6, PT, R9, UR20, RZ ;  /* 0x0000001409097c10 */ /* 0x010fc6000ffde0ff */
[----:B------:R-:W-:Y:S04]  /*180b0*/  STL [R1+0xc24], R36 ;  /* 0x000c242401007387 */ /* 0x000fe80000100800 */
[----:B------:R0:W-:Y:S04]  /*180c0*/  STL [R1+0xc1c], R9 ;  /* 0x000c1c0901007387 */ /* 0x0001e80000100800 */
[----:B0-----:R-:W4:Y:S01]  /*180d0*/  LDL.LU R9, [R1+0x668] ;  /* 0x0006680001097983 */ /* 0x001f220000300800 */
[----:B------:R-:W-:-:S05]  /*180e0*/  IADD3.X R16, PT, PT, R16, UR23, RZ, P1, !PT ;  /* 0x0000001710107c10 */ /* 0x000fca0008ffe4ff */
[----:B------:R0:W-:Y:S01]  /*180f0*/  STL [R1+0xc38], R16 ;  /* 0x000c381001007387 */ /* 0x0001e20000100800 */
[----:B------:R-:W-:-:S03]  /*18100*/  IADD3 R14, P1, PT, R14, UR20, RZ ;  /* 0x000000140e0e7c10 */ /* 0x000fc6000ff3e0ff */
[----:B0-----:R-:W4:Y:S04]  /*18110*/  LDL.LU R16, [R1+0x644] ;  /* 0x0006440001107983 */ /* 0x001f280000300800 */
[----:B------:R0:W-:Y:S01]  /*18120*/  STL [R1+0xc14], R14 ;  /* 0x000c140e01007387 */ /* 0x0001e20000100800 */
[----:B------:R-:W-:-:S03]  /*18130*/  IADD3.X R15, PT, PT, R15, UR23, RZ, P3, !PT ;  /* 0x000000170f0f7c10 */ /* 0x000fc60009ffe4ff */
[----:B0-----:R-:W4:Y:S01]  /*18140*/  LDL.LU R14, [R1+0x660] ;  /* 0x00066000010e7983 */ /* 0x001f220000300800 */
[----:B------:R-:W-:-:S03]  /*18150*/  IADD3 R35, P3, PT, R35, UR20, RZ ;  /* 0x0000001423237c10 */ /* 0x000fc6000ff7e0ff */
[----:B------:R0:W-:Y:S01]  /*18160*/  STL [R1+0xc30], R15 ;  /* 0x000c300f01007387 */ /* 0x0001e20000100800 */
[----:B------:R-:W-:Y:S02]  /*18170*/  IADD3.X R34, PT, PT, R34, UR23, RZ, P4, !PT ;  /* 0x0000001722227c10 */ /* 0x000fe4000a7fe4ff */
[----:B------:R-:W-:Y:S01]  /*18180*/  IADD3 R33, P4, PT, R33, UR20, RZ ;  /* 0x0000001421217c10 */ /* 0x000fe2000ff9e0ff */
[----:B0-----:R-:W4:Y:S04]  /*18190*/  LDL.LU R15, [R1+0x63c] ;  /* 0x00063c00010f7983 */ /* 0x001f280000300800 */
[----:B------:R-:W-:Y:S04]  /*181a0*/  STL [R1+0xc0c], R35 ;  /* 0x000c0c2301007387 */ /* 0x000fe80000100800 */
[----:B------:R-:W-:Y:S04]  /*181b0*/  STL [R1+0xc28], R34 ;  /* 0x000c282201007387 */ /* 0x000fe80000100800 */
[----:B------:R-:W-:Y:S01]  /*181c0*/  STL [R1+0xc04], R33 ;  /* 0x000c042101007387 */ /* 0x000fe20000100800 */
[----:B--2---:R-:W-:-:S02]  /*181d0*/  IADD3.X R32, PT, PT, R32, UR23, RZ, P5, !PT ;  /* 0x0000001720207c10 */ /* 0x004fc4000affe4ff */
        /* <DEDUP_REMOVED lines=31> */
[----:B------:R-:W-:Y:S04]  /*183d0*/  STL [R1+0xbe8], R18 ;  /* 0x000be81201007387 */ /* 0x000fe80000100800 */
[----:B------:R0:W-:Y:S04]  /*183e0*/  STL [R1+0xbe0], R13 ;  /* 0x000be00d01007387 */ /* 0x0001e80000100800 */
[----:B------:R-:W-:Y:S04]  /*183f0*/  STL [R1+0x654], R17 ;  /* 0x0006541101007387 */ /* 0x000fe80000100800 */
[----:B0-----:R-:W2:Y:S01]  /*18400*/  LDL.LU R13, [R1+0x634] ;  /* 0x00063400010d7983 */ /* 0x001ea20000300800 */
[----:B---3--:R-:W-:-:S05]  /*18410*/  IADD3 R12, P3, PT, R12, UR20, RZ ;  /* 0x000000140c0c7c10 */ /* 0x008fca000ff7e0ff */
[----:B------:R0:W-:Y:S04]  /*18420*/  STL [R1+0x64c], R12 ;  /* 0x00064c0c01007387 */ /* 0x0001e80000100800 */
        /* <DEDUP_REMOVED lines=33> */
[----:B------:R-:W-:-:S05]  /*18640*/  IADD3 R13, P6, PT, R13, UR20, RZ ;  /* 0x000000140d0d7c10 */ /* 0x000fca000ffde0ff */
[----:B------:R0:W-:Y:S04]  /*18650*/  STL [R1+0x634], R13 ;  /* 0x0006340d01007387 */ /* 0x0001e80000100800 */
[----:B0-----:R-:W2:Y:S04]  /*18660*/  LDL.LU R13, [R1+0xbc0] ;  /* 0x000bc000010d7983 */ /* 0x001ea80000300800 */
[----:B------:R-:W-:Y:S01]  /*18670*/  STL [R1+0x658], R36 ;  /* 0x0006582401007387 */ /* 0x000fe20000100800 */
[----:B---3--:R-:W-:-:S05]  /*18680*/  IADD3.X R12, PT, PT, R12, UR23, RZ, P1, !PT ;  /* 0x000000170c0c7c10 */ /* 0x008fca0008ffe4ff */
[----:B------:R0:W-:Y:S04]  /*18690*/  STL [R1+0x650], R12 ;  /* 0x0006500c01007387 */ /* 0x0001e80000100800 */
[----:B0-----:R-:W3:Y:S01]  /*186a0*/  LDL.LU R12, [R1+0xb9c] ;  /* 0x000b9c00010c7983 */ /* 0x001ee20000300800 */
[----:B----4-:R-:W-:-:S05]  /*186b0*/  IADD3 R9, P1, PT, R9, UR20, RZ ;  /* 0x0000001409097c10 */ /* 0x010fca000ff3e0ff */
[----:B------:R0:W-:Y:S04]  /*186c0*/  STL [R1+0x87c], R9 ;  /* 0x00087c0901007387 */ /* 0x0001e80000100800 */
[----:B0-----:R-:W4:Y:S01]  /*186d0*/  LDL.LU R9, [R1+0xbb8] ;  /* 0x000bb80001097983 */ /* 0x001f220000300800 */
[----:B------:R-:W-:-:S05]  /*186e0*/  IADD3.X R16, PT, PT, R16, UR23, RZ, P3, !PT ;  /* 0x0000001710107c10 */ /* 0x000fca0009ffe4ff */
[----:B------:R0:W-:Y:S01]  /*186f0*/  STL [R1+0x648], R16 ;  /* 0x0006481001007387 */ /* 0x0001e20000100800 */
[----:B------:R-:W-:-:S03]  /*18700*/  IADD3 R14, P3, PT, R14, UR20, RZ ;  /* 0x000000140e0e7c10 */ /* 0x000fc6000ff7e0ff */
[----:B0-----:R-:W4:Y:S01]  /*18710*/  LDL.LU R16, [R1+0xb94] ;  /* 0x000b940001107983 */ /* 0x001f220000300800 */
        /* <DEDUP_REMOVED lines=90> */
[----:B------:R0:W-:Y:S04]  /*18cc0*/  STL [R1+0xb7c], R9 ;  /* 0x000b7c0901007387 */ /* 0x0001e80000100800 */
[----:B0-----:R-:W4:Y:S01]  /*18cd0*/  LDL.LU R9, [R1+0x628] ;  /* 0x0006280001097983 */ /* 0x001f220000300800 */
[----:B------:R-:W-:Y:S02]  /*18ce0*/  IADD3.X R16, PT, PT, R16, UR23, RZ, P4, !PT ;  /* 0x0000001710107c10 */ /* 0x000fe4000a7fe4ff */
        /* <DEDUP_REMOVED lines=56> */
[----:B------:R-:W-:-:S03]  /*19070*/  IADD3 R16, P6, PT, R16, UR20, RZ ;  /* 0x0000001410107c10 */ /* 0x000fc6000ffde0ff */
        /* <DEDUP_REMOVED lines=80> */
[----:B------:R-:W-:-:S05]  /*19580*/  IADD3.X R14, PT, PT, R14, UR23, RZ, P5, !PT ;  /* 0x000000170e0e7c10 */ /* 0x000fca000affe4ff */
        /* <DEDUP_REMOVED lines=10> */
[----:B0-----:R-:W3:Y:S04]  /*19630*/  LDL.LU R12, [R1+0xb04] ;  /* 0x000b0400010c7983 */ /* 0x001ee80000300800 */
[----:B------:R-:W3:Y:S01]  /*19640*/  LDL.LU R35, [R1+0xae0] ;  /* 0x000ae00001237983 */ /* 0x000ee20000300800 */
[----:B----4-:R-:W-:-:S03]  /*19650*/  IADD3.X R9, PT, PT, R9, UR23, RZ, P1, !PT ;  /* 0x0000001709097c10 */ /* 0x010fc60008ffe4ff */
        /* <DEDUP_REMOVED lines=23> */
[----:B0-----:R-:W4:Y:S01]  /*197d0*/  LDL.LU R16, [R1+0x72c] ;  /* 0x00072c0001107983 */ /* 0x001f220000300800 */
[----:B------:R-:W-:-:S03]  /*197e0*/  IADD3 R14, P3, PT, R14, UR20, RZ ;  /* 0x000000140e0e7c10 */ /* 0x000fc6000ff7e0ff */
[----:B------:R-:W-:Y:S04]  /*197f0*/  STL [R1+0xaf8], R36 ;  /* 0x000af82401007387 */ /* 0x000fe80000100800 */
[----:B------:R0:W-:Y:S04]  /*19800*/  STL [R1+0xaf0], R14 ;  /* 0x000af00e01007387 */ /* 0x0001e80000100800 */
[----:B0-----:R-:W4:Y:S01]  /*19810*/  LDL.LU R14, [R1+0xc98] ;  /* 0x000c9800010e7983 */ /* 0x001f220000300800 */
[----:B------:R-:W-:-:S05]  /*19820*/  IADD3.X R15, PT, PT, R15, UR23, RZ, P4, !PT ;  /* 0x000000170f0f7c10 */ /* 0x000fca000a7fe4ff */
        /* <DEDUP_REMOVED lines=8> */
[----:B------:R-:W-:Y:S02]  /*198b0*/  IADD3 R35, P5, PT, R35, UR20, RZ ;  /* 0x0000001423237c10 */ /* 0x000fe4000ffbe0ff */
[----:B----4-:R-:W-:Y:S02]  /*198c0*/  IADD3.X R34, PT, PT, R34, UR23, RZ, P6, !PT ;  /* 0x0000001722227c10 */ /* 0x010fe4000b7fe4ff */
        /* <DEDUP_REMOVED lines=38> */
[----:B------:R-:W-:Y:S04]  /*19b30*/  STL [R1+0x734], R17 ;  /* 0x0007341101007387 */ /* 0x000fe80000100800 */
[----:B0-----:R-:W4:Y:S01]  /*19b40*/  LDL.LU R9, [R1+0x714] ;  /* 0x0007140001097983 */ /* 0x001f220000300800 */
[----:B------:R-:W-:-:S05]  /*19b50*/  IADD3 R16, P5, PT, R16, UR20, RZ ;  /* 0x0000001410107c10 */ /* 0x000fca000ffbe0ff */
[----:B------:R0:W-:Y:S04]  /*19b60*/  STL [R1+0x72c], R16 ;  /* 0x00072c1001007387 */ /* 0x0001e80000100800 */
        /* <DEDUP_REMOVED lines=9> */
[----:B0-----:R-:W2:Y:S04]  /*19c00*/  LDL.LU R13, [R1+0x6f0] ;  /* 0x0006f000010d7983 */ /* 0x001ea80000300800 */
[----:B------:R-:W2:Y:S04]  /*19c10*/  LDL.LU R35, [R1+0x720] ;  /* 0x0007200001237983 */ /* 0x000ea80000300800 */
[----:B------:R-:W2:Y:S04]  /*19c20*/  LDL.LU R34, [R1+0x83c] ;  /* 0x00083c0001227983 */ /* 0x000ea80000300800 */
[----:B------:R-:W2:Y:S01]  /*19c30*/  LDL.LU R33, [R1+0x718] ;  /* 0x0007180001217983 */ /* 0x000ea20000300800 */
[----:B---3--:R-:W-:-:S05]  /*19c40*/  IADD3 R12, P1, PT, R12, UR20, RZ ;  /* 0x000000140c0c7c10 */ /* 0x008fca000ff3e0ff */
        /* <DEDUP_REMOVED lines=20> */
[----:B------:R0:W-:Y:S04]  /*19d90*/  STL [R1+0x714], R9 ;  /* 0x0007140901007387 */ /* 0x0001e80000100800 */
[----:B0-----:R-:W4:Y:S01]  /*19da0*/  LDL.LU R9, [R1+0xab4] ;  /* 0x000ab40001097983 */ /* 0x001f220000300800 */
[----:B------:R-:W-:-:S03]  /*19db0*/  IADD3.X R16, PT, PT, R16, UR23, RZ, P4, !PT ;  /* 0x0000001710107c10 */ /* 0x000fc6000a7fe4ff */
[----:B------:R-:W-:Y:S04]  /*19dc0*/  STL [R1+0x738], R36 ;  /* 0x0007382401007387 */ /* 0x000fe80000100800 */
[----:B------:R0:W-:Y:S04]  /*19dd0*/  STL [R1+0x730], R16 ;  /* 0x0007301001007387 */ /* 0x0001e80000100800 */
[----:B0-----:R-:W4:Y:S01]  /*19de0*/  LDL.LU R16, [R1+0xa90] ;  /* 0x000a900001107983 */ /* 0x001f220000300800 */
[----:B------:R-:W-:-:S05]  /*19df0*/  IADD3 R14, P4, PT, R14, UR20, RZ ;  /* 0x000000140e0e7c10 */ /* 0x000fca000ff9e0ff */
[----:B------:R0:W-:Y:S04]  /*19e00*/  STL [R1+0x6f8], R14 ;  /* 0x0006f80e01007387 */ /* 0x0001e80000100800 */
[----:B0-----:R-:W4:Y:S01]  /*19e10*/  LDL.LU R14, [R1+0xaac] ;  /* 0x000aac00010e7983 */ /* 0x001f220000300800 */
[----:B------:R-:W-:-:S05]  /*19e20*/  IADD3.X R15, PT, PT, R15, UR23, RZ, P5, !PT ;  /* 0x000000170f0f7c10 */ /* 0x000fca000affe4ff */
[----:B------:R0:W-:Y:S04]  /*19e30*/  STL [R1+0x728], R15 ;  /* 0x0007280f01007387 */ /* 0x0001e80000100800 */
[----:B0-----:R-:W4:Y:S01]  /*19e40*/  LDL.LU R15, [R1+0xa88] ;  /* 0x000a8800010f7983 */ /* 0x001f220000300800 */
[----:B--2---:R-:W-:Y:S02]  /*19e50*/  IADD3 R13, P5, PT, R13, UR20, RZ ;  /* 0x000000140d0d7c10 */ /* 0x004fe4000ffbe0ff */
[----:B------:R-:W-:-:S03]  /*19e60*/  IADD3.X R35, PT, PT, R35, UR23, RZ, P6, !PT ;  /* 0x0000001723237c10 */ /* 0x000fc6000b7fe4ff */
[----:B------:R0:W-:Y:S01]  /*19e70*/  STL [R1+0x6f0], R13 ;  /* 0x0006f00d01007387 */ /* 0x0001e20000100800 */
[----:B------:R-:W-:Y:S02]  /*19e80*/  IADD3 R34, P6, PT, R34, UR20, RZ ;  /* 0x0000001422227c10 */ /* 0x000fe4000ffde0ff */
[----:B------:R-:W-:Y:S01]  /*19e90*/  IADD3.X R33, PT, PT, R33, UR23, RZ, P1, !PT ;  /* 0x0000001721217c10 */ /* 0x000fe20008ffe4ff */
[----:B0-----:R-:W2:Y:S04]  /*19ea0*/  LDL.LU R13, [R1+0xaa4] ;  /* 0x000aa400010d7983 */ /* 0x001ea80000300800 */
[----:B------:R-:W-:Y:S04]  /*19eb0*/  STL [R1+0x720], R35 ;  /* 0x0007202301007387 */ /* 0x000fe80000100800 */
[----:B------:R-:W-:Y:S01]  /*19ec0*/  STL [R1+0x83c], R34 ;  /* 0x00083c2201007387 */ /* 0x000fe20000100800 */
[----:B---3--:R-:W-:-:S03]  /*19ed0*/  IADD3 R32, P1, PT, R32, UR20, RZ ;  /* 0x0000001420207c10 */ /* 0x008fc6000ff3e0ff */
        /* <DEDUP_REMOVED lines=30> */
[----:B------:R-:W3:Y:S01]  /*1a0c0*/  LDL.LU R36, [R1+0xa80] ;  /* 0x000a800001247983 */ /* 0x000ee20000300800 */
[----:B------:R-:W-:-:S03]  /*1a0d0*/  IADD3 R12, P5, PT, R12, UR20, RZ ;  /* 0x000000140c0c7c10 */ /* 0x000fc6000ffbe0ff */
        /* <DEDUP_REMOVED lines=41> */
[----:B------:R-:W-:-:S05]  /*1a370*/  IADD3 R36, P3, PT, R36, UR20, RZ ;  /* 0x0000001424247c10 */ /* 0x000fca000ff7e0ff */
[----:B------:R-:W-:Y:S01]  /*1a380*/  STL [R1+0xa80], R36 ;  /* 0x000a802401007387 */ /* 0x000fe20000100800 */
[----:B----4-:R-:W-:-:S05]  /*1a390*/  IADD3 R9, P4, PT, R9, UR20, RZ ;  /* 0x0000001409097c10 */ /* 0x010fca000ff9e0ff */
        /* <DEDUP_REMOVED lines=8> */
[----:B------:R-:W-:Y:S02]  /*1a420*/  IADD3.X R15, PT, PT, R15, UR23, RZ, P6, !PT ;  /* 0x000000170f0f7c10 */ /* 0x000fe4000b7fe4ff */
        /* <DEDUP_REMOVED lines=90> */
[----:B------:R0:W-:Y:S04]  /*1a9d0*/  STL [R1+0x6dc], R16 ;  /* 0x0006dc1001007387 */ /* 0x0001e80000100800 */
[----:B0-----:R-:W4:Y:S01]  /*1a9e0*/  LDL.LU R16, [R1+0xa04] ;  /* 0x000a040001107983 */ /* 0x001f220000300800 */
[----:B------:R-:W-:Y:S02]  /*1a9f0*/  IADD3 R14, P6, PT, R14, UR20, RZ ;  /* 0x000000140e0e7c10 */ /* 0x000fe4000ffde0ff */
        /* <DEDUP_REMOVED lines=56> */
[----:B------:R-:W-:-:S03]  /*1ad80*/  IADD3.X R14, PT, PT, R14, UR23, RZ, P4, !PT ;  /* 0x000000170e0e7c10 */ /* 0x000fc6000a7fe4ff */
        /* <DEDUP_REMOVED lines=116> */
[----:B------:R0:W-:Y:S04]  /*1b4d0*/  STL [R1+0x690], R14 ;  /* 0x0006900e01007387 */ /* 0x0001e80000100800 */
[----:B0-----:R-:W4:Y:S01]  /*1b4e0*/  LDL.LU R14, [R1+0x978] ;  /* 0x00097800010e7983 */ /* 0x001f220000300800 */
[----:B------:R-:W-:-:S03]  /*1b4f0*/  IADD3.X R15, PT, PT, R15, UR23, RZ, P6, !PT ;  /* 0x000000170f0f7c10 */ /* 0x000fc6000b7fe4ff */
        /* <DEDUP_REMOVED lines=66> */
[----:B------:R-:W3:Y:S04]  /*1b920*/  LDL.LU R35, [R1+0x92c] ;  /* 0x00092c0001237983 */ /* 0x000ee80000300800 */
[----:B------:R-:W3:Y:S04]  /*1b930*/  LDL.LU R34, [R1+0x948] ;  /* 0x0009480001227983 */ /* 0x000ee80000300800 */
[----:B------:R-:W3:Y:S01]  /*1b940*/  LDL.LU R33, [R1+0x924] ;  /* 0x0009240001217983 */ /* 0x000ee20000300800 */
[----:B----4-:R-:W-:-:S05]  /*1b950*/  IADD3.X R9, PT, PT, R9, UR23, RZ, P5, !PT ;  /* 0x0000001709097c10 */ /* 0x010fca000affe4ff */
        /* <DEDUP_REMOVED lines=36> */
[----:B------:R-:W-:Y:S02]  /*1bba0*/  IADD3.X R34, PT, PT, R34, UR23, RZ, P4, !PT ;  /* 0x0000001722227c10 */ /* 0x000fe4000a7fe4ff */
[----:B------:R-:W-:Y:S01]  /*1bbb0*/  IADD3 R33, P4, PT, R33, UR20, RZ ;  /* 0x0000001421217c10 */ /* 0x000fe2000ff9e0ff */
[----:B------:R-:W-:Y:S04]  /*1bbc0*/  STL [R1+0x92c], R35 ;  /* 0x00092c2301007387 */ /* 0x000fe80000100800 */
[----:B------:R-:W-:Y:S01]  /*1bbd0*/  STL [R1+0x948], R34 ;  /* 0x0009482201007387 */ /* 0x000fe20000100800 */
[----:B----4-:R-:W-:-:S03]  /*1bbe0*/  IADD3.X R32, PT, PT, R32, UR23, RZ, P5, !PT ;  /* 0x0000001720207c10 */ /* 0x010fc6000affe4ff */
        /* <DEDUP_REMOVED lines=30> */
[----:B------:R-:W4:Y:S01]  /*1bdd0*/  LDL.LU R36, [R1+0x8e8] ;  /* 0x0008e80001247983 */ /* 0x000f220000300800 */
[----:B------:R-:W-:-:S03]  /*1bde0*/  IADD3.X R9, PT, PT, R9, UR23, RZ, P3, !PT ;  /* 0x0000001709097c10 */ /* 0x000fc60009ffe4ff */
        /* <DEDUP_REMOVED lines=41> */
[----:B0-----:R-:W4:Y:S04]  /*1c080*/  LDL.LU R9, [R1+0x8c0] ;  /* 0x0008c00001097983 */ /* 0x001f280000300800 */
[----:B------:R-:W-:Y:S01]  /*1c090*/  STL [R1+0x8e8], R36 ;  /* 0x0008e82401007387 */ /* 0x000fe20000100800 */
[----:B------:R-:W-:-:S05]  /*1c0a0*/  IADD3.X R16, PT, PT, R16, UR23, RZ, P1, !PT ;  /* 0x0000001710107c10 */ /* 0x000fca0008ffe4ff */
        /* <DEDUP_REMOVED lines=247> */
[----:B0-----:R-:W4:Y:S04]  /*1d020*/  LDL.LU R9, [R1+0x314] ;  /* 0x0003140001097983 */ /* 0x001f280000300800 */
[----:B------:R-:W4:Y:S04]  /*1d030*/  LDL.LU R35, [R1+0x330] ;  /* 0x0003300001237983 */ /* 0x000f280000300800 */
[----:B------:R-:W4:Y:S01]  /*1d040*/  LDL.LU R34, [R1+0x328] ;  /* 0x0003280001227983 */ /* 0x000f220000300800 */
[----:B------:R-:W-:-:S05]  /*1d050*/  IADD3 R16, P6, PT, R16, UR20, RZ ;  /* 0x0000001410107c10 */ /* 0x000fca000ffde0ff */
[----:B------:R-:W-:Y:S04]  /*1d060*/  STL [R1+0x32c], R16 ;  /* 0x00032c1001007387 */ /* 0x000fe80000100800 */
[----:B------:R-:W4:Y:S04]  /*1d070*/  LDL.LU R33, [R1+0x30c] ;  /* 0x00030c0001217983 */ /* 0x000f280000300800 */
[----:B------:R-:W4:Y:S01]  /*1d080*/  LDL.LU R32, [R1+0x320] ;  /* 0x0003200001207983 */ /* 0x000f220000300800 */
[----:B------:R-:W-:-:S05]  /*1d090*/  IADD3.X R14, PT, PT, R14, UR23, RZ, P1, !PT ;  /* 0x000000170e0e7c10 */ /* 0x000fca0008ffe4ff */
        /* <DEDUP_REMOVED lines=14> */
[----:B0-----:R-:W4:Y:S04]  /*1d180*/  LDL R14, [R1+0xccc] ;  /* 0x000ccc00010e7983 */ /* 0x001f280000100800 */
[----:B------:R-:W4:Y:S04]  /*1d190*/  LDL.LU R18, [R1+0x2e8] ;  /* 0x0002e80001127983 */ /* 0x000f280000300800 */
[----:B------:R-:W4:Y:S04]  /*1d1a0*/  LDL.LU R17, [R1+0x2cc] ;  /* 0x0002cc0001117983 */ /* 0x000f280000300800 */
[----:B------:R-:W4:Y:S01]  /*1d1b0*/  LDL.LU R16, [R1+0x2e0] ;  /* 0x0002e00001107983 */ /* 0x000f220000300800 */
        /* <DEDUP_REMOVED lines=14> */
[----:B------:R-:W1:Y:S01]  /*1d2a0*/  SYNCS.PHASECHK.TRANS64.TRYWAIT P5, [UR11], R10 ;  /* 0x0000000aff0075a7 */ /* 0x000e6200080a110b */
[----:B------:R-:W-:Y:S02]  /*1d2b0*/  IADD3.X R34, PT, PT, R34, UR23, RZ, P6, !PT ;  /* 0x0000001722227c10 */ /* 0x000fe4000b7fe4ff */
[----:B------:R4:W-:Y:S04]  /*1d2c0*/  STL [R1+0x330], R35 ;  /* 0x0003302301007387 */ /* 0x0009e80000100800 */
[----:B------:R4:W-:Y:S01]  /*1d2d0*/  STL [R1+0x328], R34 ;  /* 0x0003282201007387 */ /* 0x0009e20000100800 */
[----:B------:R-:W-:Y:S01]  /*1d2e0*/  PRMT R11, RZ, 0x7610, R11 ;  /* 0x00007610ff0b7816 */ /* 0x000fe2000000000b */
[----:B0-----:R-:W0:Y:S01]  /*1d2f0*/  LDC R9, c[0x0][0x3a0] ;  /* 0x0000e800ff097b82 */ /* 0x001e220000000800 */
[----:B------:R-:W-:-:S02]  /*1d300*/  IADD3 R33, P6, PT, R33, UR20, RZ ;  /* 0x0000001421217c10 */ /* 0x000fc4000ffde0ff */
[----:B------:R-:W-:-:S03]  /*1d310*/  IADD3.X R32, PT, PT, R32, UR23, RZ, P1, !PT ;  /* 0x0000001720207c10 */ /* 0x000fc60008ffe4ff */
[----:B------:R4:W-:Y:S04]  /*1d320*/  STL [R1+0x30c], R33 ;  /* 0x00030c2101007387 */ /* 0x0009e80000100800 */
[----:B------:R4:W-:Y:S01]  /*1d330*/  STL [R1+0x320], R32 ;  /* 0x0003202001007387 */ /* 0x0009e20000100800 */
[----:B------:R-:W-:Y:S02]  /*1d340*/  IADD3 R31, P1, PT, R31, UR20, RZ ;  /* 0x000000141f1f7c10 */ /* 0x000fe4000ff3e0ff */
[----:B------:R-:W-:-:S03]  /*1d350*/  IADD3.X R30, PT, PT, R30, UR23, RZ, P3, !PT ;  /* 0x000000171e1e7c10 */ /* 0x000fc60009ffe4ff */
[----:B------:R4:W-:Y:S01]  /*1d360*/  STL [R1+0x304], R31 ;  /* 0x0003041f01007387 */ /* 0x0009e20000100800 */
[----:B------:R-:W-:-:S03]  /*1d370*/  IADD3 R29, P3, PT, R29, UR20, RZ ;  /* 0x000000141d1d7c10 */ /* 0x000fc6000ff7e0ff */
[----:B------:R4:W-:Y:S01]  /*1d380*/  STL [R1+0x318], R30 ;  /* 0x0003181e01007387 */ /* 0x0009e20000100800 */
        /* <DEDUP_REMOVED lines=20> */
[----:B------:R-:W-:-:S03]  /*1d4d0*/  VIADD R14, R14, 0x1 ;  /* 0x000000010e0e7836 */ /* 0x000fc60000000000 */
[----:B------:R4:W-:Y:S01]  /*1d4e0*/  STL [R1+0x2d4], R19 ;  /* 0x0002d41301007387 */ /* 0x0009e20000100800 */
[----:B------:R-:W-:-:S03]  /*1d4f0*/  IADD3.X R18, PT, PT, R18, UR23, RZ, P6, !PT ;  /* 0x0000001712127c10 */ /* 0x000fc6000b7fe4ff */
[----:B------:R4:W-:Y:S01]  /*1d500*/  STL [R1+0xcd0], R14 ;  /* 0x000cd00e01007387 */ /* 0x0009e20000100800 */
[----:B------:R-:W-:-:S03]  /*1d510*/  IADD3 R17, P6, PT, R17, UR20, RZ ;  /* 0x0000001411117c10 */ /* 0x000fc6000ffde0ff */
[----:B------:R4:W-:Y:S01]  /*1d520*/  STL [R1+0x2e8], R18 ;  /* 0x0002e81201007387 */ /* 0x0009e20000100800 */
[----:B------:R-:W-:-:S03]  /*1d530*/  IADD3.X R16, PT, PT, R16, UR23, RZ, P1, !PT ;  /* 0x0000001710107c10 */ /* 0x000fc60008ffe4ff */
[----:B------:R4:W-:Y:S04]  /*1d540*/  STL [R1+0x2cc], R17 ;  /* 0x0002cc1101007387 */ /* 0x0009e80000100800 */
[----:B------:R4:W-:Y:S01]  /*1d550*/  STL [R1+0x2e0], R16 ;  /* 0x0002e01001007387 */ /* 0x0009e20000100800 */
[----:B-----5:R-:W-:Y:S01]  /*1d560*/  IADD3 R7, P1, PT, R7, UR20, RZ ;  /* 0x0000001407077c10 */ /* 0x020fe2000ff3e0ff */
[----:B0-----:R-:W-:-:S03]  /*1d570*/  IMAD R9, R14, -0x40, R9 ;  /* 0xffffffc00e097824 */ /* 0x001fc600078e0209 */
[----:B------:R-:W-:Y:S02]  /*1d580*/  IADD3.X R8, PT, PT, R8, UR23, RZ, P1, !PT ;  /* 0x0000001708087c10 */ /* 0x000fe40008ffe4ff */
[----:B------:R-:W-:Y:S02]  /*1d590*/  IADD3 R0, P1, PT, R0, UR20, RZ ;  /* 0x0000001400007c10 */ /* 0x000fe4000ff3e0ff */
[----:B------:R-:W-:-:S05]  /*1d5a0*/  IADD3.X R15, PT, PT, R15, UR23, RZ, P3, !PT ;  /* 0x000000170f0f7c10 */ /* 0x000fca0009ffe4ff */
[----:B------:R4:W-:Y:S01]  /*1d5b0*/  STL [R1+0x2d8], R15 ;  /* 0x0002d80f01007387 */ /* 0x0009e20000100800 */
[----:B------:R-:W-:Y:S02]  /*1d5c0*/  IADD3 R5, P3, PT, R5, UR20, RZ ;  /* 0x0000001405057c10 */ /* 0x000fe4000ff7e0ff */
[----:B------:R-:W-:Y:S02]  /*1d5d0*/  IADD3.X R2, PT, PT, R2, UR23, RZ, P1, !PT ;  /* 0x0000001702027c10 */ /* 0x000fe40008ffe4ff */
[----:B------:R-:W-:Y:S02]  /*1d5e0*/  IADD3.X R6, PT, PT, R6, UR23, RZ, P3, !PT ;  /* 0x0000001706067c10 */ /* 0x000fe40009ffe4ff */
[----:B--2---:R-:W-:-:S05]  /*1d5f0*/  IADD3.X R13, PT, PT, R13, UR23, RZ, P4, !PT ;  /* 0x000000170d0d7c10 */ /* 0x004fca000a7fe4ff */
[----:B------:R4:W-:Y:S01]  /*1d600*/  STL [R1+0x2d0], R13 ;  /* 0x0002d00d01007387 */ /* 0x0009e20000100800 */
[----:B------:R-:W-:-:S04]  /*1d610*/  IADD3 R3, P4, PT, R3, UR20, RZ ;  /* 0x0000001403037c10 */ /* 0x000fc8000ff9e0ff */
[----:B------:R-:W-:Y:S02]  /*1d620*/  IADD3.X R4, PT, PT, R4, UR23, RZ, P4, !PT ;  /* 0x0000001704047c10 */ /* 0x000fe4000a7fe4ff */
[----:B---3--:R-:W-:-:S05]  /*1d630*/  IADD3.X R12, PT, PT, R12, UR23, RZ, P6, !PT ;  /* 0x000000170c0c7c10 */ /* 0x008fca000b7fe4ff */
[----:B------:R4:W-:Y:S04]  /*1d640*/  STL [R1+0x2c8], R12 ;  /* 0x0002c80c01007387 */ /* 0x0009e80000100800 */
[----:B------:R4:W-:Y:S01]  /*1d650*/  STL.S16 [R1+0x260], R11 ;  /* 0x0002600b01007387 */ /* 0x0009e20000100600 */
[----:B------:R-:W-:Y:S01]  /*1d660*/  ISETP.GT.AND P6, PT, R9, RZ, PT ;  /* 0x000000ff0900720c */ /* 0x000fe20003fc4270 */
[----:B-1----:R-:W-:-:S12]  /*1d670*/  @!P5 BRA `(.L_x_8) ;  /* 0x000002000060d947 */ /* 0x002fd80003800000 */
.L_x_16:
[----:B------:R0:W-:Y:S04]  /*1d680*/  STL [R1+0xf44], R6 ;  /* 0x000f440601007387 */ /* 0x0001e80000100800 */
[----:B0-----:R-:W2:Y:S01]  /*1d690*/  LDL R6, [R1+0x260] ;  /* 0x0002600001067983 */ /* 0x001ea20000100800 */
[----:B------:R-:W-:Y:S01]  /*1d6a0*/  @P6 IMAD.MOV.U32 R10, RZ, RZ, R0 ;  /* 0x000000ffff0a6224 */ /* 0x000fe200078e0000 */
[----:B------:R-:W-:Y:S01]  /*1d6b0*/  ISETP.GT.AND P1, PT, R9, 0x1, PT ;  /* 0x000000010900780c */ /* 0x000fe20003f24270 */
[----:B----4-:R-:W-:Y:S01]  /*1d6c0*/  @P6 IMAD.MOV.U32 R11, RZ, RZ, R2 ;  /* 0x000000ffff0b6224 */ /* 0x010fe200078e0002 */
[----:B------:R0:W-:Y:S04]  /*1d6d0*/  STL [R1+0xf40], R7 ;  /* 0x000f400701007387 */ /* 0x0001e80000100800 */
[----:B------:R-:W-:Y:S04]  /*1d6e0*/  STL [R1+0xf3c], R8 ;  /* 0x000f3c0801007387 */ /* 0x000fe80000100800 */
[----:B------:R-:W-:Y:S01]  /*1d6f0*/  STL [R1+0xe9c], R47 ;  /* 0x000e9c2f01007387 */ /* 0x000fe20000100800 */
[----:B0-----:R-:W-:-:S03]  /*1d700*/  PRMT R7, RZ, 0x7610, R7 ;  /* 0x00007610ff077816 */ /* 0x001fc60000000007 */
        /* <DEDUP_REMOVED lines=71> */
[----:B--2---:R-:W2:Y:S04]  /*1db80*/  @P6 LDG.E.U8 R6, desc[UR24][R10.64] ;  /* 0x000000180a066981 */ /* 0x004ea8000c1e1100 */
        /* <DEDUP_REMOVED lines=51> */
[----:B--2---:R0:W-:Y:S04]  /*1dec0*/  @P6 STL [R1+0x260], R6 ;  /* 0x0002600601006387 */ /* 0x0041e80000100800 */
[----:B0-----:R-:W2:Y:S01]  /*1ded0*/  LDL.LU R6, [R1+0xf44] ;  /* 0x000f440001067983 */ /* 0x001ea20000300800 */
[----:B------:R-:W-:-:S02]  /*1dee0*/  @P6 IMAD.MOV.U32 R10, RZ, RZ, R3 ;  /* 0x000000ffff0a6224 */ /* 0x000fc400078e0003 */
[----:B------:R-:W-:Y:S01]  /*1def0*/  @P6 IMAD.MOV.U32 R11, RZ, RZ, R4 ;  /* 0x000000ffff0b6224 */ /* 0x000fe200078e0004 */
[----:B------:R-:W-:-:S04]  /*1df00*/  PRMT R8, RZ, 0x7610, R8 ;  /* 0x00007610ff087816 */ /* 0x000fc80000000008 */
[----:B------:R0:W3:Y:S02]  /*1df10*/  @P6 LDG.E.U8 R7, desc[UR24][R10.64] ;  /* 0x000000180a076981 */ /* 0x0000e4000c1e1100 */
[----:B0-----:R-:W-:Y:S02]  /*1df20*/  @P6 IMAD.MOV.U32 R10, RZ, RZ, R5 ;  /* 0x000000ffff0a6224 */ /* 0x001fe400078e0005 */
[----:B--2---:R-:W-:-:S05]  /*1df30*/  @P6 IMAD.MOV.U32 R11, RZ, RZ, R6 ;  /* 0x000000ffff0b6224 */ /* 0x004fca00078e0006 */
[----:B------:R-:W2:Y:S04]  /*1df40*/  @P6 LDG.E.U8 R8, desc[UR24][R10.64] ;  /* 0x000000180a086981 */ /* 0x000ea8000c1e1100 */
[----:B------:R-:W-:Y:S04]  /*1df50*/  STL [R1+0xce4], R3 ;  /* 0x000ce40301007387 */ /* 0x000fe80000100800 */
[----:B------:R-:W-:Y:S04]  /*1df60*/  STL [R1+0xce0], R4 ;  /* 0x000ce00401007387 */ /* 0x000fe80000100800 */
[----:B---3--:R0:W-:Y:S04]  /*1df70*/  STL [R1+0x25c], R7 ;  /* 0x00025c0701007387 */ /* 0x0081e80000100800 */
[----:B0-----:R-:W3:Y:S04]  /*1df80*/  LDL.LU R7, [R1+0xf40] ;  /* 0x000f400001077983 */ /* 0x001ee80000300800 */
[----:B------:R-:W-:Y:S04]  /*1df90*/  STL [R1+0xcec], R5 ;  /* 0x000cec0501007387 */ /* 0x000fe80000100800 */
[----:B------:R-:W-:Y:S04]  /*1dfa0*/  STL [R1+0xce8], R6 ;  /* 0x000ce80601007387 */ /* 0x000fe80000100800 */
[----:B--2---:R0:W-:Y:S04]  /*1dfb0*/  STL [R1+0x258], R8 ;  /* 0x0002580801007387 */ /* 0x0041e80000100800 */
[----:B0-----:R-:W2:Y:S01]  /*1dfc0*/  LDL.LU R8, [R1+0xf3c] ;  /* 0x000f3c0001087983 */ /* 0x001ea20000300800 */
[----:B------:R-:W-:Y:S01]  /*1dfd0*/  PRMT R17, RZ, 0x7610, R17 ;  /* 0x00007610ff117816 */ /* 0x000fe20000000011 */
[----:B---3--:R-:W-:-:S02]  /*1dfe0*/  @P6 IMAD.MOV.U32 R10, RZ, RZ, R7 ;  /* 0x000000ffff0a6224 */ /* 0x008fc400078e0007 */
[----:B--2---:R-:W-:-:S05]  /*1dff0*/  @P6 IMAD.MOV.U32 R11, RZ, RZ, R8 ;  /* 0x000000ffff0b6224 */ /* 0x004fca00078e0008 */
[----:B------:R-:W2:Y:S04]  /*1e000*/  @P6 LDG.E.U8 R17, desc[UR24][R10.64] ;  /* 0x000000180a116981 */ /* 0x000ea8000c1e1100 */
[----:B------:R-:W-:Y:S04]  /*1e010*/  STL [R1+0xcf4], R7 ;  /* 0x000cf40701007387 */ /* 0x000fe80000100800 */
[----:B------:R-:W-:Y:S04]  /*1e020*/  STL [R1+0xcf0], R8 ;  /* 0x000cf00801007387 */ /* 0x000fe80000100800 */
[----:B--2---:R0:W-:Y:S04]  /*1e030*/  STL [R1+0x254], R17 ;  /* 0x0002541101007387 */ /* 0x0041e80000100800 */
[----:B0-----:R-:W2:Y:S04]  /*1e040*/  LDL.LU R17, [R1+0xf38] ;  /* 0x000f380001117983 */ /* 0x001ea80000300800 */
[----:B------:R-:W3:Y:S04]  /*1e050*/  LDL R10, [R1+0x2c8] ;  /* 0x0002c800010a7983 */ /* 0x000ee80000100800 */
[----:B------:R-:W3:Y:S01]  /*1e060*/  LDL R11, [R1+0x2cc] ;  /* 0x0002cc00010b7983 */ /* 0x000ee20000100800 */
[----:B------:R-:W-:-:S02]  /*1e070*/  PRMT R47, RZ, 0x7610, R47 ;  /* 0x00007610ff2f7816 */ /* 0x000fc4000000002f */
[----:B---3--:R-:W-:-:S04]  /*1e080*/  @P1 LOP3.LUT R11, R11, R10, RZ, 0x3c, !PT ;  /* 0x0000000a0b0b1212 */ /* 0x008fc800078e3cff */
[----:B------:R-:W-:-:S04]  /*1e090*/  @P1 LOP3.LUT R10, R11, R10, RZ, 0x3c, !PT ;  /* 0x0000000a0b0a1212 */ /* 0x000fc800078e3cff */
[----:B------:R-:W-:-:S05]  /*1e0a0*/  @P1 LOP3.LUT R11, R11, R10, RZ, 0x3c, !PT ;  /* 0x0000000a0b0b1212 */ /* 0x000fca00078e3cff */
[----:B------:R-:W3:Y:S04]  /*1e0b0*/  @P1 LDG.E.U8 R47, desc[UR24][R10.64] ;  /* 0x000000180a2f1981 */ /* 0x000ee8000c1e1100 */
[----:B---3--:R0:W-:Y:S04]  /*1e0c0*/  STL [R1+0x250], R47 ;  /* 0x0002502f01007387 */ /* 0x0081e80000100800 */
[----:B0-----:R-:W3:Y:S04]  /*1e0d0*/  LDL.LU R47, [R1+0xf34] ;  /* 0x000f3400012f7983 */ /* 0x001ee80000300800 */
[----:B------:R-:W4:Y:S04]  /*1e0e0*/  LDL R10, [R1+0x2d0] ;  /* 0x0002d000010a7983 */ /* 0x000f280000100800 */
[----:B------:R-:W4:Y:S01]  /*1e0f0*/  LDL R11, [R1+0x2d4] ;  /* 0x0002d400010b7983 */ /* 0x000f220000100800 */
[----:B--2---:R-:W-:-:S02]  /*1e100*/  PRMT R17, RZ, 0x7610, R17 ;  /* 0x00007610ff117816 */ /* 0x004fc40000000011 */
[----:B----4-:R-:W-:-:S04]  /*1e110*/  @P1 LOP3.LUT R11, R11, R10, RZ, 0x3c, !PT ;  /* 0x0000000a0b0b1212 */ /* 0x010fc800078e3cff */
[----:B------:R-:W-:-:S04]  /*1e120*/  @P1 LOP3.LUT R10, R11, R10, RZ, 0x3c, !PT ;  /* 0x0000000a0b0a1212 */ /* 0x000fc800078e3cff */
[----:B------:R-:W-:-:S05]  /*1e130*/  @P1 LOP3.LUT R11, R11, R10, RZ, 0x3c, !PT ;  /* 0x0000000a0b0b1212 */ /* 0x000fca00078e3cff */
[----:B------:R-:W2:Y:S04]  /*1e140*/  @P1 LDG.E.U8 R17, desc[UR24][R10.64] ;  /* 0x000000180a111981 */ /* 0x000ea8000c1e1100 */
[----:B--2---:R0:W-:Y:S04]  /*1e150*/  STL [R1+0x24c], R17 ;  /* 0x00024c1101007387 */ /* 0x0041e80000100800 */
[----:B0-----:R-:W2:Y:S04]  /*1e160*/  LDL.LU R17, [R1+0xf30] ;  /* 0x000f300001117983 */ /* 0x001ea80000300800 */
[----:B------:R-:W4:Y:S04]  /*1e170*/  LDL R10, [R1+0x2d8] ;  /* 0x0002d800010a7983 */ /* 0x000f280000100800 */
[----:B------:R-:W4:Y:S01]  /*1e180*/  LDL R11, [R1+0x2dc] ;  /* 0x0002dc00010b7983 */ /* 0x000f220000100800 */
[----:B---3--:R-:W-:-:S02]  /*1e190*/  PRMT R47, RZ, 0x7610, R47 ;  /* 0x00007610ff2f7816 */ /* 0x008fc4000000002f */
[----:B----4-:R-:W-:-:S04]  /*1e1a0*/  @P1 LOP3.LUT R11, R11, R10, RZ, 0x3c, !PT ;  /* 0x0000000a0b0b1212 */ /* 0x010fc800078e3cff */
        /* <DEDUP_REMOVED lines=11> */
[----:B------:R-:W2:Y:S01]  /*1e260*/  @P1 LDG.E.U8 R17, desc[UR24][R10.64] ;  /* 0x000000180a111981 */ /* 0x000ea2000c1e1100 */
[----:B------:R-:W-:-:S03]  /*1e270*/  ISETP.GT.AND P3, PT, R9, 0x2, PT ;  /* 0x000000020900780c */ /* 0x000fc60003f64270 */
        /* <DEDUP_REMOVED lines=337> */
[----:B------:R-:W-:-:S02]  /*1f790*/  PRMT R45, RZ, 0x7610, R45 ;  /* 0x00007610ff2d7816 */ /* 0x000fc4000000002d */
[----:B----4-:R-:W-:-:S04]  /*1f7a0*/  @P1 LOP3.LUT R11, R11, R10, RZ, 0x3c, !PT ;  /* 0x0000000a0b0b1212 */ /* 0x010fc800078e3cff */
[----:B------:R-:W-:-:S04]  /*1f7b0*/  @P1 LOP3.LUT R10, R11, R10, RZ, 0x3c, !PT ;  /* 0x0000000a0b0a1212 */ /* 0x000fc800078e3cff */
[----:B------:R-:W-:-:S05]  /*1f7c0*/  @P1 LOP3.LUT R11, R11, R10, RZ, 0x3c, !PT ;  /* 0x0000000a0b0b1212 */ /* 0x000fca00078e3cff */
[----:B------:R-:W4:Y:S04]  /*1f7d0*/  @P1 LDG.E.U8 R45, desc[UR24][R10.64] ;  /* 0x000000180a2d1981 */ /* 0x000f28000c1e1100 */
[----:B----4-:R0:W-:Y:S04]  /*1f7e0*/  STL [R1+0x198], R45 ;  /* 0x0001982d01007387 */ /* 0x0101e80000100800 */
[----:B0-----:R-:W4:Y:S04]  /*1f7f0*/  LDL.LU R45, [R1+0xe94] ;  /* 0x000e9400012d7983 */ /* 0x001f280000300800 */
[----:B------:R-:W2:Y:S04]  /*1f800*/  LDL R10, [R1+0x7a4] ;  /* 0x0007a400010a7983 */ /* 0x000ea80000100800 */
[----:B------:R-:W2:Y:S01]  /*1f810*/  LDL R11, [R1+0x7a8] ;  /* 0x0007a800010b7983 */ /* 0x000ea20000100800 */
[----:B------:R-:W-:-:S02]  /*1f820*/  PRMT R15, RZ, 0x7610, R15 ;  /* 0x00007610ff0f7816 */ /* 0x000fc4000000000f */
[----:B--2---:R-:W-:-:S04]  /*1f830*/  @P1 LOP3.LUT R11, R11, R10, RZ, 0x3c, !PT ;  /* 0x0000000a0b0b1212 */ /* 0x004fc800078e3cff */
[----:B------:R-:W-:-:S04]  /*1f840*/  @P1 LOP3.LUT R10, R11, R10, RZ, 0x3c, !PT ;  /* 0x0000000a0b0a1212 */ /* 0x000fc800078e3cff */
[----:B------:R-:W-:-:S05]  /*1f850*/  @P1 LOP3.LUT R11, R11, R10, RZ, 0x3c, !PT ;  /* 0x0000000a0b0b1212 */ /* 0x000fca00078e3cff */
[----:B------:R-:W2:Y:S04]  /*1f860*/  @P1 LDG.E.U8 R15, desc[UR24][R10.64] ;  /* 0x000000180a0f1981 */ /* 0x000ea8000c1e1100 */
[----:B--2---:R0:W-:Y:S04]  /*1f870*/  STL [R1+0x194], R15 ;  /* 0x0001940f01007387 */ /* 0x0041e80000100800 */
[----:B0-----:R-:W2:Y:S04]  /*1f880*/  LDL.LU R15, [R1+0xe90] ;  /* 0x000e9000010f7983 */ /* 0x001ea80000300800 */
        /* <DEDUP_REMOVED lines=15> */
[----:B------:R-:W2:Y:S01]  /*1f980*/  @P1 LDG.E.U8 R22, desc[UR24][R10.64] ;  /* 0x000000180a161981 */ /* 0x000ea2000c1e1100 */
[----:B------:R-:W-:-:S03]  /*1f990*/  ISETP.GT.AND P3, PT, R9, 0xc, PT ;  /* 0x0000000c0900780c */ /* 0x000fc60003f64270 */
        /* <DEDUP_REMOVED lines=494> */
[----:B---3--:R-:W-:-:S02]  /*21880*/  PRMT R47, RZ, 0x7610, R47 ;  /* 0x00007610ff2f7816 */ /* 0x008fc4000000002f */
[----:B--2---:R-:W-:-:S04]  /*21890*/  @P1 LOP3.LUT R11, R11, R10, RZ, 0x3c, !PT ;  /* 0x0000000a0b0b1212 */ /* 0x004fc800078e3cff */
[----:B------:R-:W-:-:S04]  /*218a0*/  @P1 LOP3.LUT R10, R11, R10, RZ, 0x3c, !PT ;  /* 0x0000000a0b0a1212 */ /* 0x000fc800078e3cff */
[----:B------:R-:W-:-:S05]  /*218b0*/  @P1 LOP3.LUT R11, R11, R10, RZ, 0x3c, !PT ;  /* 0x0000000a0b0b1212 */ /* 0x000fca00078e3cff */
[----:B------:R0:W2:Y:S04]  /*218c0*/  @P1 LDG.E.U8 R47, desc[UR24][R10.64] ;  /* 0x000000180a2f1981 */ /* 0x0000a8000c1e1100 */
[----:B------:R-:W0:Y:S04]  /*218d0*/  LDL R10, [R1+0x9c8] ;  /* 0x0009c800010a7983 */ /* 0x000e280000100800 */
[----:B------:R-:W0:Y:S01]  /*218e0*/  LDL R11, [R1+0x9cc] ;  /* 0x0009cc00010b7983 */ /* 0x000e220000100800 */
[----:B------:R-:W-:Y:S02]  /*218f0*/  PRMT R62, RZ, 0x7610, R62 ;  /* 0x00007610ff3e7816 */ /* 0x000fe4000000003e */
[----:B0-----:R-:W-:-:S04]  /*21900*/  @P1 LOP3.LUT R11, R11, R10, RZ, 0x3c, !PT ;  /* 0x0000000a0b0b1212 */ /* 0x001fc800078e3cff */
[----:B------:R-:W-:-:S04]  /*21910*/  @P1 LOP3.LUT R10, R11, R10, RZ, 0x3c, !PT ;  /* 0x0000000a0b0a1212 */ /* 0x000fc800078e3cff */
[----:B------:R-:W-:-:S05]  /*21920*/  @P1 LOP3.LUT R11, R11, R10, RZ, 0x3c, !PT ;  /* 0x0000000a0b0b1212 */ /* 0x000fca00078e3cff */
[----:B------:R-:W3:Y:S04]  /*21930*/  @P1 LDG.E.U8 R62, desc[UR24][R10.64] ;  /* 0x000000180a3e1981 */ /* 0x000ee8000c1e1100 */
[----:B--2---:R0:W-:Y:S04]  /*21940*/  STL [R1+0xd0], R47 ;  /* 0x0000d02f01007387 */ /* 0x0041e80000100800 */
[----:B0-----:R-:W2:Y:S04]  /*21950*/  LDL R47, [R1+0x9f4] ;  /* 0x0009f400012f7983 */ /* 0x001ea80000100800 */
[----:B---3--:R0:W-:Y:S04]  /*21960*/  STL [R1+0xcc], R62 ;  /* 0x0000cc3e01007387 */ /* 0x0081e80000100800 */
[----:B0-----:R-:W3:Y:S04]  /*21970*/  LDL.LU R62, [R1+0xdb0] ;  /* 0x000db000013e7983 */ /* 0x001ee80000300800 */
        /* <DEDUP_REMOVED lines=35> */
[----:B------:R-:W-:-:S03]  /*21bb0*/  PRMT R17, RZ, 0x7610, R17 ;  /* 0x00007610ff117816 */ /* 0x000fc60000000011 */
[----:B--2---:R0:W-:Y:S04]  /*21bc0*/  STL [R1+0xbc], R14 ;  /* 0x0000bc0e01007387 */ /* 0x0041e80000100800 */
[----:B0-----:R-:W2:Y:S04]  /*21bd0*/  LDL.LU R14, [R1+0xda0] ;  /* 0x000da000010e7983 */ /* 0x001ea80000300800 */
[----:B------:R-:W2:Y:S01]  /*21be0*/  LDL R11, [R1+0x9f0] ;  /* 0x0009f000010b7983 */ /* 0x000ea20000100800 */
[----:B------:R-:W-:Y:S01]  /*21bf0*/  @P3 IMAD.MOV.U32 R10, RZ, RZ, R47 ;  /* 0x000000ffff0a3224 */ /* 0x000fe200078e002f */
[----:B------:R-:W-:-:S02]  /*21c00*/  ISETP.GT.AND P1, PT, R9, 0x1b, PT ;  /* 0x0000001b0900780c */ /* 0x000fc40003f24270 */
[----:B------:R-:W-:Y:S01]  /*21c10*/  PRMT R23, RZ, 0x7610, R23 ;  /* 0x00007610ff177816 */ /* 0x000fe20000000017 */
[----:B------:R-:W3:Y:S04]  /*21c20*/  LDL R47, [R1+0xa20] ;  /* 0x000a2000012f7983 */ /* 0x000ee80000100800 */
[----:B--2---:R0:W2:Y:S04]  /*21c30*/  @P3 LDG.E.U8 R17, desc[UR24][R10.64] ;  /* 0x000000180a113981 */ /* 0x0040a8000c1e1100 */
[----:B------:R-:W0:Y:S04]  /*21c40*/  LDL R10, [R1+0x9f8] ;  /* 0x0009f800010a7983 */ /* 0x000e280000100800 */
[----:B------:R-:W0:Y:S02]  /*21c50*/  LDL R11, [R1+0x9fc] ;  /* 0x0009fc00010b7983 */ /* 0x000e240000100800 */
        /* <DEDUP_REMOVED lines=39> */
[----:B------:R-:W-:Y:S02]  /*21ed0*/  PRMT R56, RZ, 0x7610, R56 ;  /* 0x00007610ff387816 */ /* 0x000fe40000000038 */
[----:B--2---:R-:W-:-:S04]  /*21ee0*/  @P3 LOP3.LUT R11, R11, R10, RZ, 0x3c, !PT ;  /* 0x0000000a0b0b3212 */ /* 0x004fc800078e3cff */
[----:B------:R-:W-:-:S04]  /*21ef0*/  @P3 LOP3.LUT R10, R11, R10, RZ, 0x3c, !PT ;  /* 0x0000000a0b0a3212 */ /* 0x000fc800078e3cff */
[----:B------:R-:W-:-:S05]  /*21f00*/  @P3 LOP3.LUT R11, R11, R10, RZ, 0x3c, !PT ;  /* 0x0000000a0b0b3212 */ /* 0x000fca00078e3cff */
[----:B------:R0:W2:Y:S02]  /*21f10*/  @P3 LDG.E.U8 R58, desc[UR24][R10.64] ;  /* 0x000000180a3a3981 */ /* 0x0000a4000c1e1100 */
[----:B0-----:R-:W-:Y:S02]  /*21f20*/  @P3 IMAD.MOV.U32 R10, RZ, RZ, R17 ;  /* 0x000000ffff0a3224 */ /* 0x001fe400078e0011 */
[----:B------:R-:W-:-:S05]  /*21f30*/  @P3 IMAD.MOV.U32 R11, RZ, RZ, R47 ;  /* 0x000000ffff0b3224 */ /* 0x000fca00078e002f */
[----:B------:R-:W3:Y:S04]  /*21f40*/  @P3 LDG.E.U8 R56, desc[UR24][R10.64] ;  /* 0x000000180a383981 */ /* 0x000ee8000c1e1100 */
[----:B--2---:R0:W-:Y:S04]  /*21f50*/  STL [R1+0xa0], R58 ;  /* 0x0000a03a01007387 */ /* 0x0041e80000100800 */
[----:B0-----:R-:W2:Y:S04]  /*21f60*/  LDL.LU R58, [R1+0xd8c] ;  /* 0x000d8c00013a7983 */ /* 0x001ea80000300800 */
[----:B------:R-:W2:Y:S04]  /*21f70*/  LDL R47, [R1+0x810] ;  /* 0x00081000012f7983 */ /* 0x000ea80000100800 */
[----:B------:R-:W2:Y:S04]  /*21f80*/  LDL R17, [R1+0x814] ;  /* 0x0008140001117983 */ /* 0x000ea80000100800 */
        /* <DEDUP_REMOVED lines=13> */
[----:B----4-:R-:W-:-:S02]  /*22060*/  PRMT R45, RZ, 0x7610, R45 ;  /* 0x00007610ff2d7816 */ /* 0x010fc4000000002d */
[----:B--2---:R-:W-:-:S04]  /*22070*/  @P3 LOP3.LUT R11, R11, R10, RZ, 0x3c, !PT ;  /* 0x0000000a0b0b3212 */ /* 0x004fc800078e3cff */
[----:B------:R-:W-:-:S04]  /*22080*/  @P3 LOP3.LUT R10, R11, R10, RZ, 0x3c, !PT ;  /* 0x0000000a0b0a3212 */ /* 0x000fc800078e3cff */
[----:B------:R-:W-:-:S05]  /*22090*/  @P3 LOP3.LUT R11, R11, R10, RZ, 0x3c, !PT ;  /* 0x0000000a0b0b3212 */ /* 0x000fca00078e3cff */
[----:B------:R0:W2:Y:S04]  /*220a0*/  @P3 LDG.E.U8 R45, desc[UR24][R10.64] ;  /* 0x000000180a2d3981 */ /* 0x0000a8000c1e1100 */
[----:B------:R-:W0:Y:S04]  /*220b0*/  LDL R10, [R1+0x804] ;  /* 0x00080400010a7983 */ /* 0x000e280000100800 */
[----:B------:R-:W0:Y:S01]  /*220c0*/  LDL R11, [R1+0xa38] ;  /* 0x000a3800010b7983 */ /* 0x000e220000100800 */
[----:B------:R-:W-:Y:S02]  /*220d0*/  ISETP.GT.AND P1, PT, R9, 0x1d, PT ;  /* 0x0000001d0900780c */ /* 0x000fe40003f24270 */
[----:B------:R-:W-:-:S11]  /*220e0*/  PRMT R52, RZ, 0x7610, R52 ;  /* 0x00007610ff347816 */ /* 0x000fd60000000034 */
[----:B0-----:R-:W-:-:S04]  /*220f0*/  @P1 LOP3.LUT R11, R11, R10, RZ, 0x3c, !PT ;  /* 0x0000000a0b0b1212 */ /* 0x001fc800078e3cff */
[----:B------:R-:W-:-:S04]  /*22100*/  @P1 LOP3.LUT R10, R11, R10, RZ, 0x3c, !PT ;  /* 0x0000000a0b0a1212 */ /* 0x000fc800078e3cff */
[----:B------:R-:W-:-:S05]  /*22110*/  @P1 LOP3.LUT R11, R11, R10, RZ, 0x3c, !PT ;  /* 0x0000000a0b0b1212 */ /* 0x000fca00078e3cff */
[----:B------:R-:W4:Y:S04]  /*22120*/  @P1 LDG.E.U8 R52, desc[UR24][R10.64] ;  /* 0x000000180a341981 */ /* 0x000f28000c1e1100 */
[----:B--2---:R0:W-:Y:S04]  /*22130*/  STL [R1+0x90], R45 ;  /* 0x0000902d01007387 */ /* 0x0041e80000100800 */
[----:B0-----:R-:W2:Y:S04]  /*22140*/  LDL R45, [R1+0x6b0] ;  /* 0x0006b000012d7983 */ /* 0x001ea80000100800 */
        /* <DEDUP_REMOVED lines=8> */
[----:B------:R0:W2:Y:S01]  /*221d0*/  @P1 LDG.E.U8 R50, desc[UR24][R10.64] ;  /* 0x000000180a321981 */ /* 0x0000a2000c1e1100 */
[----:B------:R-:W-:Y:S01]  /*221e0*/  PRMT R15, RZ, 0x7610, R15 ;  /* 0x00007610ff0f7816 */ /* 0x000fe2000000000f */
[----:B0-----:R-:W-:Y:S02]  /*221f0*/  @P1 IMAD.MOV.U32 R10, RZ, RZ, R17 ;  /* 0x000000ffff0a1224 */ /* 0x001fe400078e0011 */
[----:B------:R-:W-:-:S05]  /*22200*/  @P1 IMAD.MOV.U32 R11, RZ, RZ, R47 ;  /* 0x000000ffff0b1224 */ /* 0x000fca00078e002f */
[----:B------:R0:W3:Y:S04]  /*22210*/  @P1 LDG.E.U8 R15, desc[UR24][R10.64] ;  /* 0x000000180a0f1981 */ /* 0x0000e8000c1e1100 */
[----:B--2---:R1:W-:Y:S04]  /*22220*/  STL [R1+0x84], R50 ;  /* 0x0000843201007387 */ /* 0x0043e80000100800 */
[----:B-1----:R-:W2:Y:S04]  /*22230*/  LDL.LU R50, [R1+0xd7c] ;  /* 0x000d7c0001327983 */ /* 0x002ea80000300800 */
[----:B------:R-:W0:Y:S04]  /*22240*/  LDL R10, [R1+0x818] ;  /* 0x00081800010a7983 */ /* 0x000e280000100800 */
[----:B------:R-:W0:Y:S01]  /*22250*/  LDL R11, [R1+0x81c] ;  /* 0x00081c00010b7983 */ /* 0x000e220000100800 */
[----:B------:R-:W-:-:S03]  /*22260*/  PRMT R48, RZ, 0x7610, R48 ;  /* 0x00007610ff307816 */ /* 0x000fc60000000030 */
[----:B------:R-:W2:Y:S04]  /*22270*/  LDL R47, [R1+0x6c0] ;  /* 0x0006c000012f7983 */ /* 0x000ea80000100800 */
[----:B------:R-:W2:Y:S01]  /*22280*/  LDL R17, [R1+0x6c4] ;  /* 0x0006c40001117983 */ /* 0x000ea20000100800 */
[----:B0-----:R-:W-:-:S04]  /*22290*/  @P1 LOP3.LUT R11, R11, R10, RZ, 0x3c, !PT ;  /* 0x0000000a0b0b1212 */ /* 0x001fc800078e3cff */
[----:B------:R-:W-:-:S04]  /*222a0*/  @P1 LOP3.LUT R10, R11, R10, RZ, 0x3c, !PT ;  /* 0x0000000a0b0a1212 */ /* 0x000fc800078e3cff */
[----:B------:R-:W-:-:S05]  /*222b0*/  @P1 LOP3.LUT R11, R11, R10, RZ, 0x3c, !PT ;  /* 0x0000000a0b0b1212 */ /* 0x000fca00078e3cff */
[----:B------:R-:W2:Y:S04]  /*222c0*/  @P1 LDG.E.U8 R48, desc[UR24][R10.64] ;  /* 0x000000180a301981 */ /* 0x000ea8000c1e1100 */
[----:B---3--:R0:W-:Y:S04]  /*222d0*/  STL [R1+0x7c], R15 ;  /* 0x00007c0f01007387 */ /* 0x0081e80000100800 */
[----:B0-----:R-:W3:Y:S01]  /*222e0*/  LDL R15, [R1+0x6c8] ;  /* 0x0006c800010f7983 */ /* 0x001ee20000100800 */
[----:B------:R-:W-:-:S03]  /*222f0*/  ISETP.GT.AND P3, PT, R9, 0x1e, PT ;  /* 0x0000001e0900780c */ /* 0x000fc60003f64270 */
[----:B--2---:R0:W-:Y:S04]  /*22300*/  STL [R1+0x78], R48 ;  /* 0x0000783001007387 */ /* 0x0041e80000100800 */
[----:B0-----:R-:W2:Y:S04]  /*22310*/  LDL.LU R48, [R1+0xd78] ;  /* 0x000d780001307983 */ /* 0x001ea80000300800 */
[----:B------:R-:W2:Y:S01]  /*22320*/  LDL R11, [R1+0x6ac] ;  /* 0x0006ac00010b7983 */ /* 0x000ea20000100800 */
[----:B------:R-:W-:Y:S01]  /*22330*/  PRMT R42, RZ, 0x7610, R42 ;  /* 0x00007610ff2a7816 */ /* 0x000fe2000000002a */
[----:B------:R-:W-:Y:S01]  /*22340*/  @P3 IMAD.MOV.U32 R10, RZ, RZ, R45 ;  /* 0x000000ffff0a3224 */ /* 0x000fe200078e002d */
        /* <DEDUP_REMOVED lines=13> */
[----:B------:R-:W2:Y:S01]  /*22420*/  LDL R11, [R1+0x6bc] ;  /* 0x0006bc00010b7983 */ /* 0x000ea20000100800 */
[----:B------:R-:W-:Y:S01]  /*22430*/  PRMT R51, RZ, 0x7610, R51 ;  /* 0x00007610ff337816 */ /* 0x000fe20000000033 */
[----:B------:R-:W-:Y:S01]  /*22440*/  @P3 IMAD.MOV.U32 R10, RZ, RZ, R47 ;  /* 0x000000ffff0a3224 */ /* 0x000fe200078e002f */
[----:B------:R-:W-:Y:S01]  /*22450*/  PRMT R53, RZ, 0x7610, R53 ;  /* 0x00007610ff357816 */ /* 0x000fe20000000035 */
[----:B------:R-:W3:Y:S04]  /*22460*/  LDL R47, [R1+0x6e0] ;  /* 0x0006e000012f7983 */ /* 0x000ee80000100800 */
[----:B--2---:R0:W2:Y:S02]  /*22470*/  @P3 LDG.E.U8 R51, desc[UR24][R10.64] ;  /* 0x000000180a333981 */ /* 0x0040a4000c1e1100 */
[----:B0-----:R-:W-:-:S02]  /*22480*/  @P3 IMAD.MOV.U32 R10, RZ, RZ, R15 ;  /* 0x000000ffff0a3224 */ /* 0x001fc400078e000f */
        /* <DEDUP_REMOVED lines=10> */
[----:B------:R-:W-:-:S02]  /*22530*/  ISETP.GT.AND P1, PT, R9, 0x1f, PT ;  /* 0x0000001f0900780c */ /* 0x000fc40003f24270 */
[----:B------:R-:W-:Y:S02]  /*22540*/  PRMT R55, RZ, 0x7610, R55 ;  /* 0x00007610ff377816 */ /* 0x000fe40000000037 */
[----:B------:R-:W-:-:S09]  /*22550*/  PRMT R57, RZ, 0x7610, R57 ;  /* 0x00007610ff397816 */ /* 0x000fd20000000039 */
        /* <DEDUP_REMOVED lines=23> */
[----:B------:R-:W2:Y:S04]  /*226d0*/  LDL R17, [R1+0xca8] ;  /* 0x000ca80001117983 */ /* 0x000ea80000100800 */
[----:B------:R-:W2:Y:S04]  /*226e0*/  LDL R15, [R1+0xcac] ;  /* 0x000cac00010f7983 */ /* 0x000ea80000100800 */
[----:B0-----:R-:W2:Y:S04]  /*226f0*/  LDL R22, [R1+0xcb8] ;  /* 0x000cb80001167983 */ /* 0x001ea80000100800 */
        /* <DEDUP_REMOVED lines=13> */
[----:B------:R0:W3:Y:S01]  /*227d0*/  @P3 LDG.E.U8 R35, desc[UR24][R10.64] ;  /* 0x000000180a233981 */ /* 0x0000e2000c1e1100 */
[----:B------:R-:W-:Y:S01]  /*227e0*/  PRMT R20, RZ, 0x7610, R20 ;  /* 0x00007610ff147816 */ /* 0x000fe20000000014 */
[----:B0-----:R-:W-:Y:S02]  /*227f0*/  @P3 IMAD.MOV.U32 R10, RZ, RZ, R22 ;  /* 0x000000ffff0a3224 */ /* 0x001fe400078e0016 */
[----:B------:R-:W-:-:S05]  /*22800*/  @P3 IMAD.MOV.U32 R11, RZ, RZ, R47 ;  /* 0x000000ffff0b3224 */ /* 0x000fca00078e002f */
[----:B------:R0:W4:Y:S04]  /*22810*/  @P3 LDG.E.U8 R20, desc[UR24][R10.64] ;  /* 0x000000180a143981 */ /* 0x000128000c1e1100 */
[----:B--2---:R1:W-:Y:S04]  /*22820*/  STL [R1+0x70], R46 ;  /* 0x0000702e01007387 */ /* 0x0043e80000100800 */
[----:B------:R-:W2:Y:S04]  /*22830*/  LDL R45, [R1+0xa48] ;  /* 0x000a4800012d7983 */ /* 0x000ea80000100800 */
[----:B------:R-:W2:Y:S04]  /*22840*/  LDL R42, [R1+0xa4c] ;  /* 0x000a4c00012a7983 */ /* 0x000ea80000100800 */
[----:B-1----:R-:W2:Y:S04]  /*22850*/  LDL R46, [R1+0xa44] ;  /* 0x000a4400012e7983 */ /* 0x002ea80000100800 */
[----:B---3--:R1:W-:Y:S01]  /*22860*/  STL [R1+0x6c], R35 ;  /* 0x00006c2301007387 */ /* 0x0083e20000100800 */
[----:B------:R-:W-:Y:S01]  /*22870*/  ISETP.GT.AND P1, PT, R9, 0x21, PT ;  /* 0x000000210900780c */ /* 0x000fe20003f24270 */
[----:B0-----:R-:W-:Y:S01]  /*22880*/  @P3 IMAD.MOV.U32 R10, RZ, RZ, R15 ;  /* 0x000000ffff0a3224 */ /* 0x001fe200078e000f */
[----:B------:R-:W-:Y:S01]  /*22890*/  PRMT R73, RZ, 0x7610, R73 ;  /* 0x00007610ff497816 */ /* 0x000fe20000000049 */
[----:B------:R-:W-:Y:S01]  /*228a0*/  @P3 IMAD.MOV.U32 R11, RZ, RZ, R17 ;  /* 0x000000ffff0b3224 */ /* 0x000fe200078e0011 */
[----:B------:R-:W-:Y:S01]  /*228b0*/  PRMT R43, RZ, 0x7610, R43 ;  /* 0x00007610ff2b7816 */ /* 0x000fe2000000002b */
[----:B------:R-:W3:Y:S04]  /*228c0*/  LDL R22, [R1+0xa54] ;  /* 0x000a540001167983 */ /* 0x000ee80000100800 */
[----:B-1----:R-:W3:Y:S04]  /*228d0*/  LDL R35, [R1+0xa50] ;  /* 0x000a500001237983 */ /* 0x002ee80000100800 */
[----:B------:R2:W3:Y:S01]  /*228e0*/  @P3 LDG.E.U8 R73, desc[UR24][R10.64] ;  /* 0x000000180a493981 */ /* 0x0004e2000c1e1100 */
[----:B------:R-:W-:-:S03]  /*228f0*/  PRMT R36, RZ, 0x7610, R36 ;  /* 0x00007610ff247816 */ /* 0x000fc60000000024 */
[----:B----4-:R0:W-:Y:S04]  /*22900*/  STL [R1+0x68], R20 ;  /* 0x0000681401007387 */ /* 0x0101e80000100800 */
[----:B------:R-:W4:Y:S04]  /*22910*/  LDL R17, [R1+0xa5c] ;  /* 0x000a5c0001117983 */ /* 0x000f280000100800 */
[----:B------:R-:W4:Y:S04]  /*22920*/  LDL R15, [R1+0xa60] ;  /* 0x000a6000010f7983 */ /* 0x000f280000100800 */
[----:B0-----:R-:W4:Y:S01]  /*22930*/  LDL R20, [R1+0xa58] ;  /* 0x000a580001147983 */ /* 0x001f220000100800 */
[----:B--2---:R-:W-:-:S02]  /*22940*/  @P1 IMAD.MOV.U32 R10, RZ, RZ, R45 ;  /* 0x000000ffff0a1224 */ /* 0x004fc400078e002d */
[----:B------:R-:W-:-:S05]  /*22950*/  @P1 IMAD.MOV.U32 R11, RZ, RZ, R46 ;  /* 0x000000ffff0b1224 */ /* 0x000fca00078e002e */
[----:B------:R3:W2:Y:S02]  /*22960*/  @P1 LDG.E.U8 R43, desc[UR24][R10.64] ;  /* 0x000000180a2b1981 */ /* 0x0006a4000c1e1100 */
[----:B---3--:R-:W-:Y:S02]  /*22970*/  @P1 IMAD.MOV.U32 R10, RZ, RZ, R35 ;  /* 0x000000ffff0a1224 */ /* 0x008fe400078e0023 */
[----:B------:R-:W-:-:S05]  /*22980*/  @P1 IMAD.MOV.U32 R11, RZ, RZ, R42 ;  /* 0x000000ffff0b1224 */ /* 0x000fca00078e002a */
[----:B------:R0:W3:Y:S04]  /*22990*/  @P1 LDG.E.U8 R36, desc[UR24][R10.64] ;  /* 0x000000180a241981 */ /* 0x0000e8000c1e1100 */
[----:B------:R-:W-:Y:S01]  /*229a0*/  STL [R1+0xd30], R73 ;  /* 0x000d304901007387 */ /* 0x000fe20000100800 */
[----:B------:R-:W-:Y:S01]  /*229b0*/  PRMT R44, RZ, 0x7610, R44 ;  /* 0x00007610ff2c7816 */ /* 0x000fe2000000002c */
[----:B0-----:R-:W-:Y:S02]  /*229c0*/  @P1 IMAD.MOV.U32 R11, RZ, RZ, R22 ;  /* 0x000000ffff0b1224 */ /* 0x001fe400078e0016 */
[----:B----4-:R-:W-:Y:S01]  /*229d0*/  @P1 IMAD.MOV.U32 R10, RZ, RZ, R20 ;  /* 0x000000ffff0a1224 */ /* 0x010fe200078e0014 */
[----:B------:R-:W-:-:S04]  /*229e0*/  PRMT R72, RZ, 0x7610, R72 ;  /* 0x00007610ff487816 */ /* 0x000fc80000000048 */
[----:B------:R0:W4:Y:S02]  /*229f0*/  @P1 LDG.E.U8 R44, desc[UR24][R10.64] ;  /* 0x000000180a2c1981 */ /* 0x000124000c1e1100 */
[----:B0-----:R-:W-:Y:S02]  /*22a00*/  @P1 IMAD.MOV.U32 R10, RZ, RZ, R15 ;  /* 0x000000ffff0a1224 */ /* 0x001fe400078e000f */
[----:B------:R-:W-:-:S05]  /*22a10*/  @P1 IMAD.MOV.U32 R11, RZ, RZ, R17 ;  /* 0x000000ffff0b1224 */ /* 0x000fca00078e0011 */
[----:B------:R-:W4:Y:S04]  /*22a20*/  @P1 LDG.E.U8 R72, desc[UR24][R10.64] ;  /* 0x000000180a481981 */ /* 0x000f28000c1e1100 */
[----:B--2---:R0:W-:Y:S04]  /*22a30*/  STL [R1+0x5c], R43 ;  /* 0x00005c2b01007387 */ /* 0x0041e80000100800 */
[----:B------:R-:W2:Y:S04]  /*22a40*/  LDL R42, [R1+0xa68] ;  /* 0x000a6800012a7983 */ /* 0x000ea80000100800 */
[----:B------:R-:W2:Y:S04]  /*22a50*/  LDL R35, [R1+0xa70] ;  /* 0x000a700001237983 */ /* 0x000ea80000100800 */
[----:B0-----:R-:W2:Y:S04]  /*22a60*/  LDL R43, [R1+0xa64] ;  /* 0x000a6400012b7983 */ /* 0x001ea80000100800 */
[----:B---3--:R0:W-:Y:S04]  /*22a70*/  STL [R1+0x58], R36 ;  /* 0x0000582401007387 */ /* 0x0081e80000100800 */
[----:B------:R-:W3:Y:S04]  /*22a80*/  LDL R22, [R1+0xa74] ;  /* 0x000a740001167983 */ /* 0x000ee80000100800 */
[----:B------:R-:W3:Y:S04]  /*22a90*/  LDL R20, [R1+0xa78] ;  /* 0x000a780001147983 */ /* 0x000ee80000100800 */
[----:B0-----:R-:W3:Y:S04]  /*22aa0*/  LDL R36, [R1+0xa6c] ;  /* 0x000a6c0001247983 */ /* 0x001ee80000100800 */
[----:B------:R-:W3:Y:S04]  /*22ab0*/  LDL R17, [R1+0xa7c] ;  /* 0x000a7c0001117983 */ /* 0x000ee80000100800 */
[----:B------:R-:W3:Y:S01]  /*22ac0*/  LDL R15, [R1+0xa80] ;  /* 0x000a8000010f7983 */ /* 0x000ee20000100800 */
[----:B------:R-:W-:-:S02]  /*22ad0*/  ISETP.GT.AND P3, PT, R9, 0x22, PT ;  /* 0x000000220900780c */ /* 0x000fc40003f64270 */
[----:B------:R-:W-:Y:S02]  /*22ae0*/  PRMT R41, RZ, 0x7610, R41 ;  /* 0x00007610ff297816 */ /* 0x000fe40000000029 */
[----:B------:R-:W-:Y:S02]  /*22af0*/  PRMT R27, RZ, 0x7610, R27 ;  /* 0x00007610ff1b7816 */ /* 0x000fe4000000001b */
[----:B------:R-:W-:Y:S02]  /*22b00*/  PRMT R19, RZ, 0x7610, R19 ;  /* 0x00007610ff137816 */ /* 0x000fe40000000013 */
[----:B------:R-:W-:Y:S01]  /*22b10*/  PRMT R70, RZ, 0x7610, R70 ;  /* 0x00007610ff467816 */ /* 0x000fe20000000046 */
[----:B----4-:R-:W-:Y:S04]  /*22b20*/  STL [R1+0xd34], R72 ;  /* 0x000d344801007387 */ /* 0x010fe80000100800 */
[----:B--2---:R-:W-:-:S02]  /*22b30*/  @P3 IMAD.MOV.U32 R10, RZ, RZ, R42 ;  /* 0x000000ffff0a3224 */ /* 0x004fc400078e002a */
[----:B------:R-:W-:-:S05]  /*22b40*/  @P3 IMAD.MOV.U32 R11, RZ, RZ, R43 ;  /* 0x000000ffff0b3224 */ /* 0x000fca00078e002b */
[----:B------:R0:W2:Y:S02]  /*22b50*/  @P3 LDG.E.U8 R41, desc[UR24][R10.64] ;  /* 0x000000180a293981 */ /* 0x0000a4000c1e1100 */
[----:B0-----:R-:W-:Y:S02]  /*22b60*/  @P3 IMAD.MOV.U32 R10, RZ, RZ, R35 ;  /* 0x000000ffff0a3224 */ /* 0x001fe400078e0023 */
[----:B---3--:R-:W-:Y:S01]  /*22b70*/  @P3 IMAD.MOV.U32 R11, RZ, RZ, R36 ;  /* 0x000000ffff0b3224 */ /* 0x008fe200078e0024 */
[----:B------:R-:W3:Y:S04]  /*22b80*/  LDL R35, [R1+0xa88] ;  /* 0x000a880001237983 */ /* 0x000ee80000100800 */
[----:B------:R0:W4:Y:S04]  /*22b90*/  @P3 LDG.E.U8 R27, desc[UR24][R10.64] ;  /* 0x000000180a1b3981 */ /* 0x000128000c1e1100 */
[----:B------:R-:W2:Y:S01]  /*22ba0*/  LDL R36, [R1+0xa84] ;  /* 0x000a840001247983 */ /* 0x000ea20000100800 */
[----:B0-----:R-:W-:-:S02]  /*22bb0*/  @P3 IMAD.MOV.U32 R10, RZ, RZ, R20 ;  /* 0x000000ffff0a3224 */ /* 0x001fc400078e0014 */
[----:B------:R-:W-:Y:S01]  /*22bc0*/  @P3 IMAD.MOV.U32 R11, RZ, RZ, R22 ;  /* 0x000000ffff0b3224 */ /* 0x000fe200078e0016 */
[----:B------:R-:W4:Y:S04]  /*22bd0*/  LDL R20, [R1+0xa90] ;  /* 0x000a900001147983 */ /* 0x000f280000100800 */
[----:B------:R0:W4:Y:S04]  /*22be0*/  @P3 LDG.E.U8 R19, desc[UR24][R10.64] ;  /* 0x000000180a133981 */ /* 0x000128000c1e1100 */
[----:B------:R-:W4:Y:S01]  /*22bf0*/  LDL R22, [R1+0xa8c] ;  /* 0x000a8c0001167983 */ /* 0x000f220000100800 */
[----:B0-----:R-:W-:-:S02]  /*22c00*/  @P3 IMAD.MOV.U32 R10, RZ, RZ, R15 ;  /* 0x000000ffff0a3224 */ /* 0x001fc400078e000f */
[----:B------:R-:W-:-:S05]  /*22c10*/  @P3 IMAD.MOV.U32 R11, RZ, RZ, R17 ;  /* 0x000000ffff0b3224 */ /* 0x000fca00078e0011 */
[----:B------:R3:W4:Y:S01]  /*22c20*/  @P3 LDG.E.U8 R70, desc[UR24][R10.64] ;  /* 0x000000180a463981 */ /* 0x000722000c1e1100 */
[----:B------:R-:W-:Y:S02]  /*22c30*/  ISETP.GT.AND P1, PT, R9, 0x23, PT ;  /* 0x000000230900780c */ /* 0x000fe40003f24270 */
[----:B------:R-:W-:-:S11]  /*22c40*/  PRMT R40, RZ, 0x7610, R40 ;  /* 0x00007610ff287816 */ /* 0x000fd60000000028 */
[----:B---3--:R-:W-:Y:S02]  /*22c50*/  @P1 IMAD.MOV.U32 R10, RZ, RZ, R35 ;  /* 0x000000ffff0a1224 */ /* 0x008fe400078e0023 */
[----:B--2---:R-:W-:-:S05]  /*22c60*/  @P1 IMAD.MOV.U32 R11, RZ, RZ, R36 ;  /* 0x000000ffff0b1224 */ /* 0x004fca00078e0024 */
[----:B------:R0:W2:Y:S04]  /*22c70*/  @P1 LDG.E.U8 R40, desc[UR24][R10.64] ;  /* 0x000000180a281981 */ /* 0x0000a8000c1e1100 */
[----:B----4-:R1:W-:Y:S04]  /*22c80*/  STL [R1+0x3c], R19 ;  /* 0x00003c1301007387 */ /* 0x0103e80000100800 */
[----:B------:R-:W3:Y:S04]  /*22c90*/  LDL R15, [R1+0xa98] ;  /* 0x000a9800010f7983 */ /* 0x000ee80000100800 */
[----:B-1----:R-:W4:Y:S04]  /*22ca0*/  LDL R19, [R1+0xa94] ;  /* 0x000a940001137983 */ /* 0x002f280000100800 */
[----:B------:R1:W-:Y:S04]  /*22cb0*/  STL [R1+0x40], R27 ;  /* 0x0000401b01007387 */ /* 0x0003e80000100800 */
[----:B------:R-:W2:Y:S04]  /*22cc0*/  LDL R17, [R1+0xaa0] ;  /* 0x000aa00001117983 */ /* 0x000ea80000100800 */
[----:B-1----:R-:W2:Y:S04]  /*22cd0*/  LDL R27, [R1+0xa9c] ;  /* 0x000a9c00011b7983 */ /* 0x002ea80000100800 */
[----:B------:R-:W-:Y:S04]  /*22ce0*/  STL [R1+0xd38], R70 ;  /* 0x000d384601007387 */ /* 0x000fe80000100800 */
[----:B------:R-:W-:Y:S04]  /*22cf0*/  STL [R1+0x50], R44 ;  /* 0x0000502c01007387 */ /* 0x000fe80000100800 */
[----:B------:R-:W2:Y:S04]  /*22d00*/  LDL R36, [R1+0xaa4] ;  /* 0x000aa40001247983 */ /* 0x000ea80000100800 */
[----:B------:R-:W2:Y:S01]  /*22d10*/  LDL R35, [R1+0xaa8] ;  /* 0x000aa80001237983 */ /* 0x000ea20000100800 */
[----:B0-----:R-:W-:-:S02]  /*22d20*/  @P1 IMAD.MOV.U32 R10, RZ, RZ, R20 ;  /* 0x000000ffff0a1224 */ /* 0x001fc400078e0014 */
[----:B------:R-:W-:Y:S01]  /*22d30*/  @P1 IMAD.MOV.U32 R11, RZ, RZ, R22 ;  /* 0x000000ffff0b1224 */ /* 0x000fe200078e0016 */
[----:B------:R-:W2:Y:S04]  /*22d40*/  LDL R20, [R1+0xab0] ;  /* 0x000ab00001147983 */ /* 0x000ea80000100800 */
[----:B------:R-:W2:Y:S01]  /*22d50*/  LDL R22, [R1+0xaac] ;  /* 0x000aac0001167983 */ /* 0x000ea20000100800 */
[----:B------:R-:W-:Y:S02]  /*22d60*/  PRMT R39, RZ, 0x7610, R39 ;  /* 0x00007610ff277816 */ /* 0x000fe40000000027 */
[----:B------:R-:W-:Y:S02]  /*22d70*/  ISETP.GT.AND P3, PT, R9, 0x24, PT ;  /* 0x000000240900780c */ /* 0x000fe40003f64270 */
[----:B------:R-:W-:-:S02]  /*22d80*/  PRMT R38, RZ, 0x7610, R38 ;  /* 0x00007610ff267816 */ /* 0x000fc40000000026 */
[----:B------:R3:W2:Y:S01]  /*22d90*/  @P1 LDG.E.U8 R39, desc[UR24][R10.64] ;  /* 0x000000180a271981 */ /* 0x0006a2000c1e1100 */
[----:B------:R-:W-:Y:S02]  /*22da0*/  PRMT R37, RZ, 0x7610, R37 ;  /* 0x00007610ff257816 */ /* 0x000fe40000000025 */
[----:B------:R-:W-:Y:S02]  /*22db0*/  PRMT R24, RZ, 0x7610, R24 ;  /* 0x00007610ff187816 */ /* 0x000fe40000000018 */
[----:B------:R-:W-:Y:S01]  /*22dc0*/  PRMT R32, RZ, 0x7610, R32 ;  /* 0x00007610ff207816 */ /* 0x000fe20000000020 */
[----:B------:R-:W-:Y:S01]  /*22dd0*/  STL [R1+0x44], R41 ;  /* 0x0000442901007387 */ /* 0x000fe20000100800 */
[----:B---3--:R-:W-:-:S03]  /*22de0*/  @P1 IMAD.MOV.U32 R10, RZ, RZ, R15 ;  /* 0x000000ffff0a1224 */ /* 0x008fc600078e000f */
[----:B------:R-:W3:Y:S01]  /*22df0*/  LDL R15, [R1+0xab8] ;  /* 0x000ab800010f7983 */ /* 0x000ee20000100800 */
[----:B----4-:R-:W-:-:S03]  /*22e00*/  @P1 IMAD.MOV.U32 R11, RZ, RZ, R19 ;  /* 0x000000ffff0b1224 */ /* 0x010fc600078e0013 */
[----:B------:R-:W4:Y:S04]  /*22e10*/  LDL R19, [R1+0xab4] ;  /* 0x000ab40001137983 */ /* 0x000f280000100800 */
[----:B------:R2:W4:Y:S02]  /*22e20*/  @P1 LDG.E.U8 R38, desc[UR24][R10.64] ;  /* 0x000000180a261981 */ /* 0x000524000c1e1100 */
[----:B--2---:R-:W-:Y:S02]  /*22e30*/  @P1 IMAD.MOV.U32 R10, RZ, RZ, R17 ;  /* 0x000000ffff0a1224 */ /* 0x004fe400078e0011 */
[----:B------:R-:W-:Y:S01]  /*22e40*/  @P1 IMAD.MOV.U32 R11, RZ, RZ, R27 ;  /* 0x000000ffff0b1224 */ /* 0x000fe200078e001b */
[----:B------:R-:W2:Y:S04]  /*22e50*/  LDL R17, [R1+0xac0] ;  /* 0x000ac00001117983 */ /* 0x000ea80000100800 */
[----:B------:R0:W2:Y:S04]  /*22e60*/  @P1 LDG.E.U8 R37, desc[UR24][R10.64] ;  /* 0x000000180a251981 */ /* 0x0000a8000c1e1100 */
[----:B------:R-:W2:Y:S01]  /*22e70*/  LDL R27, [R1+0xabc] ;  /* 0x000abc00011b7983 */ /* 0x000ea20000100800 */
[----:B0-----:R-:W-:-:S02]  /*22e80*/  @P3 IMAD.MOV.U32 R10, RZ, RZ, R35 ;  /* 0x000000ffff0a3224 */ /* 0x001fc400078e0023 */
[----:B------:R-:W-:Y:S01]  /*22e90*/  @P3 IMAD.MOV.U32 R11, RZ, RZ, R36 ;  /* 0x000000ffff0b3224 */ /* 0x000fe200078e0024 */
[----:B------:R-:W2:Y:S04]  /*22ea0*/  LDL R35, [R1+0x828] ;  /* 0x0008280001237983 */ /* 0x000ea80000100800 */
[----:B------:R0:W2:Y:S02]  /*22eb0*/  @P3 LDG.E.U8 R24, desc[UR24][R10.64] ;  /* 0x000000180a183981 */ /* 0x0000a4000c1e1100 */
[----:B0-----:R-:W-:Y:S02]  /*22ec0*/  @P3 IMAD.MOV.U32 R10, RZ, RZ, R20 ;  /* 0x000000ffff0a3224 */ /* 0x001fe400078e0014 */
[----:B------:R-:W-:Y:S01]  /*22ed0*/  @P3 IMAD.MOV.U32 R11, RZ, RZ, R22 ;  /* 0x000000ffff0b3224 */ /* 0x000fe200078e0016 */
[----:B------:R-:W2:Y:S04]  /*22ee0*/  LDL R20, [R1+0x824] ;  /* 0x0008240001147983 */ /* 0x000ea80000100800 */
[----:B------:R3:W2:Y:S04]  /*22ef0*/  @P3 LDG.E.U8 R32, desc[UR24][R10.64] ;  /* 0x000000180a203981 */ /* 0x0006a8000c1e1100 */
[----:B------:R-:W2:Y:S01]  /*22f00*/  LDL R22, [R1+0x820] ;  /* 0x0008200001167983 */ /* 0x000ea20000100800 */
[----:B------:R-:W-:Y:S01]  /*22f10*/  PRMT R34, RZ, 0x7610, R34 ;  /* 0x00007610ff227816 */ /* 0x000fe20000000022 */
[----:B---3--:R-:W-:-:S02]  /*22f20*/  @P3 IMAD.MOV.U32 R10, RZ, RZ, R15 ;  /* 0x000000ffff0a3224 */ /* 0x008fc400078e000f */
[----:B----4-:R-:W-:-:S05]  /*22f30*/  @P3 IMAD.MOV.U32 R11, RZ, RZ, R19 ;  /* 0x000000ffff0b3224 */ /* 0x010fca00078e0013 */
[----:B------:R0:W3:Y:S04]  /*22f40*/  @P3 LDG.E.U8 R34, desc[UR24][R10.64] ;  /* 0x000000180a223981 */ /* 0x0000e8000c1e1100 */
[----:B--2---:R1:W-:Y:S04]  /*22f50*/  STL [R1+0xc], R24 ;  /* 0x00000c1801007387 */ /* 0x0043e80000100800 */
[----:B-1----:R-:W2:Y:S04]  /*22f60*/  LDL R24, [R1+0x82c] ;  /* 0x00082c0001187983 */ /* 0x002ea80000100800 */
[----:B------:R1:W-:Y:S04]  /*22f70*/  STL [R1+0x8], R32 ;  /* 0x0000082001007387 */ /* 0x0003e80000100800 */
[----:B-1----:R-:W4:Y:S04]  /*22f80*/  LDL R32, [R1+0x830] ;  /* 0x0008300001207983 */ /* 0x002f280000100800 */
[----:B------:R-:W-:Y:S04]  /*22f90*/  STL [R1+0x30], R40 ;  /* 0x0000302801007387 */ /* 0x000fe80000100800 */
[----:B------:R-:W4:Y:S01]  /*22fa0*/  LDL R15, [R1+0x834] ;  /* 0x00083400010f7983 */ /* 0x000f220000100800 */
[----:B------:R-:W-:Y:S01]  /*22fb0*/  ISETP.GT.AND P1, PT, R9, 0x25, PT ;  /* 0x000000250900780c */ /* 0x000fe20003f24270 */
[----:B0-----:R-:W-:Y:S01]  /*22fc0*/  @P3 IMAD.MOV.U32 R10, RZ, RZ, R17 ;  /* 0x000000ffff0a3224 */ /* 0x001fe200078e0011 */
[----:B------:R-:W-:Y:S01]  /*22fd0*/  PRMT R93, RZ, 0x7610, R93 ;  /* 0x00007610ff5d7816 */ /* 0x000fe2000000005d */
[----:B------:R-:W-:Y:S01]  /*22fe0*/  @P3 IMAD.MOV.U32 R11, RZ, RZ, R27 ;  /* 0x000000ffff0b3224 */ /* 0x000fe200078e001b */
[----:B------:R-:W-:Y:S01]  /*22ff0*/  PRMT R92, RZ, 0x7610, R92 ;  /* 0x00007610ff5c7816 */ /* 0x000fe2000000005c */
[----:B------:R-:W4:Y:S04]  /*23000*/  LDL R19, [R1+0x83c] ;  /* 0x00083c0001137983 */ /* 0x000f280000100800 */
[----:B------:R0:W4:Y:S01]  /*23010*/  @P3 LDG.E.U8 R93, desc[UR24][R10.64] ;  /* 0x000000180a5d3981 */ /* 0x000122000c1e1100 */
[----:B------:R-:W-:-:S03]  /*23020*/  PRMT R90, RZ, 0x7610, R90 ;  /* 0x00007610ff5a7816 */ /* 0x000fc6000000005a */
[----:B0-----:R-:W-:Y:S02]  /*23030*/  @P1 IMAD.MOV.U32 R10, RZ, RZ, R20 ;  /* 0x000000ffff0a1224 */ /* 0x001fe400078e0014 */
[----:B------:R-:W-:-:S05]  /*23040*/  @P1 IMAD.MOV.U32 R11, RZ, RZ, R22 ;  /* 0x000000ffff0b1224 */ /* 0x000fca00078e0016 */
[----:B------:R0:W4:Y:S02]  /*23050*/  @P1 LDG.E.U8 R92, desc[UR24][R10.64] ;  /* 0x000000180a5c1981 */ /* 0x000124000c1e1100 */
[----:B0-----:R-:W-:Y:S01]  /*23060*/  @P1 IMAD.MOV.U32 R11, RZ, RZ, R35 ;  /* 0x000000ffff0b1224 */ /* 0x001fe200078e0023 */
[----:B------:R-:W-:Y:S01]  /*23070*/  PRMT R89, RZ, 0x7610, R89 ;  /* 0x00007610ff597816 */ /* 0x000fe20000000059 */
[----:B------:R-:W-:Y:S04]  /*23080*/  STL [R1+0x28], R39 ;  /* 0x0000282701007387 */ /* 0x000fe80000100800 */
[----:B---3--:R0:W-:Y:S04]  /*23090*/  STL [R1+0x4], R34 ;  /* 0x0000042201007387 */ /* 0x0081e80000100800 */
[----:B------:R-:W3:Y:S04]  /*230a0*/  LDL R27, [R1+0x6ec] ;  /* 0x0006ec00011b7983 */ /* 0x000ee80000100800 */
[----:B------:R-:W3:Y:S04]  /*230b0*/  LDL R17, [R1+0x6f0] ;  /* 0x0006f00001117983 */ /* 0x000ee80000100800 */
[----:B0-----:R-:W3:Y:S01]  /*230c0*/  LDL R34, [R1+0x838] ;  /* 0x0008380001227983 */ /* 0x001ee20000100800 */
[----:B--2---:R-:W-:-:S05]  /*230d0*/  @P1 IMAD.MOV.U32 R10, RZ, RZ, R24 ;  /* 0x000000ffff0a1224 */ /* 0x004fca00078e0018 */
[----:B------:R4:W2:Y:S02]  /*230e0*/  @P1 LDG.E.U8 R90, desc[UR24][R10.64] ;  /* 0x000000180a5a1981 */ /* 0x0008a4000c1e1100 */
[----:B----4-:R-:W-:Y:S02]  /*230f0*/  @P1 IMAD.MOV.U32 R11, RZ, RZ, R32 ;  /* 0x000000ffff0b1224 */ /* 0x010fe400078e0020 */
[----:B------:R-:W-:-:S05]  /*23100*/  @P1 IMAD.MOV.U32 R10, RZ, RZ, R15 ;  /* 0x000000ffff0a1224 */ /* 0x000fca00078e000f */
[----:B------:R0:W4:Y:S04]  /*23110*/  @P1 LDG.E.U8 R89, desc[UR24][R10.64] ;  /* 0x000000180a591981 */ /* 0x000128000c1e1100 */
[----:B------:R-:W-:Y:S04]  /*23120*/  STL [R1+0x24], R38 ;  /* 0x0000242601007387 */ /* 0x000fe80000100800 */
[----:B------:R-:W-:Y:S04]  /*23130*/  STL [R1+0xd3c], R93 ;  /* 0x000d3c5d01007387 */ /* 0x000fe80000100800 */
[----:B------:R-:W4:Y:S04]  /*23140*/  LDL R22, [R1+0x6f4] ;  /* 0x0006f40001167983 */ /* 0x000f280000100800 */
[----:B------:R-:W-:Y:S04]  /*23150*/  STL [R1+0x14], R37 ;  /* 0x0000142501007387 */ /* 0x000fe80000100800 */
[----:B------:R-:W4:Y:S04]  /*23160*/  LDL R20, [R1+0x6f8] ;  /* 0x0006f80001147983 */ /* 0x000f280000100800 */
[----:B------:R-:W-:Y:S04]  /*23170*/  STL [R1+0xd40], R92 ;  /* 0x000d405c01007387 */ /* 0x000fe80000100800 */
[----:B------:R-:W4:Y:S01]  /*23180*/  LDL R24, [R1+0x714] ;  /* 0x0007140001187983 */ /* 0x000f220000100800 */
[----:B------:R-:W-:Y:S01]  /*23190*/  ISETP.GT.AND P3, PT, R9, 0x26, PT ;  /* 0x000000260900780c */ /* 0x000fe20003f64270 */
[----:B0-----:R-:W-:Y:S01]  /*231a0*/  @P1 IMAD.MOV.U32 R10, RZ, RZ, R19 ;  /* 0x000000ffff0a1224 */ /* 0x001fe200078e0013 */
[----:B------:R-:W-:-:S02]  /*231b0*/  PRMT R88, RZ, 0x7610, R88 ;  /* 0x00007610ff587816 */ /* 0x000fc40000000058 */
[----:B------:R-:W-:Y:S01]  /*231c0*/  PRMT R25, RZ, 0x7610, R25 ;  /* 0x00007610ff197816 */ /* 0x000fe20000000019 */
[----:B---3--:R-:W-:-:S05]  /*231d0*/  @P1 IMAD.MOV.U32 R11, RZ, RZ, R34 ;  /* 0x000000ffff0b1224 */ /* 0x008fca00078e0022 */
[----:B------:R0:W3:Y:S04]  /*231e0*/  @P1 LDG.E.U8 R88, desc[UR24][R10.64] ;  /* 0x000000180a581981 */ /* 0x0000e8000c1e1100 */
[----:B--2---:R-:W-:Y:S04]  /*231f0*/  STL [R1+0xd44], R90 ;  /* 0x000d445a01007387 */ /* 0x004fe80000100800 */
[----:B------:R-:W2:Y:S04]  /*23200*/  LDL R32, [R1+0x6fc] ;  /* 0x0006fc0001207983 */ /* 0x000ea80000100800 */
[----:B------:R-:W2:Y:S01]  /*23210*/  LDL R15, [R1+0x71c] ;  /* 0x00071c00010f7983 */ /* 0x000ea20000100800 */
[----:B0-----:R-:W-:-:S02]  /*23220*/  @P3 IMAD.MOV.U32 R10, RZ, RZ, R17 ;  /* 0x000000ffff0a3224 */ /* 0x001fc400078e0011 */
[----:B------:R-:W-:-:S05]  /*23230*/  @P3 IMAD.MOV.U32 R11, RZ, RZ, R27 ;  /* 0x000000ffff0b3224 */ /* 0x000fca00078e001b */
[----:B------:R0:W2:Y:S04]  /*23240*/  @P3 LDG.E.U8 R25, desc[UR24][R10.64] ;  /* 0x000000180a193981 */ /* 0x0000a8000c1e1100 */
[----:B----4-:R-:W-:Y:S04]  /*23250*/  STL [R1+0xd48], R89 ;  /* 0x000d485901007387 */ /* 0x010fe80000100800 */
[----:B------:R-:W4:Y:S01]  /*23260*/  LDL R19, [R1+0x718] ;  /* 0x0007180001137983 */ /* 0x000f220000100800 */
[----:B------:R-:W-:Y:S02]  /*23270*/  PRMT R33, RZ, 0x7610, R33 ;  /* 0x00007610ff217816 */ /* 0x000fe40000000021 */
[----:B------:R-:W-:Y:S01]  /*23280*/  PRMT R30, RZ, 0x7610, R30 ;  /* 0x00007610ff1e7816 */ /* 0x000fe2000000001e */
[----:B0-----:R-:W-:-:S02]  /*23290*/  @P3 IMAD.MOV.U32 R11, RZ, RZ, R22 ;  /* 0x000000ffff0b3224 */ /* 0x001fc400078e0016 */
[----:B------:R-:W-:-:S05]  /*232a0*/  @P3 IMAD.MOV.U32 R10, RZ, RZ, R20 ;  /* 0x000000ffff0a3224 */ /* 0x000fca00078e0014 */
[----:B------:R0:W4:Y:S02]  /*232b0*/  @P3 LDG.E.U8 R33, desc[UR24][R10.64] ;  /* 0x000000180a213981 */ /* 0x000124000c1e1100 */
[----:B0-----:R-:W-:Y:S01]  /*232c0*/  @P3 IMAD.MOV.U32 R10, RZ, RZ, R24 ;  /* 0x000000ffff0a3224 */ /* 0x001fe200078e0018 */
[----:B------:R-:W-:Y:S01]  /*232d0*/  PRMT R29, RZ, 0x7610, R29 ;  /* 0x00007610ff1d7816 */ /* 0x000fe2000000001d */
[----:B---3--:R-:W-:Y:S04]  /*232e0*/  STL [R1+0xd4c], R88 ;  /* 0x000d4c5801007387 */ /* 0x008fe80000100800 */
[----:B------:R-:W3:Y:S04]  /*232f0*/  LDL R27, [R1+0x720] ;  /* 0x00072000011b7983 */ /* 0x000ee80000100800 */
[----:B------:R-:W3:Y:S01]  /*23300*/  LDL R17, [R1+0x724] ;  /* 0x0007240001117983 */ /* 0x000ee20000100800 */
[----:B--2---:R-:W-:-:S05]  /*23310*/  @P3 IMAD.MOV.U32 R11, RZ, RZ, R32 ;  /* 0x000000ffff0b3224 */ /* 0x004fca00078e0020 */
[----:B------:R0:W2:Y:S02]  /*23320*/  @P3 LDG.E.U8 R30, desc[UR24][R10.64] ;  /* 0x000000180a1e3981 */ /* 0x0000a4000c1e1100 */
[----:B0-----:R-:W-:Y:S02]  /*23330*/  @P3 IMAD.MOV.U32 R10, RZ, RZ, R15 ;  /* 0x000000ffff0a3224 */ /* 0x001fe400078e000f */
[----:B----4-:R-:W-:-:S05]  /*23340*/  @P3 IMAD.MOV.U32 R11, RZ, RZ, R19 ;  /* 0x000000ffff0b3224 */ /* 0x010fca00078e0013 */
[----:B------:R3:W4:Y:S04]  /*23350*/  @P3 LDG.E.U8 R29, desc[UR24][R10.64] ;  /* 0x000000180a1d3981 */ /* 0x000728000c1e1100 */
[----:B------:R0:W-:Y:S04]  /*23360*/  STL [R1+0x1fc], R25 ;  /* 0x0001fc1901007387 */ /* 0x0001e80000100800 */
[----:B------:R-:W4:Y:S04]  /*23370*/  LDL R22, [R1+0x72c] ;  /* 0x00072c0001167983 */ /* 0x000f280000100800 */
[----:B------:R-:W4:Y:S04]  /*23380*/  LDL R20, [R1+0x734] ;  /* 0x0007340001147983 */ /* 0x000f280000100800 */
[----:B0-----:R-:W4:Y:S04]  /*23390*/  LDL R25, [R1+0x728] ;  /* 0x0007280001197983 */ /* 0x001f280000100800 */
[----:B------:R-:W4:Y:S01]  /*233a0*/  LDL R24, [R1+0x730] ;  /* 0x0007300001187983 */ /* 0x000f220000100800 */
[----:B------:R-:W-:-:S02]  /*233b0*/  ISETP.GT.AND P1, PT, R9, 0x27, PT ;  /* 0x000000270900780c */ /* 0x000fc40003f24270 */
[----:B------:R-:W-:Y:S02]  /*233c0*/  PRMT R31, RZ, 0x7610, R31 ;  /* 0x00007610ff1f7816 */ /* 0x000fe4000000001f */
[----:B------:R-:W-:-:S09]  /*233d0*/  PRMT R26, RZ, 0x7610, R26 ;  /* 0x00007610ff1a7816 */ /* 0x000fd2000000001a */
[----:B---3--:R-:W-:Y:S02]  /*233e0*/  @P1 IMAD.MOV.U32 R11, RZ, RZ, R27 ;  /* 0x000000ffff0b1224 */ /* 0x008fe400078e001b */
[----:B------:R-:W-:-:S05]  /*233f0*/  @P1 IMAD.MOV.U32 R10, RZ, RZ, R17 ;  /* 0x000000ffff0a1224 */ /* 0x000fca00078e0011 */
[----:B------:R0:W3:Y:S04]  /*23400*/  @P1 LDG.E.U8 R31, desc[UR24][R10.64] ;  /* 0x000000180a1f1981 */ /* 0x0000e8000c1e1100 */
[----:B--2---:R1:W-:Y:S04]  /*23410*/  STL [R1+0x1ec], R30 ;  /* 0x0001ec1e01007387 */ /* 0x0043e80000100800 */
[----:B------:R-:W2:Y:S04]  /*23420*/  LDL R19, [R1+0x73c] ;  /* 0x00073c0001137983 */ /* 0x000ea80000100800 */
[----:B------:R-:W3:Y:S04]  /*23430*/  LDL R15, [R1+0xca0] ;  /* 0x000ca000010f7983 */ /* 0x000ee80000100800 */
[----:B-1----:R-:W3:Y:S04]  /*23440*/  LDL R30, [R1+0x738] ;  /* 0x00073800011e7983 */ /* 0x002ee80000100800 */
[----:B----4-:R1:W-:Y:S04]  /*23450*/  STL [R1+0x1e4], R29 ;  /* 0x0001e41d01007387 */ /* 0x0103e80000100800 */
[----:B------:R-:W4:Y:S04]  /*23460*/  LDL R27, [R1+0xc98] ;  /* 0x000c9800011b7983 */ /* 0x000f280000100800 */
[----:B------:R-:W4:Y:S04]  /*23470*/  LDL R17, [R1+0xc9c] ;  /* 0x000c9c0001117983 */ /* 0x000f280000100800 */
[----:B-1----:R-:W4:Y:S01]  /*23480*/  LDL R29, [R1+0xc94] ;  /* 0x000c9400011d7983 */ /* 0x002f220000100800 */
[----:B0-----:R-:W-:-:S02]  /*23490*/  @P1 IMAD.MOV.U32 R10, RZ, RZ, R22 ;  /* 0x000000ffff0a1224 */ /* 0x001fc400078e0016 */
[----:B------:R-:W-:Y:S01]  /*234a0*/  @P1 IMAD.MOV.U32 R11, RZ, RZ, R25 ;  /* 0x000000ffff0b1224 */ /* 0x000fe200078e0019 */
[----:B------:R-:W-:Y:S01]  /*234b0*/  PRMT R12, RZ, 0x7610, R12 ;  /* 0x00007610ff0c7816 */ /* 0x000fe2000000000c */
[----:B------:R-:W4:Y:S04]  /*234c0*/  LDL R25, [R1+0xc84] ;  /* 0x000c840001197983 */ /* 0x000f280000100800 */
[----:B------:R0:W4:Y:S01]  /*234d0*/  @P1 LDG.E.U8 R26, desc[UR24][R10.64] ;  /* 0x000000180a1a1981 */ /* 0x000122000c1e1100 */
[----:B------:R-:W-:Y:S02]  /*234e0*/  ISETP.GT.AND P3, PT, R9, 0x28, PT ;  /* 0x000000280900780c */ /* 0x000fe40003f64270 */
[----:B------:R-:W-:Y:S01]  /*234f0*/  PRMT R13, RZ, 0x7610, R13 ;  /* 0x00007610ff0d7816 */ /* 0x000fe2000000000d */
[----:B------:R-:W4:Y:S01]  /*23500*/  LDL R22, [R1+0xc90] ;  /* 0x000c900001167983 */ /* 0x000f220000100800 */
[----:B0-----:R-:W-:-:S02]  /*23510*/  @P1 IMAD.MOV.U32 R10, RZ, RZ, R20 ;  /* 0x000000ffff0a1224 */ /* 0x001fc400078e0014 */
[----:B------:R-:W-:-:S05]  /*23520*/  @P1 IMAD.MOV.U32 R11, RZ, RZ, R24 ;  /* 0x000000ffff0b1224 */ /* 0x000fca00078e0018 */
[----:B------:R2:W4:Y:S01]  /*23530*/  @P1 LDG.E.U8 R12, desc[UR24][R10.64] ;  /* 0x000000180a0c1981 */ /* 0x000522000c1e1100 */
[----:B------:R-:W-:Y:S02]  /*23540*/  PRMT R86, RZ, 0x7610, R86 ;  /* 0x00007610ff567816 */ /* 0x000fe40000000056 */
[----:B------:R-:W-:Y:S01]  /*23550*/  PRMT R85, RZ, 0x7610, R85 ;  /* 0x00007610ff557816 */ /* 0x000fe20000000055 */
[----:B--2---:R-:W-:Y:S02]  /*23560*/  @P1 IMAD.MOV.U32 R10, RZ, RZ, R19 ;  /* 0x000000ffff0a1224 */ /* 0x004fe400078e0013 */
[----:B---3--:R-:W-:-:S05]  /*23570*/  @P1 IMAD.MOV.U32 R11, RZ, RZ, R30 ;  /* 0x000000ffff0b1224 */ /* 0x008fca00078e001e */
[----:B------:R0:W2:Y:S02]  /*23580*/  @P1 LDG.E.U8 R13, desc[UR24][R10.64] ;  /* 0x000000180a0d1981 */ /* 0x0000a4000c1e1100 */
[----:B0-----:R-:W-:Y:S02]  /*23590*/  @P3 IMAD.MOV.U32 R10, RZ, RZ, R15 ;  /* 0x000000ffff0a3224 */ /* 0x001fe400078e000f */
[----:B----4-:R-:W-:-:S05]  /*235a0*/  @P3 IMAD.MOV.U32 R11, RZ, RZ, R29 ;  /* 0x000000ffff0b3224 */ /* 0x010fca00078e001d */
[----:B------:R0:W3:Y:S02]  /*235b0*/  @P3 LDG.E.U8 R86, desc[UR24][R10.64] ;  /* 0x000000180a563981 */ /* 0x0000e4000c1e1100 */
[----:B0-----:R-:W-:Y:S02]  /*235c0*/  @P3 IMAD.MOV.U32 R10, RZ, RZ, R17 ;  /* 0x000000ffff0a3224 */ /* 0x001fe400078e0011 */
[----:B------:R-:W-:-:S05]  /*235d0*/  @P3 IMAD.MOV.U32 R11, RZ, RZ, R27 ;  /* 0x000000ffff0b3224 */ /* 0x000fca00078e001b */
[----:B------:R0:W4:Y:S04]  /*235e0*/  @P3 LDG.E.U8 R85, desc[UR24][R10.64] ;  /* 0x000000180a553981 */ /* 0x000128000c1e1100 */
[----:B------:R1:W-:Y:S04]  /*235f0*/  STL [R1+0x1dc], R26 ;  /* 0x0001dc1a01007387 */ /* 0x0003e80000100800 */
[----:B------:R-:W4:Y:S04]  /*23600*/  LDL R20, [R1+0xc8c] ;  /* 0x000c8c0001147983 */ /* 0x000f280000100800 */
[----:B------:R-:W4:Y:S04]  /*23610*/  LDL R24, [R1+0xac4] ;  /* 0x000ac40001187983 */ /* 0x000f280000100800 */
[----:B-1----:R-:W4:Y:S04]  /*23620*/  LDL R26, [R1+0xc88] ;  /* 0x000c8800011a7983 */ /* 0x002f280000100800 */
[----:B------:R-:W-:Y:S04]  /*23630*/  STL [R1+0x1f4], R33 ;  /* 0x0001f42101007387 */ /* 0x000fe80000100800 */
[----:B------:R1:W-:Y:S04]  /*23640*/  STL [R1+0x1d4], R12 ;  /* 0x0001d40c01007387 */ /* 0x0003e80000100800 */
[----:B------:R-:W4:Y:S04]  /*23650*/  LDL R19, [R1+0xacc] ;  /* 0x000acc0001137983 */ /* 0x000f280000100800 */
[----:B-1----:R-:W4:Y:S01]  /*23660*/  LDL R12, [R1+0xac8] ;  /* 0x000ac800010c7983 */ /* 0x002f220000100800 */
[----:B------:R-:W-:Y:S01]  /*23670*/  PRMT R84, RZ, 0x7610, R84 ;  /* 0x00007610ff547816 */ /* 0x000fe20000000054 */
[----:B0-----:R-:W-:-:S02]  /*23680*/  @P3 IMAD.MOV.U32 R10, RZ, RZ, R22 ;  /* 0x000000ffff0a3224 */ /* 0x001fc400078e0016 */
[----:B------:R-:W-:-:S05]  /*23690*/  @P3 IMAD.MOV.U32 R11, RZ, RZ, R25 ;  /* 0x000000ffff0b3224 */ /* 0x000fca00078e0019 */
[----:B------:R0:W4:Y:S04]  /*236a0*/  @P3 LDG.E.U8 R84, desc[UR24][R10.64] ;  /* 0x000000180a543981 */ /* 0x000128000c1e1100 */
[----:B--2---:R1:W-:Y:S04]  /*236b0*/  STL [R1+0x1c8], R13 ;  /* 0x0001c80d01007387 */ /* 0x0043e80000100800 */
[----:B------:R-:W2:Y:S04]  /*236c0*/  LDL R29, [R1+0xad4] ;  /* 0x000ad400011d7983 */ /* 0x000ea80000100800 */
[----:B------:R-:W2:Y:S04]  /*236d0*/  LDL R15, [R1+0xad8] ;  /* 0x000ad800010f7983 */ /* 0x000ea80000100800 */
[----:B-1----:R-:W2:Y:S04]  /*236e0*/  LDL R13, [R1+0xad0] ;  /* 0x000ad000010d7983 */ /* 0x002ea80000100800 */
[----:B---3--:R-:W-:Y:S04]  /*236f0*/  STL [R1+0xd50], R86 ;  /* 0x000d505601007387 */ /* 0x008fe80000100800 */
[----:B------:R-:W3:Y:S04]  /*23700*/  LDL R30, [R1+0xadc] ;  /* 0x000adc00011e7983 */ /* 0x000ee80000100800 */
[----:B------:R-:W3:Y:S04]  /*23710*/  LDL R27, [R1+0xae0] ;  /* 0x000ae000011b7983 */ /* 0x000ee80000100800 */
[----:B------:R1:W-:Y:S04]  /*23720*/  STL [R1+0x1e0], R31 ;  /* 0x0001e01f01007387 */ /* 0x0003e80000100800 */
[----:B------:R-:W3:Y:S04]  /*23730*/  LDL R17, [R1+0xae8] ;  /* 0x000ae80001117983 */ /* 0x000ee80000100800 */
[----:B----4-:R-:W-:Y:S04]  /*23740*/  STL [R1+0xd54], R85 ;  /* 0x000d545501007387 */ /* 0x010fe80000100800 */
[----:B------:R-:W4:Y:S01]  /*23750*/  LDL R25, [R1+0xae4] ;  /* 0x000ae40001197983 */ /* 0x000f220000100800 */
[----:B0-----:R-:W-:Y:S01]  /*23760*/  @P3 IMAD.MOV.U32 R11, RZ, RZ, R26 ;  /* 0x000000ffff0b3224 */ /* 0x001fe200078e001a */
[----:B------:R-:W-:-:S02]  /*23770*/  ISETP.GT.AND P1, PT, R9, 0x29, PT ;  /* 0x000000290900780c */ /* 0x000fc40003f24270 */
[----:B------:R-:W4:Y:S01]  /*23780*/  LDL R26, [R1+0xaec] ;  /* 0x000aec00011a7983 */ /* 0x000f220000100800 */
[----:B------:R-:W-:Y:S01]  /*23790*/  PRMT R83, RZ, 0x7610, R83 ;  /* 0x00007610ff537816 */ /* 0x000fe20000000053 */
[----:B------:R-:W-:Y:S02]  /*237a0*/  @P3 IMAD.MOV.U32 R10, RZ, RZ, R20 ;  /* 0x000000ffff0a3224 */ /* 0x000fe400078e0014 */
[----:B------:R-:W4:Y:S01]  /*237b0*/  LDL R22, [R1+0xaf0] ;  /* 0x000af00001167983 */ /* 0x000f220000100800 */
[----:B------:R-:W-:-:S03]  /*237c0*/  PRMT R82, RZ, 0x7610, R82 ;  /* 0x00007610ff527816 */ /* 0x000fc60000000052 */
[----:B------:R0:W4:Y:S04]  /*237d0*/  @P3 LDG.E.U8 R83, desc[UR24][R10.64] ;  /* 0x000000180a533981 */ /* 0x000128000c1e1100 */
[----:B------:R-:W4:Y:S01]  /*237e0*/  LDL R20, [R1+0xaf8] ;  /* 0x000af80001147983 */ /* 0x000f220000100800 */
[----:B------:R-:W-:Y:S02]  /*237f0*/  PRMT R81, RZ, 0x7610, R81 ;  /* 0x00007610ff517816 */ /* 0x000fe40000000051 */
[----:B------:R-:W-:Y:S01]  /*23800*/  PRMT R80, RZ, 0x7610, R80 ;  /* 0x00007610ff507816 */ /* 0x000fe20000000050 */
[----:B-1----:R-:W4:Y:S01]  /*23810*/  LDL R31, [R1+0xb34] ;  /* 0x000b3400011f7983 */ /* 0x002f220000100800 */
[----:B0-----:R-:W-:Y:S02]  /*23820*/  @P1 IMAD.MOV.U32 R10, RZ, RZ, R12 ;  /* 0x000000ffff0a1224 */ /* 0x001fe400078e000c */
[----:B------:R-:W-:Y:S01]  /*23830*/  @P1 IMAD.MOV.U32 R11, RZ, RZ, R24 ;  /* 0x000000ffff0b1224 */ /* 0x000fe200078e0018 */
[----:B------:R-:W4:Y:S04]  /*23840*/  LDL R12, [R1+0xb00] ;  /* 0x000b0000010c7983 */ /* 0x000f280000100800 */
[----:B------:R-:W4:Y:S04]  /*23850*/  LDL R24, [R1+0xaf4] ;  /* 0x000af40001187983 */ /* 0x000f280000100800 */
[----:B------:R0:W4:Y:S01]  /*23860*/  @P1 LDG.E.U8 R82, desc[UR24][R10.64] ;  /* 0x000000180a521981 */ /* 0x000122000c1e1100 */
[----:B------:R-:W-:Y:S01]  /*23870*/  ISETP.GT.AND P3, PT, R9, 0x2a, PT ;  /* 0x0000002a0900780c */ /* 0x000fe20003f64270 */
[----:B0-----:R-:W-:-:S02]  /*23880*/  @P1 IMAD.MOV.U32 R11, RZ, RZ, R19 ;  /* 0x000000ffff0b1224 */ /* 0x001fc400078e0013 */
[----:B------:R-:W4:Y:S01]  /*23890*/  LDL R19, [R1+0xafc] ;  /* 0x000afc0001137983 */ /* 0x000f220000100800 */
[----:B------:R-:W-:Y:S02]  /*238a0*/  PRMT R79, RZ, 0x7610, R79 ;  /* 0x00007610ff4f7816 */ /* 0x000fe4000000004f */
[----:B------:R-:W-:Y:S01]  /*238b0*/  PRMT R78, RZ, 0x7610, R78 ;  /* 0x00007610ff4e7816 */ /* 0x000fe2000000004e */
[----:B--2---:R-:W-:Y:S02]  /*238c0*/  @P1 IMAD.MOV.U32 R10, RZ, RZ, R13 ;  /* 0x000000ffff0a1224 */ /* 0x004fe400078e000d */
[----:B------:R-:W2:Y:S04]  /*238d0*/  LDL R13, [R1+0xb08] ;  /* 0x000b0800010d7983 */ /* 0x000ea80000100800 */
[----:B------:R0:W2:Y:S02]  /*238e0*/  @P1 LDG.E.U8 R81, desc[UR24][R10.64] ;  /* 0x000000180a511981 */ /* 0x0000a4000c1e1100 */
[----:B0-----:R-:W-:-:S02]  /*238f0*/  @P1 IMAD.MOV.U32 R10, RZ, RZ, R15 ;  /* 0x000000ffff0a1224 */ /* 0x001fc400078e000f */
[----:B------:R-:W-:Y:S01]  /*23900*/  @P1 IMAD.MOV.U32 R11, RZ, RZ, R29 ;  /* 0x000000ffff0b1224 */ /* 0x000fe200078e001d */
[----:B------:R-:W2:Y:S04]  /*23910*/  LDL R15, [R1+0xb10] ;  /* 0x000b1000010f7983 */ /* 0x000ea80000100800 */
[----:B------:R-:W2:Y:S04]  /*23920*/  LDL R29, [R1+0xb04] ;  /* 0x000b0400011d7983 */ /* 0x000ea80000100800 */
[----:B------:R3:W2:Y:S02]  /*23930*/  @P1 LDG.E.U8 R80, desc[UR24][R10.64] ;  /* 0x000000180a501981 */ /* 0x0006a4000c1e1100 */
[----:B---3--:R-:W-:-:S02]  /*23940*/  @P1 IMAD.MOV.U32 R10, RZ, RZ, R27 ;  /* 0x000000ffff0a1224 */ /* 0x008fc400078e001b */
[----:B------:R-:W-:Y:S01]  /*23950*/  @P1 IMAD.MOV.U32 R11, RZ, RZ, R30 ;  /* 0x000000ffff0b1224 */ /* 0x000fe200078e001e */
[----:B------:R-:W3:Y:S04]  /*23960*/  LDL R27, [R1+0xb0c] ;  /* 0x000b0c00011b7983 */ /* 0x000ee80000100800 */
[----:B------:R0:W3:Y:S01]  /*23970*/  @P1 LDG.E.U8 R79, desc[UR24][R10.64] ;  /* 0x000000180a4f1981 */ /* 0x0000e2000c1e1100 */
[----:B------:R-:W-:Y:S02]  /*23980*/  PRMT R77, RZ, 0x7610, R77 ;  /* 0x00007610ff4d7816 */ /* 0x000fe4000000004d */
[----:B------:R-:W-:Y:S01]  /*23990*/  PRMT R76, RZ, 0x7610, R76 ;  /* 0x00007610ff4c7816 */ /* 0x000fe2000000004c */
[----:B------:R-:W3:Y:S01]  /*239a0*/  LDL R30, [R1+0xb3c] ;  /* 0x000b3c00011e7983 */ /* 0x000ee20000100800 */
[----:B0-----:R-:W-:-:S02]  /*239b0*/  @P3 IMAD.MOV.U32 R10, RZ, RZ, R17 ;  /* 0x000000ffff0a3224 */ /* 0x001fc400078e0011 */
[----:B----4-:R-:W-:Y:S01]  /*239c0*/  @P3 IMAD.MOV.U32 R11, RZ, RZ, R25 ;  /* 0x000000ffff0b3224 */ /* 0x010fe200078e0019 */
[----:B------:R-:W4:Y:S04]  /*239d0*/  LDL R17, [R1+0xb18] ;  /* 0x000b180001117983 */ /* 0x000f280000100800 */
[----:B------:R-:W4:Y:S04]  /*239e0*/  LDL R25, [R1+0xb14] ;  /* 0x000b140001197983 */ /* 0x000f280000100800 */
[----:B------:R0:W4:Y:S02]  /*239f0*/  @P3 LDG.E.U8 R78, desc[UR24][R10.64] ;  /* 0x000000180a4e3981 */ /* 0x000124000c1e1100 */
[----:B0-----:R-:W-:-:S02]  /*23a00*/  @P3 IMAD.MOV.U32 R11, RZ, RZ, R26 ;  /* 0x000000ffff0b3224 */ /* 0x001fc400078e001a */
[----:B------:R-:W4:Y:S01]  /*23a10*/  LDL R26, [R1+0xb1c] ;  /* 0x000b1c00011a7983 */ /* 0x000f220000100800 */
[----:B------:R-:W-:-:S03]  /*23a20*/  @P3 IMAD.MOV.U32 R10, RZ, RZ, R22 ;  /* 0x000000ffff0a3224 */ /* 0x000fc600078e0016 */
[----:B------:R-:W4:Y:S01]  /*23a30*/  LDL R22, [R1+0xb20] ;  /* 0x000b200001167983 */ /* 0x000f220000100800 */
[----:B------:R-:W-:-:S03]  /*23a40*/  ISETP.GT.AND P1, PT, R9, 0x2b, PT ;  /* 0x0000002b0900780c */ /* 0x000fc60003f24270 */
[----:B------:R0:W4:Y:S01]  /*23a50*/  @P3 LDG.E.U8 R77, desc[UR24][R10.64] ;  /* 0x000000180a4d3981 */ /* 0x000122000c1e1100 */
[----:B------:R-:W-:Y:S01]  /*23a60*/  PRMT R75, RZ, 0x7610, R75 ;  /* 0x00007610ff4b7816 */ /* 0x000fe2000000004b */
[----:B0-----:R-:W-:Y:S02]  /*23a70*/  @P3 IMAD.MOV.U32 R10, RZ, RZ, R20 ;  /* 0x000000ffff0a3224 */ /* 0x001fe400078e0014 */
[----:B------:R-:W-:Y:S01]  /*23a80*/  @P3 IMAD.MOV.U32 R11, RZ, RZ, R24 ;  /* 0x000000ffff0b3224 */ /* 0x000fe200078e0018 */
[----:B------:R-:W4:Y:S04]  /*23a90*/  LDL R20, [R1+0xb28] ;  /* 0x000b280001147983 */ /* 0x000f280000100800 */
[----:B------:R-:W4:Y:S04]  /*23aa0*/  LDL R24, [R1+0xb24] ;  /* 0x000b240001187983 */ /* 0x000f280000100800 */
[----:B------:R0:W4:Y:S01]  /*23ab0*/  @P3 LDG.E.U8 R76, desc[UR24][R10.64] ;  /* 0x000000180a4c3981 */ /* 0x000122000c1e1100 */
[----:B------:R-:W-:Y:S01]  /*23ac0*/  PRMT R74, RZ, 0x7610, R74 ;  /* 0x00007610ff4a7816 */ /* 0x000fe2000000004a */
[----:B0-----:R-:W-:-:S02]  /*23ad0*/  @P3 IMAD.MOV.U32 R10, RZ, RZ, R12 ;  /* 0x000000ffff0a3224 */ /* 0x001fc400078e000c */
[----:B------:R-:W-:Y:S01]  /*23ae0*/  @P3 IMAD.MOV.U32 R11, RZ, RZ, R19 ;  /* 0x000000ffff0b3224 */ /* 0x000fe200078e0013 */
[----:B------:R-:W4:Y:S04]  /*23af0*/  LDL R12, [R1+0xb30] ;  /* 0x000b3000010c7983 */ /* 0x000f280000100800 */
[----:B------:R-:W4:Y:S04]  /*23b00*/  LDL R19, [R1+0xb2c] ;  /* 0x000b2c0001137983 */ /* 0x000f280000100800 */
[----:B------:R2:W4:Y:S01]  /*23b10*/  @P3 LDG.E.U8 R75, desc[UR24][R10.64] ;  /* 0x000000180a4b3981 */ /* 0x000522000c1e1100 */
[----:B------:R-:W-:-:S02]  /*23b20*/  PRMT R71, RZ, 0x7610, R71 ;  /* 0x00007610ff477816 */ /* 0x000fc40000000047 */
[----:B------:R-:W-:Y:S01]  /*23b30*/  PRMT R69, RZ, 0x7610, R69 ;  /* 0x00007610ff457816 */ /* 0x000fe20000000045 */
[----:B--2---:R-:W-:Y:S02]  /*23b40*/  @P1 IMAD.MOV.U32 R10, RZ, RZ, R13 ;  /* 0x000000ffff0a1224 */ /* 0x004fe400078e000d */
[----:B------:R-:W2:Y:S01]  /*23b50*/  LDL R13, [R1+0xb38] ;  /* 0x000b3800010d7983 */ /* 0x000ea20000100800 */
[----:B------:R-:W-:Y:S01]  /*23b60*/  @P1 IMAD.MOV.U32 R11, RZ, RZ, R29 ;  /* 0x000000ffff0b1224 */ /* 0x000fe200078e001d */
[----:B------:R-:W-:Y:S02]  /*23b70*/  ISETP.GT.AND P3, PT, R9, 0x2c, PT ;  /* 0x0000002c0900780c */ /* 0x000fe40003f64270 */
[----:B------:R-:W2:Y:S04]  /*23b80*/  LDL R29, [R1+0x850] ;  /* 0x00085000011d7983 */ /* 0x000ea80000100800 */
[----:B------:R0:W2:Y:S02]  /*23b90*/  @P1 LDG.E.U8 R74, desc[UR24][R10.64] ;  /* 0x000000180a4a1981 */ /* 0x0000a4000c1e1100 */
[----:B0-----:R-:W-:-:S02]  /*23ba0*/  @P1 IMAD.MOV.U32 R10, RZ, RZ, R15 ;  /* 0x000000ffff0a1224 */ /* 0x001fc400078e000f */
[----:B---3--:R-:W-:Y:S01]  /*23bb0*/  @P1 IMAD.MOV.U32 R11, RZ, RZ, R27 ;  /* 0x000000ffff0b1224 */ /* 0x008fe200078e001b */
[----:B------:R-:W3:Y:S04]  /*23bc0*/  LDL R15, [R1+0x844] ;  /* 0x00084400010f7983 */ /* 0x000ee80000100800 */
[----:B------:R-:W3:Y:S04]  /*23bd0*/  LDL R27, [R1+0xb40] ;  /* 0x000b4000011b7983 */ /* 0x000ee80000100800 */
[----:B------:R4:W3:Y:S02]  /*23be0*/  @P1 LDG.E.U8 R71, desc[UR24][R10.64] ;  /* 0x000000180a471981 */ /* 0x0008e4000c1e1100 */
[----:B----4-:R-:W-:-:S02]  /*23bf0*/  @P1 IMAD.MOV.U32 R10, RZ, RZ, R17 ;  /* 0x000000ffff0a1224 */ /* 0x010fc400078e0011 */
[----:B------:R-:W-:Y:S01]  /*23c00*/  @P1 IMAD.MOV.U32 R11, RZ, RZ, R25 ;  /* 0x000000ffff0b1224 */ /* 0x000fe200078e0019 */
[----:B------:R-:W4:Y:S04]  /*23c10*/  LDL R17, [R1+0x84c] ;  /* 0x00084c0001117983 */ /* 0x000f280000100800 */
[----:B------:R-:W4:Y:S04]  /*23c20*/  LDL R25, [R1+0x840] ;  /* 0x0008400001197983 */ /* 0x000f280000100800 */
[----:B------:R0:W4:Y:S02]  /*23c30*/  @P1 LDG.E.U8 R69, desc[UR24][R10.64] ;  /* 0x000000180a451981 */ /* 0x000124000c1e1100 */
[----:B0-----:R-:W-:-:S02]  /*23c40*/  @P1 IMAD.MOV.U32 R11, RZ, RZ, R26 ;  /* 0x000000ffff0b1224 */ /* 0x001fc400078e001a */
[----:B------:R-:W4:Y:S01]  /*23c50*/  LDL R26, [R1+0x848] ;  /* 0x00084800011a7983 */ /* 0x000f220000100800 */
[----:B------:R-:W-:Y:S01]  /*23c60*/  PRMT R68, RZ, 0x7610, R68 ;  /* 0x00007610ff447816 */ /* 0x000fe20000000044 */
[----:B------:R-:W-:Y:S01]  /*23c70*/  @P1 IMAD.MOV.U32 R10, RZ, RZ, R22 ;  /* 0x000000ffff0a1224 */ /* 0x000fe200078e0016 */
[----:B------:R-:W-:Y:S01]  /*23c80*/  PRMT R67, RZ, 0x7610, R67 ;  /* 0x00007610ff437816 */ /* 0x000fe20000000043 */
[----:B------:R-:W4:Y:S04]  /*23c90*/  LDL R22, [R1+0x854] ;  /* 0x0008540001167983 */ /* 0x000f280000100800 */
[----:B------:R0:W4:Y:S01]  /*23ca0*/  @P1 LDG.E.U8 R68, desc[UR24][R10.64] ;  /* 0x000000180a441981 */ /* 0x000122000c1e1100 */
[----:B------:R-:W-:Y:S01]  /*23cb0*/  PRMT R66, RZ, 0x7610, R66 ;  /* 0x00007610ff427816 */ /* 0x000fe20000000042 */
[----:B0-----:R-:W-:-:S02]  /*23cc0*/  @P3 IMAD.MOV.U32 R10, RZ, RZ, R20 ;  /* 0x000000ffff0a3224 */ /* 0x001fc400078e0014 */
[----:B------:R-:W-:Y:S01]  /*23cd0*/  @P3 IMAD.MOV.U32 R11, RZ, RZ, R24 ;  /* 0x000000ffff0b3224 */ /* 0x000fe200078e0018 */
[----:B------:R-:W4:Y:S04]  /*23ce0*/  LDL R20, [R1+0x85c] ;  /* 0x00085c0001147983 */ /* 0x000f280000100800 */
[----:B------:R0:W4:Y:S04]  /*23cf0*/  @P3 LDG.E.U8 R67, desc[UR24][R10.64] ;  /* 0x000000180a433981 */ /* 0x000128000c1e1100 */
[----:B------:R-:W4:Y:S01]  /*23d00*/  LDL R24, [R1+0x858] ;  /* 0x0008580001187983 */ /* 0x000f220000100800 */
[----:B------:R-:W-:Y:S01]  /*23d10*/  ISETP.GT.AND P1, PT, R9, 0x2d, PT ;  /* 0x0000002d0900780c */ /* 0x000fe20003f24270 */
[----:B0-----:R-:W-:Y:S01]  /*23d20*/  @P3 IMAD.MOV.U32 R10, RZ, RZ, R12 ;  /* 0x000000ffff0a3224 */ /* 0x001fe200078e000c */
[----:B------:R-:W-:Y:S01]  /*23d30*/  PRMT R65, RZ, 0x7610, R65 ;  /* 0x00007610ff417816 */ /* 0x000fe20000000041 */
[----:B------:R-:W4:Y:S01]  /*23d40*/  LDL R12, [R1+0x744] ;  /* 0x00074400010c7983 */ /* 0x000f220000100800 */
[----:B------:R-:W-:-:S03]  /*23d50*/  @P3 IMAD.MOV.U32 R11, RZ, RZ, R19 ;  /* 0x000000ffff0b3224 */ /* 0x000fc600078e0013 */
[----:B------:R-:W4:Y:S04]  /*23d60*/  LDL R19, [R1+0x740] ;  /* 0x0007400001137983 */ /* 0x000f280000100800 */
[----:B------:R0:W4:Y:S01]  /*23d70*/  @P3 LDG.E.U8 R66, desc[UR24][R10.64] ;  /* 0x000000180a423981 */ /* 0x000122000c1e1100 */
[----:B------:R-:W-:Y:S01]  /*23d80*/  PRMT R64, RZ, 0x7610, R64 ;  /* 0x00007610ff407816 */ /* 0x000fe20000000040 */
[----:B0-----:R-:W-:Y:S01]  /*23d90*/  @P3 IMAD.MOV.U32 R11, RZ, RZ, R31 ;  /* 0x000000ffff0b3224 */ /* 0x001fe200078e001f */
[----:B------:R-:W-:Y:S01]  /*23da0*/  PRMT R63, RZ, 0x7610, R63 ;  /* 0x00007610ff3f7816 */ /* 0x000fe2000000003f */
[----:B--2---:R-:W-:Y:S02]  /*23db0*/  @P3 IMAD.MOV.U32 R10, RZ, RZ, R13 ;  /* 0x000000ffff0a3224 */ /* 0x004fe400078e000d */
[----:B------:R-:W2:Y:S04]  /*23dc0*/  LDL R13, [R1+0x74c] ;  /* 0x00074c00010d7983 */ /* 0x000ea80000100800 */
[----:B------:R0:W2:Y:S02]  /*23dd0*/  @P3 LDG.E.U8 R65, desc[UR24][R10.64] ;  /* 0x000000180a413981 */ /* 0x0000a4000c1e1100 */
[----:B0-----:R-:W-:-:S02]  /*23de0*/  @P3 IMAD.MOV.U32 R11, RZ, RZ, R30 ;  /* 0x000000ffff0b3224 */ /* 0x001fc400078e001e */
[----:B---3--:R-:W-:Y:S02]  /*23df0*/  @P3 IMAD.MOV.U32 R10, RZ, RZ, R27 ;  /* 0x000000ffff0a3224 */ /* 0x008fe400078e001b */
[----:B------:R-:W3:Y:S04]  /*23e00*/  LDL R27, [R1+0x748] ;  /* 0x00074800011b7983 */ /* 0x000ee80000100800 */
[----:B------:R0:W3:Y:S02]  /*23e10*/  @P3 LDG.E.U8 R64, desc[UR24][R10.64] ;  /* 0x000000180a403981 */ /* 0x0000e4000c1e1100 */
[----:B0-----:R-:W-:Y:S02]  /*23e20*/  @P1 IMAD.MOV.U32 R10, RZ, RZ, R15 ;  /* 0x000000ffff0a1224 */ /* 0x001fe400078e000f */
[----:B------:R-:W3:Y:S01]  /*23e30*/  LDL R15, [R1+0x754] ;  /* 0x00075400010f7983 */ /* 0x000ee20000100800 */
[----:B----4-:R-:W-:-:S03]  /*23e40*/  @P1 IMAD.MOV.U32 R11, RZ, RZ, R25 ;  /* 0x000000ffff0b1224 */ /* 0x010fc600078e0019 */
[----:B------:R-:W4:Y:S04]  /*23e50*/  LDL R25, [R1+0x750] ;  /* 0x0007500001197983 */ /* 0x000f280000100800 */
[----:B------:R0:W4:Y:S02]  /*23e60*/  @P1 LDG.E.U8 R63, desc[UR24][R10.64] ;  /* 0x000000180a3f1981 */ /* 0x000124000c1e1100 */
[----:B0-----:R-:W-:Y:S02]  /*23e70*/  @P1 IMAD.MOV.U32 R10, RZ, RZ, R17 ;  /* 0x000000ffff0a1224 */ /* 0x001fe400078e0011 */
[----:B------:R-:W-:Y:S01]  /*23e80*/  @P1 IMAD.MOV.U32 R11, RZ, RZ, R26 ;  /* 0x000000ffff0b1224 */ /* 0x000fe200078e001a */
[----:B------:R-:W4:Y:S04]  /*23e90*/  LDL R17, [R1+0x75c] ;  /* 0x00075c0001117983 */ /* 0x000f280000100800 */
[----:B------:R-:W4:Y:S01]  /*23ea0*/  LDL R26, [R1+0x758] ;  /* 0x00075800011a7983 */ /* 0x000f220000100800 */
[----:B------:R-:W-:-:S02]  /*23eb0*/  PRMT R62, RZ, 0x7610, R62 ;  /* 0x00007610ff3e7816 */ /* 0x000fc4000000003e */
[----:B------:R-:W-:Y:S02]  /*23ec0*/  ISETP.GT.AND P3, PT, R9, 0x2e, PT ;  /* 0x0000002e0900780c */ /* 0x000fe40003f64270 */
[----:B------:R-:W-:Y:S02]  /*23ed0*/  PRMT R61, RZ, 0x7610, R61 ;  /* 0x00007610ff3d7816 */ /* 0x000fe4000000003d */
[----:B------:R0:W4:Y:S01]  /*23ee0*/  @P1 LDG.E.U8 R62, desc[UR24][R10.64] ;  /* 0x000000180a3e1981 */ /* 0x000122000c1e1100 */
[----:B------:R-:W-:Y:S01]  /*23ef0*/  PRMT R60, RZ, 0x7610, R60 ;  /* 0x00007610ff3c7816 */ /* 0x000fe2000000003c */
[----:B0-----:R-:W-:Y:S02]  /*23f00*/  @P1 IMAD.MOV.U32 R10, RZ, RZ, R22 ;  /* 0x000000ffff0a1224 */ /* 0x001fe400078e0016 */
[----:B------:R-:W-:Y:S01]  /*23f10*/  @P1 IMAD.MOV.U32 R11, RZ, RZ, R29 ;  /* 0x000000ffff0b1224 */ /* 0x000fe200078e001d */
[----:B------:R-:W4:Y:S04]  /*23f20*/  LDL R22, [R1+0x764] ;  /* 0x0007640001167983 */ /* 0x000f280000100800 */
[----:B------:R0:W4:Y:S01]  /*23f30*/  @P1 LDG.E.U8 R61, desc[UR24][R10.64] ;  /* 0x000000180a3d1981 */ /* 0x000122000c1e1100 */
[----:B------:R-:W-:Y:S01]  /*23f40*/  PRMT R28, RZ, 0x7610, R28 ;  /* 0x00007610ff1c7816 */ /* 0x000fe2000000001c */
[----:B0-----:R-:W-:-:S02]  /*23f50*/  @P1 IMAD.MOV.U32 R10, RZ, RZ, R20 ;  /* 0x000000ffff0a1224 */ /* 0x001fc400078e0014 */
[----:B------:R-:W-:Y:S01]  /*23f60*/  @P1 IMAD.MOV.U32 R11, RZ, RZ, R24 ;  /* 0x000000ffff0b1224 */ /* 0x000fe200078e0018 */
[----:B------:R-:W-:Y:S01]  /*23f70*/  PRMT R14, RZ, 0x7610, R14 ;  /* 0x00007610ff0e7816 */ /* 0x000fe2000000000e */
[----:B------:R-:W4:Y:S04]  /*23f80*/  LDL R24, [R1+0x760] ;  /* 0x0007600001187983 */ /* 0x000f280000100800 */
[----:B------:R0:W4:Y:S04]  /*23f90*/  @P1 LDG.E.U8 R60, desc[UR24][R10.64] ;  /* 0x000000180a3c1981 */ /* 0x000128000c1e1100 */
[----:B------:R-:W4:Y:S01]  /*23fa0*/  LDL R20, [R1+0x768] ;  /* 0x0007680001147983 */ /* 0x000f220000100800 */
[----:B0-----:R-:W-:-:S02]  /*23fb0*/  @P3 IMAD.MOV.U32 R10, RZ, RZ, R12 ;  /* 0x000000ffff0a3224 */ /* 0x001fc400078e000c */
[----:B------:R-:W-:Y:S01]  /*23fc0*/  @P3 IMAD.MOV.U32 R11, RZ, RZ, R19 ;  /* 0x000000ffff0b3224 */ /* 0x000fe200078e0013 */
[----:B------:R-:W-:Y:S01]  /*23fd0*/  PRMT R23, RZ, 0x7610, R23 ;  /* 0x00007610ff177816 */ /* 0x000fe20000000017 */
[----:B------:R-:W4:Y:S04]  /*23fe0*/  LDL R19, [R1+0x76c] ;  /* 0x00076c0001137983 */ /* 0x000f280000100800 */
[----:B------:R2:W4:Y:S01]  /*23ff0*/  @P3 LDG.E.U8 R28, desc[UR24][R10.64] ;  /* 0x000000180a1c3981 */ /* 0x000522000c1e1100 */
[----:B------:R-:W-:-:S03]  /*24000*/  PRMT R16, RZ, 0x7610, R16 ;  /* 0x00007610ff107816 */ /* 0x000fc60000000010 */
[----:B------:R-:W4:Y:S01]  /*24010*/  LDL R12, [R1+0x400] ;  /* 0x00040000010c7983 */ /* 0x000f220000100800 */
[----:B--2---:R-:W-:-:S03]  /*24020*/  @P3 IMAD.MOV.U32 R10, RZ, RZ, R13 ;  /* 0x000000ffff0a3224 */ /* 0x004fc600078e000d */
[----:B------:R-:W2:Y:S01]  /*24030*/  LDL R13, [R1+0x3fc] ;  /* 0x0003fc00010d7983 */ /* 0x000ea20000100800 */
[----:B---3--:R-:W-:-:S05]  /*24040*/  @P3 IMAD.MOV.U32 R11, RZ, RZ, R27 ;  /* 0x000000ffff0b3224 */ /* 0x008fca00078e001b */
[----:B------:R0:W3:Y:S02]  /*24050*/  @P3 LDG.E.U8 R14, desc[UR24][R10.64] ;  /* 0x000000180a0e3981 */ /* 0x0000e4000c1e1100 */
[----:B0-----:R-:W-:Y:S02]  /*24060*/  @P3 IMAD.MOV.U32 R10, RZ, RZ, R15 ;  /* 0x000000ffff0a3224 */ /* 0x001fe400078e000f */
[----:B----4-:R-:W-:-:S05]  /*24070*/  @P3 IMAD.MOV.U32 R11, RZ, RZ, R25 ;  /* 0x000000ffff0b3224 */ /* 0x010fca00078e0019 */
[----:B------:R0:W4:Y:S02]  /*24080*/  @P3 LDG.E.U8 R23, desc[UR24][R10.64] ;  /* 0x000000180a173981 */ /* 0x000124000c1e1100 */
[----:B0-----:R-:W-:Y:S02]  /*24090*/  @P3 IMAD.MOV.U32 R10, RZ, RZ, R17 ;  /* 0x000000ffff0a3224 */ /* 0x001fe400078e0011 */
[----:B------:R-:W-:-:S05]  /*240a0*/  @P3 IMAD.MOV.U32 R11, RZ, RZ, R26 ;  /* 0x000000ffff0b3224 */ /* 0x000fca00078e001a */
[----:B------:R0:W4:Y:S01]  /*240b0*/  @P3 LDG.E.U8 R16, desc[UR24][R10.64] ;  /* 0x000000180a103981 */ /* 0x000122000c1e1100 */
[----:B------:R-:W-:Y:S02]  /*240c0*/  ISETP.GT.AND P1, PT, R9, 0x2f, PT ;  /* 0x0000002f0900780c */ /* 0x000fe40003f24270 */
[----:B------:R-:W-:Y:S02]  /*240d0*/  PRMT R21, RZ, 0x7610, R21 ;  /* 0x00007610ff157816 */ /* 0x000fe40000000015 */
[----:B------:R-:W-:-:S09]  /*240e0*/  PRMT R18, RZ, 0x7610, R18 ;  /* 0x00007610ff127816 */ /* 0x000fd20000000012 */
[----:B0-----:R-:W-:Y:S02]  /*240f0*/  @P1 IMAD.MOV.U32 R10, RZ, RZ, R22 ;  /* 0x000000ffff0a1224 */ /* 0x001fe400078e0016 */
[----:B------:R-:W-:-:S05]  /*24100*/  @P1 IMAD.MOV.U32 R11, RZ, RZ, R24 ;  /* 0x000000ffff0b1224 */ /* 0x000fca00078e0018 */
[----:B------:R0:W4:Y:S02]  /*24110*/  @P1 LDG.E.U8 R21, desc[UR24][R10.64] ;  /* 0x000000180a151981 */ /* 0x000124000c1e1100 */
[----:B0-----:R-:W-:Y:S02]  /*24120*/  @P1 IMAD.MOV.U32 R11, RZ, RZ, R20 ;  /* 0x000000ffff0b1224 */ /* 0x001fe400078e0014 */
[----:B------:R-:W-:-:S05]  /*24130*/  @P1 IMAD.MOV.U32 R10, RZ, RZ, R19 ;  /* 0x000000ffff0a1224 */ /* 0x000fca00078e0013 */
[----:B------:R0:W4:Y:S01]  /*24140*/  @P1 LDG.E.U8 R18, desc[UR24][R10.64] ;  /* 0x000000180a121981 */ /* 0x000122000c1e1100 */
[----:B------:R-:W-:Y:S01]  /*24150*/  PRMT R7, RZ, 0x7610, R7 ;  /* 0x00007610ff077816 */ /* 0x000fe20000000007 */
[----:B0-----:R-:W-:Y:S02]  /*24160*/  @P1 IMAD.MOV.U32 R10, RZ, RZ, R12 ;  /* 0x000000ffff0a1224 */ /* 0x001fe400078e000c */
[----:B--2---:R-:W-:-:S05]  /*24170*/  @P1 IMAD.MOV.U32 R11, RZ, RZ, R13 ;  /* 0x000000ffff0b1224 */ /* 0x004fca00078e000d */
[----:B------:R-:W2:Y:S04]  /*24180*/  @P1 LDG.E.U8 R7, desc[UR24][R10.64] ;  /* 0x000000180a071981 */ /* 0x000ea8000c1e1100 */
[----:B---3--:R0:W-:Y:S04]  /*24190*/  STL [R1+0x16c], R14 ;  /* 0x00016c0e01007387 */ /* 0x0081e80000100800 */
[----:B------:R-:W3:Y:S04]  /*241a0*/  LDL R15, [R1+0xb44] ;  /* 0x000b4400010f7983 */ /* 0x000ee80000100800 */
[----:B------:R-:W3:Y:S04]  /*241b0*/  LDL R25, [R1+0xb48] ;  /* 0x000b480001197983 */ /* 0x000ee80000100800 */
[----:B0-----:R-:W3:Y:S04]  /*241c0*/  LDL R14, [R1+0xc80] ;  /* 0x000c8000010e7983 */ /* 0x001ee80000100800 */
[----:B----4-:R0:W-:Y:S04]  /*241d0*/  STL [R1+0x164], R23 ;  /* 0x0001641701007387 */ /* 0x0101e80000100800 */
[----:B------:R-:W4:Y:S04]  /*241e0*/  LDL R17, [R1+0xb50] ;  /* 0x000b500001117983 */ /* 0x000f280000100800 */
[----:B0-----:R-:W4:Y:S04]  /*241f0*/  LDL R23, [R1+0xb4c] ;  /* 0x000b4c0001177983 */ /* 0x001f280000100800 */
[----:B------:R0:W-:Y:S04]  /*24200*/  STL [R1+0x158], R16 ;  /* 0x0001581001007387 */ /* 0x0001e80000100800 */
[----:B------:R-:W4:Y:S01]  /*24210*/  LDL R22, [R1+0xb5c] ;  /* 0x000b5c0001167983 */ /* 0x000f220000100800 */
[----:B------:R-:W-:-:S03]  /*24220*/  ISETP.GT.AND P4, PT, R9, 0x30, PT ;  /* 0x000000300900780c */ /* 0x000fc60003f84270 */
[----:B------:R-:W4:Y:S04]  /*24230*/  LDL R24, [R1+0xb58] ;  /* 0x000b580001187983 */ /* 0x000f280000100800 */
[----:B0-----:R-:W4:Y:S01]  /*24240*/  LDL R16, [R1+0xb54] ;  /* 0x000b540001107983 */ /* 0x001f220000100800 */
[----:B------:R-:W-:-:S03]  /*24250*/  PRMT R58, RZ, 0x7610, R58 ;  /* 0x00007610ff3a7816 */ /* 0x000fc6000000003a */
[----:B------:R-:W4:Y:S01]  /*24260*/  LDL R19, [R1+0xb60] ;  /* 0x000b600001137983 */ /* 0x000f220000100800 */
[----:B------:R-:W-:Y:S02]  /*24270*/  PRMT R56, RZ, 0x7610, R56 ;  /* 0x00007610ff387816 */ /* 0x000fe40000000038 */
[----:B------:R-:W-:Y:S01]  /*24280*/  PRMT R54, RZ, 0x7610, R54 ;  /* 0x00007610ff367816 */ /* 0x000fe20000000036 */
[----:B------:R0:W-:Y:S04]  /*24290*/  STL [R1+0x140], R18 ;  /* 0x0001401201007387 */ /* 0x0001e80000100800 */
[----:B0-----:R-:W4:Y:S04]  /*242a0*/  LDL R18, [R1+0xb64] ;  /* 0x000b640001127983 */ /* 0x001f280000100800 */
[----:B------:R-:W-:Y:S04]  /*242b0*/  STL [R1+0x170], R28 ;  /* 0x0001701c01007387 */ /* 0x000fe80000100800 */
[----:B------:R-:W4:Y:S04]  /*242c0*/  LDL R13, [R1+0xb68] ;  /* 0x000b6800010d7983 */ /* 0x000f280000100800 */
[----:B------:R-:W4:Y:S04]  /*242d0*/  LDL R12, [R1+0xb6c] ;  /* 0x000b6c00010c7983 */ /* 0x000f280000100800 */
[----:B------:R0:W-:Y:S04]  /*242e0*/  STL [R1+0x14c], R21 ;  /* 0x00014c1501007387 */ /* 0x0001e80000100800 */
[----:B------:R-:W4:Y:S04]  /*242f0*/  LDL R20, [R1+0xb74] ;  /* 0x000b740001147983 */ /* 0x000f280000100800 */
[----:B0-----:R-:W4:Y:S04]  /*24300*/  LDL R21, [R1+0xb70] ;  /* 0x000b700001157983 */ /* 0x001f280000100800 */
[----:B--2---:R0:W-:Y:S04]  /*24310*/  STL [R1+0xcf8], R7 ;  /* 0x000cf80701007387 */ /* 0x0041e80000100800 */
[----:B------:R-:W2:Y:S01]  /*24320*/  LDL R26, [R1+0xb80] ;  /* 0x000b8000011a7983 */ /* 0x000ea20000100800 */
[----:B------:R-:W-:-:S02]  /*24330*/  ISETP.GT.AND P3, PT, R9, 0x31, PT ;  /* 0x000000310900780c */ /* 0x000fc40003f64270 */
[----:B------:R-:W-:Y:S01]  /*24340*/  PRMT R52, RZ, 0x7610, R52 ;  /* 0x00007610ff347816 */ /* 0x000fe20000000034 */
[----:B------:R-:W2:Y:S04]  /*24350*/  LDL R30, [R1+0xbb0] ;  /* 0x000bb000011e7983 */ /* 0x000ea80000100800 */
[----:B0-----:R-:W2:Y:S01]  /*24360*/  LDL R7, [R1+0xb94] ;  /* 0x000b940001077983 */ /* 0x001ea20000100800 */
[----:B------:R-:W-:Y:S02]  /*24370*/  PRMT R50, RZ, 0x7610, R50 ;  /* 0x00007610ff327816 */ /* 0x000fe40000000032 */
[----:B------:R-:W-:Y:S01]  /*24380*/  PRMT R48, RZ, 0x7610, R48 ;  /* 0x00007610ff307816 */ /* 0x000fe20000000030 */
[----:B------:R-:W2:Y:S04]  /*24390*/  LDL R27, [R1+0xbb4] ;  /* 0x000bb400011b7983 */ /* 0x000ea80000100800 */
[----:B------:R-:W2:Y:S04]  /*243a0*/  LDL R29, [R1+0xbc8] ;  /* 0x000bc800011d7983 */ /* 0x000ea80000100800 */
[----:B------:R-:W2:Y:S04]  /*243b0*/  LDL R28, [R1+0xbcc] ;  /* 0x000bcc00011c7983 */ /* 0x000ea80000100800 */
[----:B------:R-:W2:Y:S04]  /*243c0*/  LDL R31, [R1+0xbd8] ;  /* 0x000bd800011f7983 */ /* 0x000ea80000100800 */
[----:B------:R-:W2:Y:S01]  /*243d0*/  LDL R32, [R1+0xbe8] ;  /* 0x000be80001207983 */ /* 0x000ea20000100800 */
[----:B------:R-:W-:-:S03]  /*243e0*/  ISETP.GT.AND P5, PT, R9, 0x38, PT ;  /* 0x000000380900780c */ /* 0x000fc60003fa4270 */
[----:B------:R-:W2:Y:S04]  /*243f0*/  LDL R35, [R1+0xbf8] ;  /* 0x000bf80001237983 */ /* 0x000ea80000100800 */
[----:B------:R-:W2:Y:S01]  /*24400*/  LDL R34, [R1+0xbfc] ;  /* 0x000bfc0001227983 */ /* 0x000ea20000100800 */
[----:B---3--:R-:W-:-:S03]  /*24410*/  @P4 IMAD.MOV.U32 R11, RZ, RZ, R15 ;  /* 0x000000ffff0b4224 */ /* 0x008fc600078e000f */
[----:B------:R-:W3:Y:S04]  /*24420*/  LDL R36, [R1+0xc00] ;  /* 0x000c000001247983 */ /* 0x000ee80000100800 */
[----:B------:R-:W2:Y:S01]  /*24430*/  LDL R15, [R1+0xb78] ;  /* 0x000b7800010f7983 */ /* 0x000ea20000100800 */
[----:B------:R-:W-:-:S03]  /*24440*/  @P4 IMAD.MOV.U32 R10, RZ, RZ, R14 ;  /* 0x000000ffff0a4224 */ /* 0x000fc600078e000e */
[----:B------:R-:W2:Y:S04]  /*24450*/  LDL R33, [R1+0xc08] ;  /* 0x000c080001217983 */ /* 0x000ea80000100800 */
[----:B------:R0:W2:Y:S04]  /*24460*/  @P4 LDG.E.U8 R58, desc[UR24][R10.64] ;  /* 0x000000180a3a4981 */ /* 0x0000a8000c1e1100 */
[----:B------:R-:W2:Y:S04]  /*24470*/  LDL R14, [R1+0xb7c] ;  /* 0x000b7c00010e7983 */ /* 0x000ea80000100800 */
[----:B------:R-:W3:Y:S01]  /*24480*/  LDL R39, [R1+0xc10] ;  /* 0x000c100001277983 */ /* 0x000ee20000100800 */
[----:B0-----:R-:W-:-:S03]  /*24490*/  @P4 IMAD.MOV.U32 R11, RZ, RZ, R25 ;  /* 0x000000ffff0b4224 */ /* 0x001fc600078e0019 */
[----:B------:R-:W3:Y:S01]  /*244a0*/  LDL R25, [R1+0xba0] ;  /* 0x000ba00001197983 */ /* 0x000ee20000100800 */
[----:B----4-:R-:W-:-:S03]  /*244b0*/  @P4 IMAD.MOV.U32 R10, RZ, RZ, R23 ;  /* 0x000000ffff0a4224 */ /* 0x010fc600078e0017 */
[----:B------:R-:W4:Y:S04]  /*244c0*/  LDL R23, [R1+0xb84] ;  /* 0x000b840001177983 */ /* 0x000f280000100800 */
[----:B------:R0:W3:Y:S04]  /*244d0*/  @P4 LDG.E.U8 R56, desc[UR24][R10.64] ;  /* 0x000000180a384981 */ /* 0x0000e8000c1e1100 */
[----:B------:R-:W3:Y:S04]  /*244e0*/  LDL R38, [R1+0xc14] ;  /* 0x000c140001267983 */ /* 0x000ee80000100800 */
[----:B------:R-:W3:Y:S01]  /*244f0*/  LDL R40, [R1+0x868] ;  /* 0x0008680001287983 */ /* 0x000ee20000100800 */
[----:B0-----:R-:W-:-:S03]  /*24500*/  @P4 IMAD.MOV.U32 R11, RZ, RZ, R17 ;  /* 0x000000ffff0b4224 */ /* 0x001fc600078e0011 */
[----:B------:R-:W3:Y:S04]  /*24510*/  LDL R17, [R1+0xb88] ;  /* 0x000b880001117983 */ /* 0x000ee80000100800 */
[----:B------:R-:W3:Y:S01]  /*24520*/  LDL R37, [R1+0xc20] ;  /* 0x000c200001257983 */ /* 0x000ee20000100800 */
[----:B------:R-:W-:-:S03]  /*24530*/  @P4 IMAD.MOV.U32 R10, RZ, RZ, R16 ;  /* 0x000000ffff0a4224 */ /* 0x000fc600078e0010 */
[----:B------:R-:W3:Y:S04]  /*24540*/  LDL R16, [R1+0xb8c] ;  /* 0x000b8c0001107983 */ /* 0x000ee80000100800 */
[----:B------:R0:W3:Y:S04]  /*24550*/  @P4 LDG.E.U8 R54, desc[UR24][R10.64] ;  /* 0x000000180a364981 */ /* 0x0000e8000c1e1100 */
[----:B------:R-:W3:Y:S04]  /*24560*/  LDL R43, [R1+0xc28] ;  /* 0x000c2800012b7983 */ /* 0x000ee80000100800 */
[----:B------:R-:W3:Y:S01]  /*24570*/  LDL R42, [R1+0xc2c] ;  /* 0x000c2c00012a7983 */ /* 0x000ee20000100800 */
[----:B0-----:R-:W-:-:S03]  /*24580*/  @P4 IMAD.MOV.U32 R10, RZ, RZ, R22 ;  /* 0x000000ffff0a4224 */ /* 0x001fc600078e0016 */
[----:B------:R-:W3:Y:S01]  /*24590*/  LDL R22, [R1+0xb90] ;  /* 0x000b900001167983 */ /* 0x000ee20000100800 */
[----:B------:R-:W-:-:S03]  /*245a0*/  @P4 IMAD.MOV.U32 R11, RZ, RZ, R24 ;  /* 0x000000ffff0b4224 */ /* 0x000fc600078e0018 */
[----:B------:R-:W3:Y:S04]  /*245b0*/  LDL R24, [R1+0xba4] ;  /* 0x000ba40001187983 */ /* 0x000ee80000100800 */
[----:B------:R0:W3:Y:S01]  /*245c0*/  @P4 LDG.E.U8 R52, desc[UR24][R10.64] ;  /* 0x000000180a344981 */ /* 0x0000e2000c1e1100 */
[----:B------:R-:W-:-:S03]  /*245d0*/  ISETP.GT.AND P4, PT, R9, 0x32, PT ;  /* 0x000000320900780c */ /* 0x000fc60003f84270 */
[----:B------:R-:W3:Y:S04]  /*245e0*/  LDL R46, [R1+0xc38] ;  /* 0x000c3800012e7983 */ /* 0x000ee80000100800 */
[----:B------:R-:W3:Y:S01]  /*245f0*/  LDL R41, [R1+0x870] ;  /* 0x0008700001297983 */ /* 0x000ee20000100800 */
[----:B0-----:R-:W-:-:S03]  /*24600*/  @P3 IMAD.MOV.U32 R11, RZ, RZ, R19 ;  /* 0x000000ffff0b3224 */ /* 0x001fc600078e0013 */
[----:B------:R-:W3:Y:S04]  /*24610*/  LDL R19, [R1+0xb98] ;  /* 0x000b980001137983 */ /* 0x000ee80000100800 */
[----:B------:R-:W3:Y:S04]  /*24620*/  LDL R45, [R1+0xc40] ;  /* 0x000c4000012d7983 */ /* 0x000ee80000100800 */
[----:B------:R-:W3:Y:S04]  /*24630*/  LDL R44, [R1+0xc44] ;  /* 0x000c4400012c7983 */ /* 0x000ee80000100800 */
[----:B------:R-:W3:Y:S01]  /*24640*/  LDL R70, [R1+0xc50] ;  /* 0x000c500001467983 */ /* 0x000ee20000100800 */
[----:B------:R-:W-:-:S03]  /*24650*/  @P3 IMAD.MOV.U32 R10, RZ, RZ, R18 ;  /* 0x000000ffff0a3224 */ /* 0x000fc600078e0012 */
[----:B------:R-:W3:Y:S04]  /*24660*/  LDL R93, [R1+0x878] ;  /* 0x00087800015d7983 */ /* 0x000ee80000100800 */
[----:B------:R0:W3:Y:S04]  /*24670*/  @P3 LDG.E.U8 R50, desc[UR24][R10.64] ;  /* 0x000000180a323981 */ /* 0x0000e8000c1e1100 */
[----:B------:R-:W3:Y:S04]  /*24680*/  LDL R18, [R1+0xb9c] ;  /* 0x000b9c0001127983 */ /* 0x000ee80000100800 */
[----:B------:R1:W3:Y:S01]  /*24690*/  @P3 LDG.E.U8 R48, desc[UR24][R12.64] ;  /* 0x000000180c303981 */ /* 0x0002e2000c1e1100 */
[----:B0-----:R-:W-:-:S02]  /*246a0*/  PRMT R10, RZ, 0x7610, R10 ;  /* 0x00007610ff0a7816 */ /* 0x001fc4000000000a */
[----:B------:R-:W-:Y:S01]  /*246b0*/  PRMT R11, RZ, 0x7610, R11 ;  /* 0x00007610ff0b7816 */ /* 0x000fe2000000000b */
[----:B------:R-:W3:Y:S04]  /*246c0*/  LDL R92, [R1+0x87c] ;  /* 0x00087c00015c7983 */ /* 0x000ee80000100800 */
[----:B------:R-:W3:Y:S01]  /*246d0*/  LDL R47, [R1+0xc60] ;  /* 0x000c6000012f7983 */ /* 0x000ee20000100800 */
[----:B-1----:R-:W-:Y:S02]  /*246e0*/  @P3 IMAD.MOV.U32 R12, RZ, RZ, R20 ;  /* 0x000000ffff0c3224 */ /* 0x002fe400078e0014 */
[----:B------:R-:W-:Y:S01]  /*246f0*/  @P3 IMAD.MOV.U32 R13, RZ, RZ, R21 ;  /* 0x000000ffff0d3224 */ /* 0x000fe200078e0015 */
[----:B------:R-:W3:Y:S04]  /*24700*/  LDL R20, [R1+0xbac] ;  /* 0x000bac0001147983 */ /* 0x000ee80000100800 */
[----:B------:R-:W3:Y:S04]  /*24710*/  LDL R21, [R1+0xba8] ;  /* 0x000ba80001157983 */ /* 0x000ee80000100800 */
[----:B------:R0:W3:Y:S04]  /*24720*/  @P3 LDG.E.U8 R10, desc[UR24][R12.64] ;  /* 0x000000180c0a3981 */ /* 0x0000e8000c1e1100 */
[----:B------:R-:W3:Y:S04]  /*24730*/  LDL R88, [R1+0xc68] ;  /* 0x000c680001587983 */ /* 0x000ee80000100800 */
[----:B------:R-:W3:Y:S01]  /*24740*/  LDL R73, [R1+0xc70] ;  /* 0x000c700001497983 */ /* 0x000ee20000100800 */
[----:B0-----:R-:W-:-:S03]  /*24750*/  PRMT R13, RZ, 0x7610, R13 ;  /* 0x00007610ff0d7816 */ /* 0x001fc6000000000d */
[----:B--2---:R0:W2:Y:S02]  /*24760*/  @P3 LDG.E.U8 R11, desc[UR24][R14.64] ;  /* 0x000000180e0b3981 */ /* 0x0040a4000c1e1100 */
[----:B0-----:R-:W-:Y:S02]  /*24770*/  @P4 IMAD.MOV.U32 R15, RZ, RZ, R26 ;  /* 0x000000ffff0f4224 */ /* 0x001fe400078e001a */
[----:B----4-:R-:W-:Y:S01]  /*24780*/  @P4 IMAD.MOV.U32 R14, RZ, RZ, R23 ;  /* 0x000000ffff0e4224 */ /* 0x010fe200078e0017 */
[----:B------:R-:W4:Y:S04]  /*24790*/  LDL R26, [R1+0xbb8] ;  /* 0x000bb800011a7983 */ /* 0x000f280000100800 */
[----:B------:R-:W2:Y:S04]  /*247a0*/  LDL R23, [R1+0xbbc] ;  /* 0x000bbc0001177983 */ /* 0x000ea80000100800 */
[----:B---3--:R0:W3:Y:S02]  /*247b0*/  @P4 LDG.E.U8 R13, desc[UR24][R16.64] ;  /* 0x00000018100d4981 */ /* 0x0080e4000c1e1100 */
[----:B0-----:R-:W-:-:S02]  /*247c0*/  @P4 IMAD.MOV.U32 R16, RZ, RZ, R7 ;  /* 0x000000ffff104224 */ /* 0x001fc400078e0007 */
[----:B------:R-:W3:Y:S01]  /*247d0*/  LDL R7, [R1+0xbc4] ;  /* 0x000bc40001077983 */ /* 0x000ee20000100800 */
[----:B------:R-:W-:-:S03]  /*247e0*/  @P4 IMAD.MOV.U32 R17, RZ, RZ, R22 ;  /* 0x000000ffff114224 */ /* 0x000fc600078e0016 */
[----:B------:R-:W3:Y:S01]  /*247f0*/  LDL R22, [R1+0xbc0] ;  /* 0x000bc00001167983 */ /* 0x000ee20000100800 */
[----:B------:R-:W-:Y:S02]  /*24800*/  PRMT R12, RZ, 0x7610, R12 ;  /* 0x00007610ff0c7816 */ /* 0x000fe4000000000c */
[----:B------:R-:W-:-:S04]  /*24810*/  ISETP.GT.AND P3, PT, R9, 0x33, PT ;  /* 0x000000330900780c */ /* 0x000fc80003f64270 */
[----:B------:R0:W3:Y:S02]  /*24820*/  @P4 LDG.E.U8 R12, desc[UR24][R14.64] ;  /* 0x000000180e0c4981 */ /* 0x0000e4000c1e1100 */
[----:B0-----:R-:W-:Y:S02]  /*24830*/  PRMT R14, RZ, 0x7610, R14 ;  /* 0x00007610ff0e7816 */ /* 0x001fe4000000000e */
[----:B------:R-:W-:-:S04]  /*24840*/  PRMT R15, RZ, 0x7610, R15 ;  /* 0x00007610ff0f7816 */ /* 0x000fc8000000000f */
[----:B------:R0:W3:Y:S02]  /*24850*/  @P4 LDG.E.U8 R14, desc[UR24][R16.64] ;  /* 0x00000018100e4981 */ /* 0x0000e4000c1e1100 */
[----:B0-----:R-:W-:Y:S02]  /*24860*/  PRMT R17, RZ, 0x7610, R17 ;  /* 0x00007610ff117816 */ /* 0x001fe40000000011 */
[----:B------:R-:W-:Y:S01]  /*24870*/  PRMT R16, RZ, 0x7610, R16 ;  /* 0x00007610ff107816 */ /* 0x000fe20000000010 */
[----:B------:R0:W3:Y:S01]  /*24880*/  @P4 LDG.E.U8 R15, desc[UR24][R18.64] ;  /* 0x00000018120f4981 */ /* 0x0000e2000c1e1100 */
[----:B------:R-:W-:Y:S01]  /*24890*/  ISETP.GT.AND P4, PT, R9, 0x34, PT ;  /* 0x000000340900780c */ /* 0x000fe20003f84270 */
[----:B0-----:R-:W-:Y:S02]  /*248a0*/  @P3 IMAD.MOV.U32 R18, RZ, RZ, R24 ;  /* 0x000000ffff123224 */ /* 0x001fe400078e0018 */
[----:B------:R-:W-:Y:S01]  /*248b0*/  @P3 IMAD.MOV.U32 R19, RZ, RZ, R25 ;  /* 0x000000ffff133224 */ /* 0x000fe200078e0019 */
[----:B------:R-:W3:Y:S04]  /*248c0*/  LDL R24, [R1+0xbd4] ;  /* 0x000bd40001187983 */ /* 0x000ee80000100800 */
[----:B------:R-:W3:Y:S04]  /*248d0*/  LDL R25, [R1+0xbd0] ;  /* 0x000bd00001197983 */ /* 0x000ee80000100800 */
[----:B------:R0:W3:Y:S04]  /*248e0*/  @P3 LDG.E.U8 R16, desc[UR24][R18.64] ;  /* 0x0000001812103981 */ /* 0x0000e8000c1e1100 */
[----:B------:R1:W3:Y:S01]  /*248f0*/  @P3 LDG.E.U8 R17, desc[UR24][R20.64] ;  /* 0x0000001814113981 */ /* 0x0002e2000c1e1100 */
[----:B0-----:R-:W-:Y:S01]  /*24900*/  PRMT R18, RZ, 0x7610, R18 ;  /* 0x00007610ff127816 */ /* 0x001fe20000000012 */
[----:B-1----:R-:W-:-:S02]  /*24910*/  @P3 IMAD.MOV.U32 R21, RZ, RZ, R30 ;  /* 0x000000ffff153224 */ /* 0x002fc400078e001e */
[----:B------:R-:W3:Y:S01]  /*24920*/  LDL R30, [R1+0xbdc] ;  /* 0x000bdc00011e7983 */ /* 0x000ee20000100800 */
[----:B------:R-:W-:-:S03]  /*24930*/  @P3 IMAD.MOV.U32 R20, RZ, RZ, R27 ;  /* 0x000000ffff143224 */ /* 0x000fc600078e001b */
[----:B------:R-:W3:Y:S04]  /*24940*/  LDL R27, [R1+0xbe0] ;  /* 0x000be000011b7983 */ /* 0x000ee80000100800 */
[----:B------:R4:W3:Y:S02]  /*24950*/  @P3 LDG.E.U8 R18, desc[UR24][R20.64] ;  /* 0x0000001814123981 */ /* 0x0008e4000c1e1100 */
[----:B----4-:R-:W-:Y:S02]  /*24960*/  @P3 IMAD.MOV.U32 R21, RZ, RZ, R26 ;  /* 0x000000ffff153224 */ /* 0x010fe400078e001a */
[----:B------:R-:W4:Y:S01]  /*24970*/  LDL R26, [R1+0xbe4] ;  /* 0x000be400011a7983 */ /* 0x000f220000100800 */
[----:B--2---:R-:W-:Y:S02]  /*24980*/  @P3 IMAD.MOV.U32 R20, RZ, RZ, R23 ;  /* 0x000000ffff143224 */ /* 0x004fe400078e0017 */
[----:B---3--:R-:W-:-:S02]  /*24990*/  @P4 IMAD.MOV.U32 R23, RZ, RZ, R22 ;  /* 0x000000ffff174224 */ /* 0x008fc400078e0016 */
[----:B------:R-:W-:Y:S02]  /*249a0*/  @P4 IMAD.MOV.U32 R22, RZ, RZ, R7 ;  /* 0x000000ffff164224 */ /* 0x000fe400078e0007 */
[----:B------:R-:W2:Y:S01]  /*249b0*/  LDL R7, [R1+0xbec] ;  /* 0x000bec0001077983 */ /* 0x000ea20000100800 */
[----:B------:R-:W-:-:S06]  /*249c0*/  PRMT R19, RZ, 0x7610, R19 ;  /* 0x00007610ff137816 */ /* 0x000fcc0000000013 */
[----:B------:R0:W3:Y:S02]  /*249d0*/  @P3 LDG.E.U8 R19, desc[UR24][R20.64] ;  /* 0x0000001814133981 */ /* 0x0000e4000c1e1100 */
[----:B0-----:R-:W-:Y:S02]  /*249e0*/  PRMT R20, RZ, 0x7610, R20 ;  /* 0x00007610ff147816 */ /* 0x001fe40000000014 */
[----:B------:R-:W-:-:S04]  /*249f0*/  PRMT R21, RZ, 0x7610, R21 ;  /* 0x00007610ff157816 */ /* 0x000fc80000000015 */
[----:B------:R0:W3:Y:S02]  /*24a00*/  @P4 LDG.E.U8 R20, desc[UR24][R22.64] ;  /* 0x0000001816144981 */ /* 0x0000e4000c1e1100 */
[----:B0-----:R-:W-:Y:S02]  /*24a10*/  @P4 IMAD.MOV.U32 R22, RZ, RZ, R28 ;  /* 0x000000ffff164224 */ /* 0x001fe400078e001c */
[----:B------:R-:W-:Y:S01]  /*24a20*/  @P4 IMAD.MOV.U32 R23, RZ, RZ, R29 ;  /* 0x000000ffff174224 */ /* 0x000fe200078e001d */
[----:B------:R-:W3:Y:S04]  /*24a30*/  LDL R28, [R1+0xbf4] ;  /* 0x000bf400011c7983 */ /* 0x000ee80000100800 */
[----:B------:R0:W3:Y:S04]  /*24a40*/  @P4 LDG.E.U8 R21, desc[UR24][R22.64] ;  /* 0x0000001816154981 */ /* 0x0000e8000c1e1100 */
[----:B------:R-:W3:Y:S01]  /*24a50*/  LDL R29, [R1+0xbf0] ;  /* 0x000bf000011d7983 */ /* 0x000ee20000100800 */
[----:B0-----:R-:W-:-:S02]  /*24a60*/  PRMT R22, RZ, 0x7610, R22 ;  /* 0x00007610ff167816 */ /* 0x001fc40000000016 */
[----:B------:R-:W-:-:S04]  /*24a70*/  PRMT R23, RZ, 0x7610, R23 ;  /* 0x00007610ff177816 */ /* 0x000fc80000000017 */
[----:B------:R0:W3:Y:S02]  /*24a80*/  @P4 LDG.E.U8 R22, desc[UR24][R24.64] ;  /* 0x0000001818164981 */ /* 0x0000e4000c1e1100 */
[----:B0-----:R-:W-:Y:S02]  /*24a90*/  @P4 IMAD.MOV.U32 R25, RZ, RZ, R31 ;  /* 0x000000ffff194224 */ /* 0x001fe400078e001f */
[----:B------:R-:W3:Y:S01]  /*24aa0*/  LDL R31, [R1+0x860] ;  /* 0x00086000011f7983 */ /* 0x000ee20000100800 */
[----:B------:R-:W-:-:S03]  /*24ab0*/  @P4 IMAD.MOV.U32 R24, RZ, RZ, R30 ;  /* 0x000000ffff184224 */ /* 0x000fc600078e001e */
[----:B------:R-:W3:Y:S04]  /*24ac0*/  LDL R30, [R1+0x864] ;  /* 0x00086400011e7983 */ /* 0x000ee80000100800 */
[----:B------:R0:W3:Y:S02]  /*24ad0*/  @P4 LDG.E.U8 R23, desc[UR24][R24.64] ;  /* 0x0000001818174981 */ /* 0x0000e4000c1e1100 */
[----:B0-----:R-:W-:-:S06]  /*24ae0*/  PRMT R24, RZ, 0x7610, R24 ;  /* 0x00007610ff187816 */ /* 0x001fcc0000000018 */
[----:B----4-:R2:W4:Y:S02]  /*24af0*/  @P5 LDG.E.U8 R24, desc[UR24][R26.64] ;  /* 0x000000181a185981 */ /* 0x010524000c1e1100 */
[----:B--2---:R-:W-:Y:S02]  /*24b00*/  @P5 IMAD.MOV.U32 R26, RZ, RZ, R7 ;  /* 0x000000ffff1a5224 */ /* 0x004fe400078e0007 */
[----:B------:R-:W2:Y:S01]  /*24b10*/  LDL R7, [R1+0xc04] ;  /* 0x000c040001077983 */ /* 0x000ea20000100800 */
[----:B------:R-:W-:Y:S01]  /*24b20*/  PRMT R25, RZ, 0x7610, R25 ;  /* 0x00007610ff197816 */ /* 0x000fe20000000019 */
[----:B------:R-:W-:Y:S01]  /*24b30*/  @P5 IMAD.MOV.U32 R27, RZ, RZ, R32 ;  /* 0x000000ffff1b5224 */ /* 0x000fe200078e0020 */
[C---:B------:R-:W-:Y:S01]  /*24b40*/  ISETP.GT.AND P3, PT, R9.reuse, 0x35, PT ;  /* 0x000000350900780c */ /* 0x040fe20003f64270 */
[----:B------:R-:W4:Y:S04]  /*24b50*/  LDL R32, [R1+0xc0c] ;  /* 0x000c0c0001207983 */ /* 0x000f280000100800 */
[----:B------:R0:W4:Y:S01]  /*24b60*/  @P5 LDG.E.U8 R25, desc[UR24][R26.64] ;  /* 0x000000181a195981 */ /* 0x000122000c1e1100 */
[----:B------:R-:W-:-:S02]  /*24b70*/  ISETP.GT.AND P4, PT, R9, 0x39, PT ;  /* 0x000000390900780c */ /* 0x000fc40003f84270 */
[----:B0-----:R-:W-:Y:S02]  /*24b80*/  PRMT R26, RZ, 0x7610, R26 ;  /* 0x00007610ff1a7816 */ /* 0x001fe4000000001a */
[----:B------:R-:W-:-:S04]  /*24b90*/  PRMT R27, RZ, 0x7610, R27 ;  /* 0x00007610ff1b7816 */ /* 0x000fc8000000001b */
[----:B---3--:R0:W3:Y:S02]  /*24ba0*/  @P5 LDG.E.U8 R26, desc[UR24][R28.64] ;  /* 0x000000181c1a5981 */ /* 0x0080e4000c1e1100 */
[----:B0-----:R-:W-:Y:S02]  /*24bb0*/  @P5 IMAD.MOV.U32 R28, RZ, RZ, R34 ;  /* 0x000000ffff1c5224 */ /* 0x001fe400078e0022 */
[----:B------:R-:W-:Y:S01]  /*24bc0*/  @P5 IMAD.MOV.U32 R29, RZ, RZ, R35 ;  /* 0x000000ffff1d5224 */ /* 0x000fe200078e0023 */
[----:B------:R-:W3:Y:S04]  /*24bd0*/  LDL R34, [R1+0xc1c] ;  /* 0x000c1c0001227983 */ /* 0x000ee80000100800 */
[----:B------:R0:W3:Y:S04]  /*24be0*/  @P5 LDG.E.U8 R27, desc[UR24][R28.64] ;  /* 0x000000181c1b5981 */ /* 0x0000e8000c1e1100 */
[----:B------:R-:W3:Y:S01]  /*24bf0*/  LDL R35, [R1+0xc18] ;  /* 0x000c180001237983 */ /* 0x000ee20000100800 */
[----:B0-----:R-:W-:-:S06]  /*24c00*/  PRMT R28, RZ, 0x7610, R28 ;  /* 0x00007610ff1c7816 */ /* 0x001fcc000000001c */
[----:B------:R2:W3:Y:S02]  /*24c10*/  @P3 LDG.E.U8 R28, desc[UR24][R30.64] ;  /* 0x000000181e1c3981 */ /* 0x0004e4000c1e1100 */
[----:B--2---:R-:W-:Y:S02]  /*24c20*/  @P4 IMAD.MOV.U32 R30, RZ, RZ, R7 ;  /* 0x000000ffff1e4224 */ /* 0x004fe400078e0007 */
[----:B------:R-:W2:Y:S01]  /*24c30*/  LDL R7, [R1+0x86c] ;  /* 0x00086c0001077983 */ /* 0x000ea20000100800 */
[----:B------:R-:W-:Y:S01]  /*24c40*/  PRMT R29, RZ, 0x7610, R29 ;  /* 0x00007610ff1d7816 */ /* 0x000fe2000000001d */
[----:B------:R-:W-:Y:S02]  /*24c50*/  @P4 IMAD.MOV.U32 R31, RZ, RZ, R36 ;  /* 0x000000ffff1f4224 */ /* 0x000fe400078e0024 */
[----:B------:R-:W2:Y:S04]  /*24c60*/  LDL R36, [R1+0xc24] ;  /* 0x000c240001247983 */ /* 0x000ea80000100800 */
[----:B------:R0:W2:Y:S02]  /*24c70*/  @P4 LDG.E.U8 R29, desc[UR24][R30.64] ;  /* 0x000000181e1d4981 */ /* 0x0000a4000c1e1100 */
[----:B0-----:R-:W-:-:S02]  /*24c80*/  PRMT R30, RZ, 0x7610, R30 ;  /* 0x00007610ff1e7816 */ /* 0x001fc4000000001e */
[----:B------:R-:W-:-:S04]  /*24c90*/  PRMT R31, RZ, 0x7610, R31 ;  /* 0x00007610ff1f7816 */ /* 0x000fc8000000001f */
[----:B----4-:R0:W4:Y:S02]  /*24ca0*/  @P4 LDG.E.U8 R30, desc[UR24][R32.64] ;  /* 0x00000018201e4981 */ /* 0x010124000c1e1100 */
[----:B0-----:R-:W-:Y:S02]  /*24cb0*/  @P4 IMAD.MOV.U32 R32, RZ, RZ, R38 ;  /* 0x000000ffff204224 */ /* 0x001fe400078e0026 */
[----:B------:R-:W-:Y:S01]  /*24cc0*/  @P4 IMAD.MOV.U32 R33, RZ, RZ, R39 ;  /* 0x000000ffff214224 */ /* 0x000fe200078e0027 */
[----:B------:R-:W4:Y:S04]  /*24cd0*/  LDL R38, [R1+0xc34] ;  /* 0x000c340001267983 */ /* 0x000f280000100800 */
[----:B------:R0:W4:Y:S04]  /*24ce0*/  @P4 LDG.E.U8 R31, desc[UR24][R32.64] ;  /* 0x00000018201f4981 */ /* 0x000128000c1e1100 */
[----:B------:R-:W4:Y:S01]  /*24cf0*/  LDL R39, [R1+0xc30] ;  /* 0x000c300001277983 */ /* 0x000f220000100800 */
[----:B0-----:R-:W-:-:S06]  /*24d00*/  PRMT R32, RZ, 0x7610, R32 ;  /* 0x00007610ff207816 */ /* 0x001fcc0000000020 */
[----:B---3--:R2:W3:Y:S02]  /*24d10*/  @P4 LDG.E.U8 R32, desc[UR24][R34.64] ;  /* 0x0000001822204981 */ /* 0x0084e4000c1e1100 */
[----:B--2---:R-:W-:Y:S02]  /*24d20*/  @P3 IMAD.MOV.U32 R34, RZ, RZ, R7 ;  /* 0x000000ffff223224 */ /* 0x004fe400078e0007 */
[----:B------:R-:W2:Y:S01]  /*24d30*/  LDL R7, [R1+0xc3c] ;  /* 0x000c3c0001077983 */ /* 0x000ea20000100800 */
[----:B------:R-:W-:Y:S01]  /*24d40*/  ISETP.GT.AND P4, PT, R9, 0x3a, PT ;  /* 0x0000003a0900780c */ /* 0x000fe20003f84270 */
[----:B------:R-:W-:Y:S01]  /*24d50*/  @P3 IMAD.MOV.U32 R35, RZ, RZ, R40 ;  /* 0x000000ffff233224 */ /* 0x000fe200078e0028 */
[----:B------:R-:W-:Y:S01]  /*24d60*/  PRMT R33, RZ, 0x7610, R33 ;  /* 0x00007610ff217816 */ /* 0x000fe20000000021 */
[----:B------:R-:W3:Y:S05]  /*24d70*/  LDL R40, [R1+0x874] ;  /* 0x0008740001287983 */ /* 0x000eea0000100800 */
[----:B------:R0:W3:Y:S02]  /*24d80*/  @P3 LDG.E.U8 R33, desc[UR24][R34.64] ;  /* 0x0000001822213981 */ /* 0x0000e4000c1e1100 */
[----:B0-----:R-:W-:-:S02]  /*24d90*/  PRMT R34, RZ, 0x7610, R34 ;  /* 0x00007610ff227816 */ /* 0x001fc40000000022 */
[----:B------:R-:W-:-:S04]  /*24da0*/  PRMT R35, RZ, 0x7610, R35 ;  /* 0x00007610ff237816 */ /* 0x000fc80000000023 */
[----:B------:R0:W3:Y:S02]  /*24db0*/  @P4 LDG.E.U8 R34, desc[UR24][R36.64] ;  /* 0x0000001824224981 */ /* 0x0000e4000c1e1100 */
[----:B0-----:R-:W-:Y:S02]  /*24dc0*/  @P4 IMAD.MOV.U32 R36, RZ, RZ, R42 ;  /* 0x000000ffff244224 */ /* 0x001fe400078e002a */
[----:B------:R-:W-:Y:S01]  /*24dd0*/  @P4 IMAD.MOV.U32 R37, RZ, RZ, R43 ;  /* 0x000000ffff254224 */ /* 0x000fe200078e002b */
[----:B------:R-:W3:Y:S04]  /*24de0*/  LDL R42, [R1+0xc4c] ;  /* 0x000c4c00012a7983 */ /* 0x000ee80000100800 */
[----:B------:R0:W3:Y:S04]  /*24df0*/  @P4 LDG.E.U8 R35, desc[UR24][R36.64] ;  /* 0x0000001824234981 */ /* 0x0000e8000c1e1100 */
[----:B------:R-:W3:Y:S01]  /*24e00*/  LDL R43, [R1+0xc48] ;  /* 0x000c4800012b7983 */ /* 0x000ee20000100800 */
[----:B0-----:R-:W-:-:S06]  /*24e10*/  PRMT R36, RZ, 0x7610, R36 ;  /* 0x00007610ff247816 */ /* 0x001fcc0000000024 */
[----:B----4-:R2:W4:Y:S02]  /*24e20*/  @P4 LDG.E.U8 R36, desc[UR24][R38.64] ;  /* 0x0000001826244981 */ /* 0x010524000c1e1100 */
[----:B--2---:R-:W-:Y:S02]  /*24e30*/  @P4 IMAD.MOV.U32 R38, RZ, RZ, R7 ;  /* 0x000000ffff264224 */ /* 0x004fe400078e0007 */
[----:B------:R-:W2:Y:S01]  /*24e40*/  LDL R7, [R1+0xc54] ;  /* 0x000c540001077983 */ /* 0x000ea20000100800 */
[----:B------:R-:W-:Y:S01]  /*24e50*/  PRMT R37, RZ, 0x7610, R37 ;  /* 0x00007610ff257816 */ /* 0x000fe20000000025 */
[----:B------:R-:W-:Y:S02]  /*24e60*/  @P4 IMAD.MOV.U32 R39, RZ, RZ, R46 ;  /* 0x000000ffff274224 */ /* 0x000fe400078e002e */
[----:B------:R-:W4:Y:S04]  /*24e70*/  LDL R46, [R1+0xc64] ;  /* 0x000c6400012e7983 */ /* 0x000f280000100800 */
[----:B------:R0:W4:Y:S01]  /*24e80*/  @P4 LDG.E.U8 R37, desc[UR24][R38.64] ;  /* 0x0000001826254981 */ /* 0x000122000c1e1100 */
[----:B------:R-:W-:-:S02]  /*24e90*/  ISETP.GT.AND P4, PT, R9, 0x3b, PT ;  /* 0x0000003b0900780c */ /* 0x000fc40003f84270 */
[----:B0-----:R-:W-:Y:S02]  /*24ea0*/  PRMT R38, RZ, 0x7610, R38 ;  /* 0x00007610ff267816 */ /* 0x001fe40000000026 */
[----:B------:R-:W-:-:S04]  /*24eb0*/  PRMT R39, RZ, 0x7610, R39 ;  /* 0x00007610ff277816 */ /* 0x000fc80000000027 */
[----:B---3--:R0:W3:Y:S05]  /*24ec0*/  @P3 LDG.E.U8 R38, desc[UR24][R40.64] ;  /* 0x0000001828263981 */ /* 0x0080ea000c1e1100 */
[----:B0-----:R-:W-:Y:S02]  /*24ed0*/  @P4 IMAD.MOV.U32 R40, RZ, RZ, R44 ;  /* 0x000000ffff284224 */ /* 0x001fe400078e002c */
[----:B------:R-:W-:Y:S01]  /*24ee0*/  @P4 IMAD.MOV.U32 R41, RZ, RZ, R45 ;  /* 0x000000ffff294224 */ /* 0x000fe200078e002d */
[----:B------:R-:W3:Y:S04]  /*24ef0*/  LDL R44, [R1+0xc5c] ;  /* 0x000c5c00012c7983 */ /* 0x000ee80000100800 */
[----:B------:R-:W3:Y:S04]  /*24f00*/  LDL R45, [R1+0xc58] ;  /* 0x000c5800012d7983 */ /* 0x000ee80000100800 */
[----:B------:R0:W4:Y:S02]  /*24f10*/  @P4 LDG.E.U8 R39, desc[UR24][R40.64] ;  /* 0x0000001828274981 */ /* 0x000124000c1e1100 */
[----:B0-----:R-:W-:-:S06]  /*24f20*/  PRMT R40, RZ, 0x7610, R40 ;  /* 0x00007610ff287816 */ /* 0x001fcc0000000028 */
[----:B------:R0:W4:Y:S02]  /*24f30*/  @P4 LDG.E.U8 R40, desc[UR24][R42.64] ;  /* 0x000000182a284981 */ /* 0x000124000c1e1100 */
[----:B0-----:R-:W-:Y:S02]  /*24f40*/  @P4 IMAD.MOV.U32 R43, RZ, RZ, R70 ;  /* 0x000000ffff2b4224 */ /* 0x001fe400078e0046 */
[----:B------:R-:W4:Y:S01]  /*24f50*/  LDL R70, [R1+0xc74] ;  /* 0x000c740001467983 */ /* 0x000f220000100800 */
[----:B--2---:R-:W-:-:S03]  /*24f60*/  @P4 IMAD.MOV.U32 R42, RZ, RZ, R7 ;  /* 0x000000ffff2a4224 */ /* 0x004fc600078e0007 */
[----:B------:R-:W2:Y:S01]  /*24f70*/  LDL R7, [R1+0xc6c] ;  /* 0x000c6c0001077983 */ /* 0x000ea20000100800 */
[----:B------:R-:W-:-:S06]  /*24f80*/  PRMT R41, RZ, 0x7610, R41 ;  /* 0x00007610ff297816 */ /* 0x000fcc0000000029 */
[----:B------:R0:W2:Y:S02]  /*24f90*/  @P4 LDG.E.U8 R41, desc[UR24][R42.64] ;  /* 0x000000182a294981 */ /* 0x0000a4000c1e1100 */
[----:B0-----:R-:W-:Y:S02]  /*24fa0*/  PRMT R42, RZ, 0x7610, R42 ;  /* 0x00007610ff2a7816 */ /* 0x001fe4000000002a */
[----:B------:R-:W-:-:S04]  /*24fb0*/  PRMT R43, RZ, 0x7610, R43 ;  /* 0x00007610ff2b7816 */ /* 0x000fc8000000002b */
[----:B---3--:R0:W3:Y:S01]  /*24fc0*/  @P4 LDG.E.U8 R42, desc[UR24][R44.64] ;  /* 0x000000182c2a4981 */ /* 0x0080e2000c1e1100 */
[----:B------:R-:W-:Y:S01]  /*24fd0*/  ISETP.GT.AND P4, PT, R9, 0x3c, PT ;  /* 0x0000003c0900780c */ /* 0x000fe20003f84270 */
[----:B0-----:R-:W-:Y:S02]  /*24fe0*/  @P3 IMAD.MOV.U32 R44, RZ, RZ, R92 ;  /* 0x000000ffff2c3224 */ /* 0x001fe400078e005c */
[----:B------:R-:W-:Y:S01]  /*24ff0*/  @P3 IMAD.MOV.U32 R45, RZ, RZ, R93 ;  /* 0x000000ffff2d3224 */ /* 0x000fe200078e005d */
[----:B------:R-:W-:Y:S01]  /*25000*/  PRMT R49, RZ, 0x7610, R49 ;  /* 0x00007610ff317816 */ /* 0x000fe20000000031 */
[----:B------:R-:W3:Y:S04]  /*25010*/  LDL R93, [R1+0x880] ;  /* 0x00088000015d7983 */ /* 0x000ee80000100800 */
[----:B------:R0:W3:Y:S04]  /*25020*/  @P3 LDG.E.U8 R43, desc[UR24][R44.64] ;  /* 0x000000182c2b3981 */ /* 0x0000e8000c1e1100 */
[----:B------:R-:W3:Y:S01]  /*25030*/  LDL R92, [R1+0x884] ;  /* 0x00088400015c7983 */ /* 0x000ee20000100800 */
[----:B0-----:R-:W-:-:S02]  /*25040*/  PRMT R44, RZ, 0x7610, R44 ;  /* 0x00007610ff2c7816 */ /* 0x001fc4000000002c */
[----:B------:R-:W-:-:S04]  /*25050*/  PRMT R45, RZ, 0x7610, R45 ;  /* 0x00007610ff2d7816 */ /* 0x000fc8000000002d */
[----:B----4-:R0:W4:Y:S02]  /*25060*/  @P4 LDG.E.U8 R44, desc[UR24][R46.64] ;  /* 0x000000182e2c4981 */ /* 0x010124000c1e1100 */
[----:B0-----:R-:W-:Y:S01]  /*25070*/  @P4 IMAD.MOV.U32 R47, RZ, RZ, R88 ;  /* 0x000000ffff2f4224 */ /* 0x001fe200078e0058 */
[----:B------:R-:W-:Y:S01]  /*25080*/  ISETP.GT.AND P3, PT, R9, 0x3d, PT ;  /* 0x0000003d0900780c */ /* 0x000fe20003f64270 */
[----:B------:R-:W3:Y:S01]  /*25090*/  LDL R88, [R1+0x894] ;  /* 0x0008940001587983 */ /* 0x000ee20000100800 */
[----:B--2---:R-:W-:Y:S01]  /*250a0*/  @P4 IMAD.MOV.U32 R46, RZ, RZ, R7 ;  /* 0x000000ffff2e4224 */ /* 0x004fe200078e0007 */
[----:B------:R-:W-:Y:S02]  /*250b0*/  PRMT R51, RZ, 0x7610, R51 ;  /* 0x00007610ff337816 */ /* 0x000fe40000000033 */
[----:B------:R-:W2:Y:S04]  /*250c0*/  LDL R7, [R1+0x88c] ;  /* 0x00088c0001077983 */ /* 0x000ea80000100800 */
[----:B------:R0:W2:Y:S02]  /*250d0*/  @P4 LDG.E.U8 R45, desc[UR24][R46.64] ;  /* 0x000000182e2d4981 */ /* 0x0000a4000c1e1100 */
[----:B0-----:R-:W-:-:S02]  /*250e0*/  @P4 IMAD.MOV.U32 R46, RZ, RZ, R70 ;  /* 0x000000ffff2e4224 */ /* 0x001fc400078e0046 */
[----:B------:R-:W-:Y:S01]  /*250f0*/  @P4 IMAD.MOV.U32 R47, RZ, RZ, R73 ;  /* 0x000000ffff2f4224 */ /* 0x000fe200078e0049 */
[----:B------:R-:W-:Y:S01]  /*25100*/  PRMT R53, RZ, 0x7610, R53 ;  /* 0x00007610ff357816 */ /* 0x000fe20000000035 */
[----:B------:R-:W2:Y:S04]  /*25110*/  LDL R73, [R1+0x898] ;  /* 0x0008980001497983 */ /* 0x000ea80000100800 */
[----:B------:R0:W2:Y:S01]  /*25120*/  @P4 LDG.E.U8 R49, desc[UR24][R46.64] ;  /* 0x000000182e314981 */ /* 0x0000a2000c1e1100 */
[----:B------:R-:W-:-:S03]  /*25130*/  PRMT R55, RZ, 0x7610, R55 ;  /* 0x00007610ff377816 */ /* 0x000fc60000000037 */
[----:B------:R-:W2:Y:S04]  /*25140*/  LDL R70, [R1+0x89c] ;  /* 0x00089c0001467983 */ /* 0x000ea80000100800 */
[----:B------:R-:W0:Y:S04]  /*25150*/  LDL R46, [R1+0xc78] ;  /* 0x000c7800012e7983 */ /* 0x000e280000100800 */
[----:B------:R-:W0:Y:S02]  /*25160*/  LDL R47, [R1+0xc7c] ;  /* 0x000c7c00012f7983 */ /* 0x000e240000100800 */
[----:B0-----:R-:W-:-:S04]  /*25170*/  @P4 LOP3.LUT R47, R47, R46, RZ, 0x3c, !PT ;  /* 0x0000002e2f2f4212 */ /* 0x001fc800078e3cff */
[----:B------:R-:W-:-:S04]  /*25180*/  @P4 LOP3.LUT R46, R47, R46, RZ, 0x3c, !PT ;  /* 0x0000002e2f2e4212 */ /* 0x000fc800078e3cff */
[----:B------:R-:W-:-:S05]  /*25190*/  @P4 LOP3.LUT R47, R47, R46, RZ, 0x3c, !PT ;  /* 0x0000002e2f2f4212 */ /* 0x000fca00078e3cff */
[----:B------:R3:W4:Y:S02]  /*251a0*/  @P4 LDG.E.U8 R51, desc[UR24][R46.64] ;  /* 0x000000182e334981 */ /* 0x000724000c1e1100 */
[----:B---3--:R-:W-:Y:S02]  /*251b0*/  @P3 IMAD.MOV.U32 R46, RZ, RZ, R92 ;  /* 0x000000ffff2e3224 */ /* 0x008fe400078e005c */
[----:B------:R-:W-:Y:S01]  /*251c0*/  @P3 IMAD.MOV.U32 R47, RZ, RZ, R93 ;  /* 0x000000ffff2f3224 */ /* 0x000fe200078e005d */
[----:B------:R-:W3:Y:S04]  /*251d0*/  LDL R92, [R1+0x62c] ;  /* 0x00062c00015c7983 */ /* 0x000ee80000100800 */
[----:B------:R2:W3:Y:S04]  /*251e0*/  @P3 LDG.E.U8 R53, desc[UR24][R46.64] ;  /* 0x000000182e353981 */ /* 0x0004e8000c1e1100 */
[----:B------:R-:W3:Y:S04]  /*251f0*/  LDL R93, [R1+0x628] ;  /* 0x00062800015d7983 */ /* 0x000ee80000100800 */
[----:B------:R-:W3:Y:S01]  /*25200*/  LDL R47, [R1+0x888] ;  /* 0x00088800012f7983 */ /* 0x000ee20000100800 */
[----:B--2---:R-:W-:Y:S01]  /*25210*/  @P3 IMAD.MOV.U32 R46, RZ, RZ, R7 ;  /* 0x000000ffff2e3224 */ /* 0x004fe200078e0007 */
[----:B------:R-:W-:-:S02]  /*25220*/  PRMT R57, RZ, 0x7610, R57 ;  /* 0x00007610ff397816 */ /* 0x000fc40000000039 */
[----:B------:R-:W-:Y:S01]  /*25230*/  PRMT R59, RZ, 0x7610, R59 ;  /* 0x00007610ff3b7816 */ /* 0x000fe2000000003b */
[----:B------:R-:W2:Y:S04]  /*25240*/  LDL R7, [R1+0x634] ;  /* 0x0006340001077983 */ /* 0x000ea80000100800 */
[----:B---3--:R0:W3:Y:S04]  /*25250*/  @P3 LDG.E.U8 R55, desc[UR24][R46.64] ;  /* 0x000000182e373981 */ /* 0x0080e8000c1e1100 */
[----:B------:R-:W2:Y:S01]  /*25260*/  LDL R47, [R1+0x890] ;  /* 0x00089000012f7983 */ /* 0x000ea20000100800 */
[----:B0-----:R-:W-:Y:S01]  /*25270*/  @P3 IMAD.MOV.U32 R46, RZ, RZ, R88 ;  /* 0x000000ffff2e3224 */ /* 0x001fe200078e0058 */
[----:B------:R-:W-:-:S02]  /*25280*/  PRMT R8, RZ, 0x7610, R8 ;  /* 0x00007610ff087816 */ /* 0x000fc40000000008 */
[----:B------:R-:W-:Y:S01]  /*25290*/  PRMT R91, RZ, 0x7610, R91 ;  /* 0x00007610ff5b7816 */ /* 0x000fe2000000005b */
[----:B------:R-:W3:Y:S04]  /*252a0*/  LDL R88, [R1+0x63c] ;  /* 0x00063c0001587983 */ /* 0x000ee80000100800 */
[----:B--2---:R0:W2:Y:S02]  /*252b0*/  @P3 LDG.E.U8 R57, desc[UR24][R46.64] ;  /* 0x000000182e393981 */ /* 0x0040a4000c1e1100 */
[----:B0-----:R-:W-:Y:S02]  /*252c0*/  @P3 IMAD.MOV.U32 R46, RZ, RZ, R70 ;  /* 0x000000ffff2e3224 */ /* 0x001fe400078e0046 */
[----:B------:R-:W-:Y:S01]  /*252d0*/  @P3 IMAD.MOV.U32 R47, RZ, RZ, R73 ;  /* 0x000000ffff2f3224 */ /* 0x000fe200078e0049 */
[----:B------:R-:W2:Y:S04]  /*252e0*/  LDL R70, [R1+0x644] ;  /* 0x0006440001467983 */ /* 0x000ea80000100800 */
[----:B------:R0:W2:Y:S04]  /*252f0*/  @P3 LDG.E.U8 R59, desc[UR24][R46.64] ;  /* 0x000000182e3b3981 */ /* 0x0000a8000c1e1100 */
[----:B------:R-:W2:Y:S01]  /*25300*/  LDL R73, [R1+0x640] ;  /* 0x0006400001497983 */ /* 0x000ea20000100800 */
[----:B0-----:R-:W-:-:S02]  /*25310*/  @P1 IMAD.MOV.U32 R46, RZ, RZ, R92 ;  /* 0x000000ffff2e1224 */ /* 0x001fc400078e005c */
[----:B------:R-:W-:Y:S01]  /*25320*/  @P1 IMAD.MOV.U32 R47, RZ, RZ, R93 ;  /* 0x000000ffff2f1224 */ /* 0x000fe200078e005d */
[----:B------:R-:W-:Y:S01]  /*25330*/  ISETP.GT.AND P3, PT, R9, 0x36, PT ;  /* 0x000000360900780c */ /* 0x000fe20003f64270 */
[----:B------:R-:W2:Y:S04]  /*25340*/  LDL R93, [R1+0x648] ;  /* 0x00064800015d7983 */ /* 0x000ea80000100800 */
[----:B------:R0:W2:Y:S04]  /*25350*/  @P1 LDG.E.U8 R8, desc[UR24][R46.64] ;  /* 0x000000182e081981 */ /* 0x0000a8000c1e1100 */
[----:B------:R-:W2:Y:S04]  /*25360*/  LDL R92, [R1+0x64c] ;  /* 0x00064c00015c7983 */ /* 0x000ea80000100800 */
[----:B------:R-:W2:Y:S01]  /*25370*/  LDL R47, [R1+0x630] ;  /* 0x00063000012f7983 */ /* 0x000ea20000100800 */
[----:B0-----:R-:W-:-:S05]  /*25380*/  @P3 IMAD.MOV.U32 R46, RZ, RZ, R7 ;  /* 0x000000ffff2e3224 */ /* 0x001fca00078e0007 */
[----:B--2---:R-:W2:Y:S04]  /*25390*/  @P3 LDG.E.U8 R91, desc[UR24][R46.64] ;  /* 0x000000182e5b3981 */ /* 0x004ea8000c1e1100 */
[----:B------:R0:W-:Y:S04]  /*253a0*/  STL [R1+0xcfc], R8 ;  /* 0x000cfc0801007387 */ /* 0x0001e80000100800 */
[----:B------:R-:W3:Y:S04]  /*253b0*/  LDL R7, [R1+0x654] ;  /* 0x0006540001077983 */ /* 0x000ee80000100800 */
[----:B0-----:R-:W3:Y:S04]  /*253c0*/  LDL R8, [R1+0x650] ;  /* 0x0006500001087983 */ /* 0x001ee80000100800 */
[----:B--2---:R0:W-:Y:S04]  /*253d0*/  STL [R1+0x98], R91 ;  /* 0x0000985b01007387 */ /* 0x0041e80000100800 */
[----:B0-----:R-:W2:Y:S04]  /*253e0*/  LDL.LU R91, [R1+0xd5c] ;  /* 0x000d5c00015b7983 */ /* 0x001ea80000300800 */
[----:B------:R-:W2:Y:S01]  /*253f0*/  LDL R47, [R1+0x638] ;  /* 0x00063800012f7983 */ /* 0x000ea20000100800 */
[----:B------:R-:W-:Y:S01]  /*25400*/  PRMT R85, RZ, 0x7610, R85 ;  /* 0x00007610ff557816 */ /* 0x000fe20000000055 */
[----:B---3--:R-:W-:-:S02]  /*25410*/  @P3 IMAD.MOV.U32 R46, RZ, RZ, R88 ;  /* 0x000000ffff2e3224 */ /* 0x008fc400078e0058 */
[----:B------:R-:W3:Y:S04]  /*25420*/  LDL R88, [R1+0x658] ;  /* 0x0006580001587983 */ /* 0x000ee80000100800 */
[----:B--2---:R0:W2:Y:S01]  /*25430*/  @P3 LDG.E.U8 R85, desc[UR24][R46.64] ;  /* 0x000000182e553981 */ /* 0x0040a2000c1e1100 */
[----:B------:R-:W-:Y:S01]  /*25440*/  PRMT R87, RZ, 0x7610, R87 ;  /* 0x00007610ff577816 */ /* 0x000fe20000000057 */
[----:B0-----:R-:W-:Y:S02]  /*25450*/  @P3 IMAD.MOV.U32 R46, RZ, RZ, R70 ;  /* 0x000000ffff2e3224 */ /* 0x001fe400078e0046 */
[----:B------:R-:W-:-:S05]  /*25460*/  @P3 IMAD.MOV.U32 R47, RZ, RZ, R73 ;  /* 0x000000ffff2f3224 */ /* 0x000fca00078e0049 */
[----:B------:R0:W3:Y:S01]  /*25470*/  @P3 LDG.E.U8 R87, desc[UR24][R46.64] ;  /* 0x000000182e573981 */ /* 0x0000e2000c1e1100 */
[----:B------:R-:W-:-:S03]  /*25480*/  ISETP.GT.AND P1, PT, R9, 0x37, PT ;  /* 0x000000370900780c */ /* 0x000fc60003f24270 */
[----:B--2---:R1:W-:Y:S04]  /*25490*/  STL [R1+0x8c], R85 ;  /* 0x00008c5501007387 */ /* 0x0043e80000100800 */
[----:B------:R-:W2:Y:S04]  /*254a0*/  LDL R73, [R1+0x660] ;  /* 0x0006600001497983 */ /* 0x000ea80000100800 */
[----:B------:R-:W2:Y:S04]  /*254b0*/  LDL R70, [R1+0x664] ;  /* 0x0006640001467983 */ /* 0x000ea80000100800 */
[----:B-1----:R-:W2:Y:S01]  /*254c0*/  LDL R85, [R1+0x65c] ;  /* 0x00065c0001557983 */ /* 0x002ea20000100800 */
[----:B------:R-:W-:Y:S01]  /*254d0*/  PRMT R89, RZ, 0x7610, R89 ;  /* 0x00007610ff597816 */ /* 0x000fe20000000059 */
[----:B0-----:R-:W-:-:S02]  /*254e0*/  @P3 IMAD.MOV.U32 R46, RZ, RZ, R92 ;  /* 0x000000ffff2e3224 */ /* 0x001fc400078e005c */
[----:B------:R-:W-:Y:S01]  /*254f0*/  @P3 IMAD.MOV.U32 R47, RZ, RZ, R93 ;  /* 0x000000ffff2f3224 */ /* 0x000fe200078e005d */
[----:B------:R-:W-:-:S04]  /*25500*/  PRMT R5, RZ, 0x7610, R5 ;  /* 0x00007610ff057816 */ /* 0x000fc80000000005 */
[----:B------:R0:W4:Y:S01]  /*25510*/  @P3 LDG.E.U8 R89, desc[UR24][R46.64] ;  /* 0x000000182e593981 */ /* 0x000122000c1e1100 */
[----:B------:R-:W-:Y:S01]  /*25520*/  PRMT R6, RZ, 0x7610, R6 ;  /* 0x00007610ff067816 */ /* 0x000fe20000000006 */
[----:B0-----:R-:W-:Y:S02]  /*25530*/  @P1 IMAD.MOV.U32 R46, RZ, RZ, R7 ;  /* 0x000000ffff2e1224 */ /* 0x001fe400078e0007 */
[----:B------:R-:W-:-:S05]  /*25540*/  @P1 IMAD.MOV.U32 R47, RZ, RZ, R8 ;  /* 0x000000ffff2f1224 */ /* 0x000fca00078e0008 */
[----:B------:R3:W4:Y:S02]  /*25550*/  @P1 LDG.E.U8 R5, desc[UR24][R46.64] ;  /* 0x000000182e051981 */ /* 0x000724000c1e1100 */
[----:B---3--:R-:W-:Y:S02]  /*25560*/  @P1 IMAD.MOV.U32 R47, RZ, RZ, R88 ;  /* 0x000000ffff2f1224 */ /* 0x008fe400078e0058 */
[----:B------:R0:W-:Y:S01]  /*25570*/  STL [R1+0x80], R87 ;  /* 0x0000805701007387 */ /* 0x0001e20000100800 */
[----:B------:R-:W-:-:S03]  /*25580*/  PRMT R3, RZ, 0x7610, R3 ;  /* 0x00007610ff037816 */ /* 0x000fc60000000003 */
[----:B0-----:R-:W3:Y:S04]  /*25590*/  LDL.LU R87, [R1+0xd58] ;  /* 0x000d580001577983 */ /* 0x001ee80000300800 */
[----:B------:R-:W3:Y:S04]  /*255a0*/  LDL R8, [R1+0x668] ;  /* 0x0006680001087983 */ /* 0x000ee80000100800 */
[----:B------:R-:W3:Y:S01]  /*255b0*/  LDL R7, [R1+0x66c] ;  /* 0x00066c0001077983 */ /* 0x000ee20000100800 */
[----:B--2---:R-:W-:-:S05]  /*255c0*/  @P1 IMAD.MOV.U32 R46, RZ, RZ, R85 ;  /* 0x000000ffff2e1224 */ /* 0x004fca00078e0055 */
[----:B------:R0:W2:Y:S02]  /*255d0*/  @P1 LDG.E.U8 R6, desc[UR24][R46.64] ;  /* 0x000000182e061981 */ /* 0x0000a4000c1e1100 */
[----:B0-----:R-:W-:Y:S02]  /*255e0*/  @P1 IMAD.MOV.U32 R46, RZ, RZ, R70 ;  /* 0x000000ffff2e1224 */ /* 0x001fe400078e0046 */
[----:B------:R-:W-:-:S05]  /*255f0*/  @P1 IMAD.MOV.U32 R47, RZ, RZ, R73 ;  /* 0x000000ffff2f1224 */ /* 0x000fca00078e0049 */
[----:B------:R3:W2:Y:S04]  /*25600*/  @P1 LDG.E.U8 R3, desc[UR24][R46.64] ;  /* 0x000000182e031981 */ /* 0x0006a8000c1e1100 */
[----:B----4-:R0:W-:Y:S01]  /*25610*/  STL [R1+0xd00], R5 ;  /* 0x000d000501007387 */ /* 0x0101e20000100800 */
[----:B------:R-:W-:Y:S01]  /*25620*/  PRMT R4, RZ, 0x7610, R4 ;  /* 0x00007610ff047816 */ /* 0x000fe20000000004 */
[----:B---3--:R-:W-:Y:S02]  /*25630*/  @P1 IMAD.MOV.U32 R47, RZ, RZ, R8 ;  /* 0x000000ffff2f1224 */ /* 0x008fe400078e0008 */
[----:B------:R-:W-:-:S05]  /*25640*/  @P1 IMAD.MOV.U32 R46, RZ, RZ, R7 ;  /* 0x000000ffff2e1224 */ /* 0x000fca00078e0007 */
[----:B------:R-:W3:Y:S04]  /*25650*/  @P1 LDG.E.U8 R4, desc[UR24][R46.64] ;  /* 0x000000182e041981 */ /* 0x000ee8000c1e1100 */
[----:B--2---:R-:W-:Y:S04]  /*25660*/  STL [R1+0xd04], R6 ;  /* 0x000d040601007387 */ /* 0x004fe80000100800 */
[----:B------:R-:W2:Y:S04]  /*25670*/  LDL R92, [R1+0x404] ;  /* 0x00040400015c7983 */ /* 0x000ea80000100800 */
[----:B0-----:R-:W4:Y:S04]  /*25680*/  LDL R5, [R1+0x408] ;  /* 0x0004080001057983 */ /* 0x001f280000100800 */
[----:B------:R0:W-:Y:S04]  /*25690*/  STL [R1+0x74], R89 ;  /* 0x0000745901007387 */ /* 0x0001e80000100800 */
[----:B------:R-:W4:Y:S04]  /*256a0*/  LDL R88, [R1+0x410] ;  /* 0x0004100001587983 */ /* 0x000f280000100800 */
[----:B------:R-:W4:Y:S04]  /*256b0*/  LDL R85, [R1+0x414] ;  /* 0x0004140001557983 */ /* 0x000f280000100800 */
[----:B0-----:R-:W4:Y:S04]  /*256c0*/  LDL R89, [R1+0x40c] ;  /* 0x00040c0001597983 */ /* 0x001f280000100800 */
[----:B------:R-:W4:Y:S04]  /*256d0*/  LDL R73, [R1+0x418] ;  /* 0x0004180001497983 */ /* 0x000f280000100800 */
[----:B------:R0:W-:Y:S04]  /*256e0*/  STL [R1+0xd08], R3 ;  /* 0x000d080301007387 */ /* 0x0001e80000100800 */
[----:B------:R-:W4:Y:S04]  /*256f0*/  LDL R70, [R1+0x41c] ;  /* 0x00041c0001467983 */ /* 0x000f280000100800 */
[----:B------:R-:W4:Y:S04]  /*25700*/  LDL R8, [R1+0x420] ;  /* 0x0004200001087983 */ /* 0x000f280000100800 */
[----:B------:R-:W4:Y:S04]  /*25710*/  LDL R7, [R1+0x424] ;  /* 0x0004240001077983 */ /* 0x000f280000100800 */
[----:B------:R-:W4:Y:S01]  /*25720*/  LDL R6, [R1+0x428] ;  /* 0x0004280001067983 */ /* 0x000f220000100800 */
[----:B------:R-:W-:-:S02]  /*25730*/  ISETP.GT.AND P3, PT, R9, 0x3e, PT ;  /* 0x0000003e0900780c */ /* 0x000fc40003f64270 */
[----:B------:R-:W-:Y:S02]  /*25740*/  PRMT R90, RZ, 0x7610, R90 ;  /* 0x00007610ff5a7816 */ /* 0x000fe4000000005a */
[----:B------:R-:W-:Y:S02]  /*25750*/  PRMT R86, RZ, 0x7610, R86 ;  /* 0x00007610ff567816 */ /* 0x000fe40000000056 */
[----:B------:R-:W-:Y:S02]  /*25760*/  PRMT R72, RZ, 0x7610, R72 ;  /* 0x00007610ff487816 */ /* 0x000fe40000000048 */
[----:B------:R-:W-:Y:S01]  /*25770*/  ISETP.GT.AND P1, PT, R9, 0x3f, PT ;  /* 0x0000003f0900780c */ /* 0x000fe20003f24270 */
[----:B---3--:R1:W-:Y:S01]  /*25780*/  STL [R1+0xd0c], R4 ;  /* 0x000d0c0401007387 */ /* 0x0083e20000100800 */
[----:B------:R-:W-:-:S03]  /*25790*/  PRMT R0, RZ, 0x7610, R0 ;  /* 0x00007610ff007816 */ /* 0x000fc60000000000 */
[----:B0-----:R-:W3:Y:S01]  /*257a0*/  LDL R3, [R1+0x430] ;  /* 0x0004300001037983 */ /* 0x001ee20000100800 */
[----:B-1----:R-:W-:Y:S01]  /*257b0*/  PRMT R4, RZ, 0x7610, R4 ;  /* 0x00007610ff047816 */ /* 0x002fe20000000004 */
[----:B--2---:R-:W-:Y:S02]  /*257c0*/  @P3 IMAD.MOV.U32 R47, RZ, RZ, R92 ;  /* 0x000000ffff2f3224 */ /* 0x004fe400078e005c */
[----:B----4-:R-:W-:Y:S02]  /*257d0*/  @P3 IMAD.MOV.U32 R46, RZ, RZ, R5 ;  /* 0x000000ffff2e3224 */ /* 0x010fe400078e0005 */
[----:B------:R-:W2:Y:S04]  /*257e0*/  LDL R5, [R1+0x42c] ;  /* 0x00042c0001057983 */ /* 0x000ea80000100800 */
[----:B------:R0:W4:Y:S02]  /*257f0*/  @P3 LDG.E.U8 R90, desc[UR24][R46.64] ;  /* 0x000000182e5a3981 */ /* 0x000124000c1e1100 */
[----:B0-----:R-:W-:-:S02]  /*25800*/  @P3 IMAD.MOV.U32 R46, RZ, RZ, R88 ;  /* 0x000000ffff2e3224 */ /* 0x001fc400078e0058 */
[----:B------:R-:W-:-:S05]  /*25810*/  @P3 IMAD.MOV.U32 R47, RZ, RZ, R89 ;  /* 0x000000ffff2f3224 */ /* 0x000fca00078e0059 */
[----:B------:R0:W4:Y:S02]  /*25820*/  @P3 LDG.E.U8 R86, desc[UR24][R46.64] ;  /* 0x000000182e563981 */ /* 0x000124000c1e1100 */
[----:B0-----:R-:W-:Y:S02]  /*25830*/  @P3 IMAD.MOV.U32 R46, RZ, RZ, R73 ;  /* 0x000000ffff2e3224 */ /* 0x001fe400078e0049 */
        /* <DEDUP_REMOVED lines=8> */
[----:B---3--:R-:W-:Y:S01]  /*258c0*/  @P1 IMAD.MOV.U32 R46, RZ, RZ, R3 ;  /* 0x000000ffff2e1224 */ /* 0x008fe200078e0003 */
[----:B------:R-:W-:Y:S01]  /*258d0*/  PRMT R2, RZ, 0x7610, R2 ;  /* 0x00007610ff027816 */ /* 0x000fe20000000002 */
[----:B--2---:R-:W-:-:S05]  /*258e0*/  @P1 IMAD.MOV.U32 R47, RZ, RZ, R5 ;  /* 0x000000ffff2f1224 */ /* 0x004fca00078e0005 */
[----:B------:R0:W2:Y:S04]  /*258f0*/  @P1 LDG.E.U8 R2, desc[UR24][R46.64] ;  /* 0x000000182e021981 */ /* 0x0000a8000c1e1100 */
[----:B----4-:R-:W-:Y:S04]  /*25900*/  STL [R1+0xd14], R4 ;  /* 0x000d140401007387 */ /* 0x010fe80000100800 */
[----:B------:R-:W-:Y:S04]  /*25910*/  STL [R1+0xd10], R0 ;  /* 0x000d100001007387 */ /* 0x000fe80000100800 */
[----:B------:R-:W0:Y:S04]  /*25920*/  LDL R7, [R1+0x438] ;  /* 0x0004380001077983 */ /* 0x000e280000100800 */
[----:B------:R-:W3:Y:S04]  /*25930*/  LDL R85, [R1+0x43c] ;  /* 0x00043c0001557983 */ /* 0x000ee80000100800 */
[----:B------:R-:W4:Y:S04]  /*25940*/  LDL R3, [R1+0x440] ;  /* 0x0004400001037983 */ /* 0x000f280000100800 */
[----:B------:R1:W-:Y:S04]  /*25950*/  STL [R1+0x20], R86 ;  /* 0x0000205601007387 */ /* 0x0003e80000100800 */
[----:B-1----:R-:W2:Y:S04]  /*25960*/  LDL.LU R86, [R1+0x260] ;  /* 0x0002600001567983 */ /* 0x002ea80000300800 */
[----:B------:R-:W2:Y:S04]  /*25970*/  LDL.LU R88, [R1+0x25c] ;  /* 0x00025c0001587983 */ /* 0x000ea80000300800 */
[----:B------:R-:W2:Y:S04]  /*25980*/  LDL.LU R89, [R1+0x258] ;  /* 0x0002580001597983 */ /* 0x000ea80000300800 */
[----:B------:R1:W-:Y:S04]  /*25990*/  STL [R1+0x2c], R90 ;  /* 0x00002c5a01007387 */ /* 0x0003e80000100800 */
[----:B-1----:R-:W2:Y:S04]  /*259a0*/  LDL.LU R90, [R1+0x254] ;  /* 0x00025400015a7983 */ /* 0x002ea80000300800 */
[----:B------:R-:W2:Y:S04]  /*259b0*/  LDL.LU R92, [R1+0x1cc] ;  /* 0x0001cc00015c7983 */ /* 0x000ea80000300800 */
[----:B------:R-:W2:Y:S04]  /*259c0*/  LDL.LU R93, [R1+0x1c4] ;  /* 0x0001c400015d7983 */ /* 0x000ea80000300800 */
[----:B------:R-:W2:Y:S04]  /*259d0*/  LDL.LU R70, [R1+0x1c0] ;  /* 0x0001c00001467983 */ /* 0x000ea80000300800 */
[----:B------:R1:W-:Y:S04]  /*259e0*/  STL [R1+0x1c], R72 ;  /* 0x00001c4801007387 */ /* 0x0003e80000100800 */
[----:B-1----:R-:W2:Y:S04]  /*259f0*/  LDL.LU R72, [R1+0x1bc] ;  /* 0x0001bc0001487983 */ /* 0x002ea80000300800 */
[----:B------:R-:W2:Y:S04]  /*25a00*/  LDL.LU R73, [R1+0x150] ;  /* 0x0001500001497983 */ /* 0x000ea80000300800 */
[----:B------:R-:W2:Y:S04]  /*25a10*/  LDL.LU R0, [R1+0xdc] ;  /* 0x0000dc0001007983 */ /* 0x000ea80000300800 */
[----:B------:R-:W2:Y:S04]  /*25a20*/  LDL.LU R4, [R1+0xd8] ;  /* 0x0000d80001047983 */ /* 0x000ea80000300800 */
[----:B------:R-:W2:Y:S04]  /*25a30*/  LDL.LU R6, [R1+0x70] ;  /* 0x0000700001067983 */ /* 0x000ea80000300800 */
[----:B------:R-:W2:Y:S04]  /*25a40*/  LDL.LU R5, [R1+0x6c] ;  /* 0x00006c0001057983 */ /* 0x000ea80000300800 */
[----:B------:R-:W2:Y:S04]  /*25a50*/  LDL.LU R8, [R1+0x68] ;  /* 0x0000680001087983 */ /* 0x000ea80000300800 */
[----:B------:R-:W2:Y:S01]  /*25a60*/  LDL R47, [R1+0x434] ;  /* 0x00043400012f7983 */ /* 0x000ea20000100800 */
[----:B------:R-:W-:-:S02]  /*25a70*/  PRMT R91, RZ, 0x7610, R91 ;  /* 0x00007610ff5b7816 */ /* 0x000fc4000000005b */
[----:B------:R-:W-:Y:S01]  /*25a80*/  PRMT R87, RZ, 0x7610, R87 ;  /* 0x00007610ff577816 */ /* 0x000fe20000000057 */
[----:B0-----:R-:W-:-:S05]  /*25a90*/  @P1 IMAD.MOV.U32 R46, RZ, RZ, R7 ;  /* 0x000000ffff2e1224 */ /* 0x001fca00078e0007 */
[----:B--2---:R4:W2:Y:S02]  /*25aa0*/  @P1 LDG.E.U8 R91, desc[UR24][R46.64] ;  /* 0x000000182e5b1981 */ /* 0x0048a4000c1e1100 */
[----:B----4-:R-:W-:Y:S02]  /*25ab0*/  @P1 IMAD.MOV.U32 R46, RZ, RZ, R3 ;  /* 0x000000ffff2e1224 */ /* 0x010fe400078e0003 */
[----:B---3--:R-:W-:-:S05]  /*25ac0*/  @P1 IMAD.MOV.U32 R47, RZ, RZ, R85 ;  /* 0x000000ffff2f1224 */ /* 0x008fca00078e0055 */
[----:B------:R-:W3:Y:S01]  /*25ad0*/  @P1 LDG.E.U8 R87, desc[UR24][R46.64] ;  /* 0x000000182e571981 */ /* 0x000ee2000c1e1100 */
[----:B------:R-:W0:Y:S01]  /*25ae0*/  S2R R85, SR_TID.X ;  /* 0x0000000000557919 */ /* 0x000e220000002100 */
[----:B------:R-:W1:Y:S02]  /*25af0*/  S2R R7, SR_TID.X ;  /* 0x0000000000077919 */ /* 0x000e640000002100 */
[----:B------:R4:W-:Y:S04]  /*25b00*/  STL [R1+0xd18], R2 ;  /* 0x000d180201007387 */ /* 0x0009e80000100800 */
[----:B----4-:R-:W4:Y:S01]  /*25b10*/  LDL.LU R2, [R1+0xe0] ;  /* 0x0000e00001027983 */ /* 0x010f220000300800 */
[----:B0-----:R-:W-:Y:S02]  /*25b20*/  LOP3.LUT R85, R85, 0x3f, RZ, 0xc0, !PT ;  /* 0x0000003f55557812 */ /* 0x001fe400078ec0ff */
[----:B-1----:R-:W-:Y:S01]  /*25b30*/  LOP3.LUT R3, R7, 0x7f, RZ, 0xc0, !PT ;  /* 0x0000007f07037812 */ /* 0x002fe200078ec0ff */
[----:B------:R-:W-:Y:S01]  /*25b40*/  BAR.SYNC.DEFER_BLOCKING 0x0 ;  /* 0x0000000000007b1d */ /* 0x000fe20000010000 */
[----:B------:R-:W-:-:S05]  /*25b50*/  ISETP.GE.AND P1, PT, R85, R9, PT ;  /* 0x000000095500720c */ /* 0x000fca0003f26270 */
        /* <DEDUP_REMOVED lines=9> */
[----:B--2---:R0:W-:Y:S04]  /*25bf0*/  STL [R1+0xd1c], R91 ;  /* 0x000d1c5b01007387 */ /* 0x0041e80000100800 */
[----:B0-----:R-:W2:Y:S04]  /*25c00*/  LDL.LU R91, [R1+0xe4] ;  /* 0x0000e400015b7983 */ /* 0x001ea80000300800 */
[----:B------:R-:W2:Y:S04]  /*25c10*/  LDL.LU R46, [R1+0x144] ;  /* 0x00014400012e7983 */ /* 0x000ea80000300800 */
[----:B------:R-:W2:Y:S04]  /*25c20*/  LDL.LU R47, [R1+0x13c] ;  /* 0x00013c00012f7983 */ /* 0x000ea80000300800 */
[----:B---3--:R0:W-:Y:S04]  /*25c30*/  STL [R1+0xd20], R87 ;  /* 0x000d205701007387 */ /* 0x0081e80000100800 */
[----:B0-----:R-:W3:Y:S04]  /*25c40*/  LDL.LU R87, [R1+0x148] ;  /* 0x0001480001577983 */ /* 0x001ee80000300800 */
[----:B------:R-:W2:Y:S04]  /*25c50*/  LDL.LU R85, [R1+0xd54] ;  /* 0x000d540001557983 */ /* 0x000ea80000300800 */
        /* <DEDUP_REMOVED lines=9> */
[----:B---3--:R0:W-:Y:S04]  /*25cf0*/  STS.U8 [R3+UR9+0xa800], R87 ;  /* 0x00a8005703007988 */ /* 0x0081e80008000009 */
[----:B--2---:R1:W-:Y:S04]  /*25d00*/  STS.U8 [R3+UR9+0xc800], R46 ;  /* 0x00c8002e03007988 */ /* 0x0043e80008000009 */
[----:B------:R-:W-:Y:S04]  /*25d10*/  STS.U8 [R3+UR9+0xe800], R47 ;  /* 0x00e8002f03007988 */ /* 0x000fe80008000009 */
[----:B------:R-:W-:Y:S04]  /*25d20*/  STS.U8 [R3+UR9+0x8c00], R91 ;  /* 0x008c005b03007988 */ /* 0x000fe80008000009 */
[----:B----4-:R-:W-:Y:S04]  /*25d30*/  STS.U8 [R3+UR9+0xac00], R2 ;  /* 0x00ac000203007988 */ /* 0x010fe80008000009 */
[----:B------:R-:W-:Y:S04]  /*25d40*/  STS.U8 [R3+UR9+0xcc00], R0 ;  /* 0x00cc000003007988 */ /* 0x000fe80008000009 */
[----:B------:R-:W-:Y:S04]  /*25d50*/  STS.U8 [R3+UR9+0xec00], R4 ;  /* 0x00ec000403007988 */ /* 0x000fe80008000009 */
[----:B------:R-:W-:Y:S04]  /*25d60*/  STS.U8 [R3+UR9+0x9000], R6 ;  /* 0x0090000603007988 */ /* 0x000fe80008000009 */
[----:B------:R-:W-:Y:S04]  /*25d70*/  STS.U8 [R3+UR9+0xb000], R5 ;  /* 0x00b0000503007988 */ /* 0x000fe80008000009 */
[----:B------:R-:W-:Y:S04]  /*25d80*/  STS.U8 [R3+UR9+0xd000], R8 ;  /* 0x00d0000803007988 */ /* 0x000fe80008000009 */
[----:B------:R-:W-:Y:S04]  /*25d90*/  STS.U8 [R3+UR9+0xf000], R73 ;  /* 0x00f0004903007988 */ /* 0x000fe80008000009 */
[----:B------:R2:W-:Y:S04]  /*25da0*/  STS.U8 [R3+UR9+0x9400], R86 ;  /* 0x0094005603007988 */ /* 0x0005e80008000009 */
[----:B0-----:R-:W3:Y:S04]  /*25db0*/  LDL.LU R87, [R1+0x138] ;  /* 0x0001380001577983 */ /* 0x001ee80000300800 */
[----:B-1----:R-:W4:Y:S01]  /*25dc0*/  LDL.LU R46, [R1+0x130] ;  /* 0x00013000012e7983 */ /* 0x002f220000300800 */
[----:B--2---:R-:W-:-:S03]  /*25dd0*/  LOP3.LUT R86, R7, 0x7f, RZ, 0xc0, !PT ;  /* 0x0000007f07567812 */ /* 0x004fc600078ec0ff */
[----:B------:R-:W2:Y:S04]  /*25de0*/  LDL.LU R47, [R1+0x12c] ;  /* 0x00012c00012f7983 */ /* 0x000ea80000300800 */
[----:B------:R-:W2:Y:S04]  /*25df0*/  LDL.LU R91, [R1+0x128] ;  /* 0x00012800015b7983 */ /* 0x000ea80000300800 */
[----:B------:R-:W2:Y:S04]  /*25e00*/  LDL.LU R2, [R1+0xd4] ;  /* 0x0000d40001027983 */ /* 0x000ea80000300800 */
[----:B------:R-:W2:Y:S04]  /*25e10*/  LDL.LU R0, [R1+0xd0] ;  /* 0x0000d00001007983 */ /* 0x000ea80000300800 */
[----:B------:R-:W2:Y:S04]  /*25e20*/  LDL.LU R4, [R1+0xcc] ;  /* 0x0000cc0001047983 */ /* 0x000ea80000300800 */
[----:B------:R0:W-:Y:S04]  /*25e30*/  STS.U8 [R86+UR9+0xb400], R85 ;  /* 0x00b4005556007988 */ /* 0x0001e80008000009 */
[----:B------:R-:W2:Y:S04]  /*25e40*/  LDL.LU R6, [R1+0xc8] ;  /* 0x0000c80001067983 */ /* 0x000ea80000300800 */
[----:B------:R1:W-:Y:S04]  /*25e50*/  STS.U8 [R86+UR9+0xd400], R84 ;  /* 0x00d4005456007988 */ /* 0x0003e80008000009 */
[----:B------:R-:W2:Y:S04]  /*25e60*/  LDL.LU R5, [R1+0x5c] ;  /* 0x00005c0001057983 */ /* 0x000ea80000300800 */
[----:B------:R0:W-:Y:S04]  /*25e70*/  STS.U8 [R86+UR9+0xf400], R83 ;  /* 0x00f4005356007988 */ /* 0x0001e80008000009 */
[----:B------:R-:W2:Y:S04]  /*25e80*/  LDL.LU R8, [R1+0x58] ;  /* 0x0000580001087983 */ /* 0x000ea80000300800 */
[----:B------:R-:W-:Y:S04]  /*25e90*/  STS.U8 [R86+UR9+0x9800], R58 ;  /* 0x0098003a56007988 */ /* 0x000fe80008000009 */
[----:B------:R-:W2:Y:S04]  /*25ea0*/  LDL.LU R7, [R1+0x50] ;  /* 0x0000500001077983 */ /* 0x000ea80000300800 */
[----:B------:R-:W-:Y:S04]  /*25eb0*/  STS.U8 [R86+UR9+0xb800], R56 ;  /* 0x00b8003856007988 */ /* 0x000fe80008000009 */
[----:B0-----:R-:W2:Y:S04]  /*25ec0*/  LDL.LU R85, [R1+0x1ac] ;  /* 0x0001ac0001557983 */ /* 0x001ea80000300800 */
[----:B------:R-:W-:Y:S04]  /*25ed0*/  STS.U8 [R86+UR9+0xd800], R54 ;  /* 0x00d8003656007988 */ /* 0x000fe80008000009 */
[----:B-1----:R-:W2:Y:S04]  /*25ee0*/  LDL.LU R84, [R1+0x1b0] ;  /* 0x0001b00001547983 */ /* 0x002ea80000300800 */
[----:B------:R-:W-:Y:S04]  /*25ef0*/  STS.U8 [R86+UR9+0xf800], R52 ;  /* 0x00f8003456007988 */ /* 0x000fe80008000009 */
[----:B------:R-:W2:Y:S04]  /*25f00*/  LDL.LU R83, [R1+0x1b4] ;  /* 0x0001b40001537983 */ /* 0x000ea80000300800 */
[----:B------:R0:W-:Y:S04]  /*25f10*/  STS.U8 [R86+UR9+0x9c00], R24 ;  /* 0x009c001856007988 */ /* 0x0001e80008000009 */
[----:B------:R1:W-:Y:S04]  /*25f20*/  STS.U8 [R86+UR9+0xbc00], R25 ;  /* 0x00bc001956007988 */ /* 0x0003e80008000009 */
[----:B------:R1:W-:Y:S04]  /*25f30*/  STS.U8 [R86+UR9+0xdc00], R26 ;  /* 0x00dc001a56007988 */ /* 0x0003e80008000009 */
[----:B0-----:R-:W2:Y:S04]  /*25f40*/  LDL.LU R24, [R1+0x1b8] ;  /* 0x0001b80001187983 */ /* 0x001ea80000300800 */
[----:B-1----:R-:W2:Y:S04]  /*25f50*/  LDL.LU R25, [R1+0x244] ;  /* 0x0002440001197983 */ /* 0x002ea80000300800 */
[----:B------:R-:W2:Y:S04]  /*25f60*/  LDL.LU R26, [R1+0x248] ;  /* 0x00024800011a7983 */ /* 0x000ea80000300800 */
[----:B------:R0:W-:Y:S04]  /*25f70*/  STS.U8 [R86+UR9+0xfc00], R27 ;  /* 0x00fc001b56007988 */ /* 0x0001e80008000009 */
[----:B0-----:R-:W2:Y:S04]  /*25f80*/  LDL.LU R27, [R1+0x24c] ;  /* 0x00024c00011b7983 */ /* 0x001ea80000300800 */
[----:B------:R0:W-:Y:S04]  /*25f90*/  STL [R1+0xd24], R86 ;  /* 0x000d245601007387 */ /* 0x0001e80000100800 */
[----:B0-----:R-:W2:Y:S01]  /*25fa0*/  LDL.LU R86, [R1+0x250] ;  /* 0x0002500001567983 */ /* 0x001ea20000300800 */
[----:B------:R-:W0:Y:S02]  /*25fb0*/  S2R R73, SR_TID.X ;  /* 0x0000000000497919 */ /* 0x000e240000002100 */
[----:B0-----:R-:W-:-:S04]  /*25fc0*/  LOP3.LUT R73, R73, 0x7f, RZ, 0xc0, !PT ;  /* 0x0000007f49497812 */ /* 0x001fc800078ec0ff */
[----:B------:R-:W-:-:S05]  /*25fd0*/  LOP3.LUT R73, R73, 0x10, RZ, 0x3c, !PT ;  /* 0x0000001049497812 */ /* 0x000fca00078e3cff */
[----:B---3--:R-:W-:Y:S04]  /*25fe0*/  STS.U8 [R73+UR9+0x8880], R87 ;  /* 0x0088805749007988 */ /* 0x008fe80008000009 */
[----:B----4-:R-:W-:Y:S04]  /*25ff0*/  STS.U8 [R73+UR9+0xa880], R46 ;  /* 0x00a8802e49007988 */ /* 0x010fe80008000009 */
        /* <DEDUP_REMOVED lines=13> */
[----:B------:R0:W-:Y:S04]  /*260d0*/  STS.U8 [R73+UR9+0x8080], R86 ;  /* 0x0080805649007988 */ /* 0x0001e80008000009 */
[----:B0-----:R-:W2:Y:S04]  /*260e0*/  LDL.LU R86, [R1+0x240] ;  /* 0x0002400001567983 */ /* 0x001ea80000300800 */
        /* <DEDUP_REMOVED lines=18> */
[----:B-1----:R-:W4:Y:S04]  /*26210*/  LDL.LU R8, [R1+0x40] ;  /* 0x0000400001087983 */ /* 0x002f280000300800 */
[----:B------:R0:W-:Y:S04]  /*26220*/  STS.U8 [R73+UR9+0xd080], R7 ;  /* 0x00d0800749007988 */ /* 0x0001e80008000009 */
[----:B0-----:R-:W4:Y:S04]  /*26230*/  LDL.LU R7, [R1+0x3c] ;  /* 0x00003c0001077983 */ /* 0x001f280000300800 */
[----:B------:R0:W-:Y:S02]  /*26240*/  STS.U8 [R73+UR9+0xf080], R72 ;  /* 0x00f0804849007988 */ /* 0x0001e40008000009 */
[----:B0-----:R-:W0:Y:S02]  /*26250*/  S2R R72, SR_TID.X ;  /* 0x0000000000487919 */ /* 0x001e240000002100 */
[----:B------:R1:W-:Y:S04]  /*26260*/  STS.U8 [R73+UR9+0x9480], R82 ;  /* 0x0094805249007988 */ /* 0x0003e80008000009 */
[----:B------:R-:W-:Y:S04]  /*26270*/  STS.U8 [R73+UR9+0xb480], R81 ;  /* 0x00b4805149007988 */ /* 0x000fe80008000009 */
[----:B------:R-:W-:Y:S04]  /*26280*/  STS.U8 [R73+UR9+0xd480], R80 ;  /* 0x00d4805049007988 */ /* 0x000fe80008000009 */
[----:B------:R-:W-:Y:S04]  /*26290*/  STS.U8 [R73+UR9+0xf480], R79 ;  /* 0x00f4804f49007988 */ /* 0x000fe80008000009 */
[----:B------:R-:W-:Y:S04]  /*262a0*/  STS.U8 [R73+UR9+0x9880], R50 ;  /* 0x0098803249007988 */ /* 0x000fe80008000009 */
        /* <DEDUP_REMOVED lines=8> */
[----:B------:R-:W-:Y:S04]  /*26330*/  STS.U8 [R73+UR9+0xfc80], R32 ;  /* 0x00fc802049007988 */ /* 0x000fe80008000009 */
[----:B-1----:R-:W4:Y:S04]  /*26340*/  LDL.LU R82, [R1+0x230] ;  /* 0x0002300001527983 */ /* 0x002f280000300800 */
[----:B--2---:R0:W-:Y:S04]  /*26350*/  STS.U8 [R72+UR9+0x8100], R86 ;  /* 0x0081005648007988 */ /* 0x0041e80008000009 */
[----:B---3--:R1:W-:Y:S04]  /*26360*/  STS.U8 [R72+UR9+0xa100], R27 ;  /* 0x00a1001b48007988 */ /* 0x0083e80008000009 */
[----:B----4-:R2:W-:Y:S04]  /*26370*/  STS.U8 [R72+UR9+0xc100], R26 ;  /* 0x00c1001a48007988 */ /* 0x0105e80008000009 */
[----:B0-----:R-:W3:Y:S04]  /*26380*/  LDL.LU R86, [R1+0x22c] ;  /* 0x00022c0001567983 */ /* 0x001ee80000300800 */
[----:B-1----:R-:W4:Y:S04]  /*26390*/  LDL.LU R27, [R1+0x228] ;  /* 0x00022800011b7983 */ /* 0x002f280000300800 */
[----:B------:R0:W-:Y:S04]  /*263a0*/  STS.U8 [R72+UR9+0xe100], R25 ;  /* 0x00e1001948007988 */ /* 0x0001e80008000009 */
[----:B--2---:R-:W2:Y:S04]  /*263b0*/  LDL.LU R26, [R1+0x224] ;  /* 0x00022400011a7983 */ /* 0x004ea80000300800 */
[----:B------:R1:W-:Y:S04]  /*263c0*/  STS.U8 [R72+UR9+0x8500], R24 ;  /* 0x0085001848007988 */ /* 0x0003e80008000009 */
[----:B0-----:R-:W3:Y:S04]  /*263d0*/  LDL.LU R25, [R1+0x198] ;  /* 0x0001980001197983 */ /* 0x001ee80000300800 */
[----:B------:R0:W-:Y:S04]  /*263e0*/  STS.U8 [R72+UR9+0xa500], R83 ;  /* 0x00a5005348007988 */ /* 0x0001e80008000009 */
[----:B-1----:R-:W3:Y:S04]  /*263f0*/  LDL.LU R24, [R1+0x194] ;  /* 0x0001940001187983 */ /* 0x002ee80000300800 */
        /* <DEDUP_REMOVED lines=14> */
[----:B-1----:R-:W3:Y:S04]  /*264e0*/  LDL.LU R2, [R1+0xb0] ;  /* 0x0000b00001027983 */ /* 0x002ee80000300800 */
[----:B------:R0:W-:Y:S04]  /*264f0*/  STS.U8 [R72+UR9+0xad00], R0 ;  /* 0x00ad000048007988 */ /* 0x0001e80008000009 */
[----:B------:R1:W-:Y:S04]  /*26500*/  STS.U8 [R72+UR9+0xcd00], R4 ;  /* 0x00cd000448007988 */ /* 0x0003e80008000009 */
[----:B------:R1:W-:Y:S04]  /*26510*/  STS.U8 [R72+UR9+0xed00], R6 ;  /* 0x00ed000648007988 */ /* 0x0003e80008000009 */
[----:B0-----:R-:W3:Y:S04]  /*26520*/  LDL.LU R0, [R1+0xac] ;  /* 0x0000ac0001007983 */ /* 0x001ee80000300800 */
[----:B-1----:R-:W3:Y:S04]  /*26530*/  LDL.LU R4, [R1+0xa8] ;  /* 0x0000a80001047983 */ /* 0x002ee80000300800 */
[----:B------:R0:W-:Y:S04]  /*26540*/  STS.U8 [R72+UR9+0x9100], R5 ;  /* 0x0091000548007988 */ /* 0x0001e80008000009 */
[----:B------:R-:W3:Y:S04]  /*26550*/  LDL.LU R6, [R1+0x30] ;  /* 0x0000300001067983 */ /* 0x000ee80000300800 */
[----:B------:R1:W-:Y:S04]  /*26560*/  STS.U8 [R72+UR9+0xb100], R8 ;  /* 0x00b1000848007988 */ /* 0x0003e80008000009 */
[----:B0-----:R-:W3:Y:S04]  /*26570*/  LDL.LU R5, [R1+0x28] ;  /* 0x0000280001057983 */ /* 0x001ee80000300800 */
[----:B-1----:R-:W3:Y:S04]  /*26580*/  LDL.LU R8, [R1+0x24] ;  /* 0x0000240001087983 */ /* 0x002ee80000300800 */
[----:B------:R0:W-:Y:S04]  /*26590*/  STS.U8 [R72+UR9+0xd100], R7 ;  /* 0x00d1000748007988 */ /* 0x0001e80008000009 */
[----:B0-----:R-:W3:Y:S04]  /*265a0*/  LDL.LU R7, [R1+0x14] ;  /* 0x0000140001077983 */ /* 0x001ee80000300800 */
[----:B------:R0:W-:Y:S02]  /*265b0*/  STS.U8 [R72+UR9+0xf100], R70 ;  /* 0x00f1004648007988 */ /* 0x0001e40008000009 */
[----:B0-----:R-:W0:Y:S02]  /*265c0*/  S2R R70, SR_TID.X ;  /* 0x0000000000467919 */ /* 0x001e240000002100 */
[----:B------:R-:W-:Y:S04]  /*265d0*/  STS.U8 [R72+UR9+0x9500], R78 ;  /* 0x0095004e48007988 */ /* 0x000fe80008000009 */
[----:B------:R-:W-:Y:S04]  /*265e0*/  STS.U8 [R72+UR9+0xb500], R77 ;  /* 0x00b5004d48007988 */ /* 0x000fe80008000009 */
[----:B------:R-:W-:Y:S04]  /*265f0*/  STS.U8 [R72+UR9+0xd500], R76 ;  /* 0x00d5004c48007988 */ /* 0x000fe80008000009 */
[----:B------:R-:W-:Y:S04]  /*26600*/  STS.U8 [R72+UR9+0xf500], R75 ;  /* 0x00f5004b48007988 */ /* 0x000fe80008000009 */
[----:B------:R-:W-:Y:S04]  /*26610*/  STS.U8 [R72+UR9+0x9900], R12 ;  /* 0x0099000c48007988 */ /* 0x000fe80008000009 */
[----:B------:R-:W-:Y:S01]  /*26620*/  STS.U8 [R72+UR9+0xb900], R13 ;  /* 0x00b9000d48007988 */ /* 0x000fe20008000009 */
[----:B0-----:R-:W-:-:S04]  /*26630*/  LOP3.LUT R70, R70, 0x7f, RZ, 0xc0, !PT ;  /* 0x0000007f46467812 */ /* 0x001fc800078ec0ff */
[----:B------:R-:W-:Y:S01]  /*26640*/  LOP3.LUT R70, R70, 0x30, RZ, 0x3c, !PT ;  /* 0x0000003046467812 */ /* 0x000fe200078e3cff */
[----:B------:R-:W-:Y:S04]  /*26650*/  STS.U8 [R72+UR9+0xd900], R14 ;  /* 0x00d9000e48007988 */ /* 0x000fe80008000009 */
[----:B------:R-:W-:Y:S04]  /*26660*/  STS.U8 [R72+UR9+0xf900], R15 ;  /* 0x00f9000f48007988 */ /* 0x000fe80008000009 */
[----:B------:R-:W-:Y:S04]  /*26670*/  STS.U8 [R72+UR9+0x9d00], R34 ;  /* 0x009d002248007988 */ /* 0x000fe80008000009 */
[----:B------:R-:W-:Y:S04]  /*26680*/  STS.U8 [R72+UR9+0xbd00], R35 ;  /* 0x00bd002348007988 */ /* 0x000fe80008000009 */
[----:B------:R-:W-:Y:S04]  /*26690*/  STS.U8 [R72+UR9+0xdd00], R36 ;  /* 0x00dd002448007988 */ /* 0x000fe80008000009 */
[----:B------:R-:W-:Y:S04]  /*266a0*/  STS.U8 [R72+UR9+0xfd00], R37 ;  /* 0x00fd002548007988 */ /* 0x000fe80008000009 */
[----:B----4-:R0:W-:Y:S04]  /*266b0*/  STS.U8 [R70+UR9+0xc180], R27 ;  /* 0x00c1801b46007988 */ /* 0x0101e80008000009 */
[----:B--2---:R1:W-:Y:S04]  /*266c0*/  STS.U8 [R70+UR9+0xe180], R26 ;  /* 0x00e1801a46007988 */ /* 0x0043e80008000009 */
[----:B0-----:R-:W2:Y:S04]  /*266d0*/  LDL.LU R27, [R1+0x220] ;  /* 0x00022000011b7983 */ /* 0x001ea80000300800 */
[----:B---3--:R0:W-:Y:S04]  /*266e0*/  STS.U8 [R70+UR9+0x8580], R25 ;  /* 0x0085801946007988 */ /* 0x0081e80008000009 */
[----:B-1----:R-:W3:Y:S04]  /*266f0*/  LDL.LU R26, [R1+0x21c] ;  /* 0x00021c00011a7983 */ /* 0x002ee80000300800 */
[----:B0-----:R-:W4:Y:S04]  /*26700*/  LDL.LU R25, [R1+0x218] ;  /* 0x0002180001197983 */ /* 0x001f280000300800 */
[----:B------:R-:W-:Y:S04]  /*26710*/  STS.U8 [R70+UR9+0xa580], R24 ;  /* 0x00a5801846007988 */ /* 0x000fe80008000009 */
[----:B------:R-:W-:Y:S04]  /*26720*/  STS.U8 [R70+UR9+0xc580], R83 ;  /* 0x00c5805346007988 */ /* 0x000fe80008000009 */
[----:B------:R-:W-:Y:S04]  /*26730*/  STS.U8 [R70+UR9+0xe580], R84 ;  /* 0x00e5805446007988 */ /* 0x000fe80008000009 */
[----:B------:R-:W-:Y:S04]  /*26740*/  STS.U8 [R70+UR9+0x8980], R85 ;  /* 0x0089805546007988 */ /* 0x000fe80008000009 */
[----:B------:R-:W-:Y:S04]  /*26750*/  STS.U8 [R70+UR9+0xa980], R87 ;  /* 0x00a9805746007988 */ /* 0x000fe80008000009 */
[----:B------:R-:W-:Y:S04]  /*26760*/  STS.U8 [R70+UR9+0xc980], R46 ;  /* 0x00c9802e46007988 */ /* 0x000fe80008000009 */
[----:B------:R0:W-:Y:S04]  /*26770*/  STS.U8 [R70+UR9+0xad80], R2 ;  /* 0x00ad800246007988 */ /* 0x0001e80008000009 */
[----:B0-----:R-:W4:Y:S04]  /*26780*/  LDL.LU R2, [R1+0x214] ;  /* 0x0002140001027983 */ /* 0x001f280000300800 */
        /* <DEDUP_REMOVED lines=19> */
[----:B0-----:R-:W4:Y:S04]  /*268c0*/  LDL.LU R8, [R1+0xc] ;  /* 0x00000c0001087983 */ /* 0x001f280000300800 */
[----:B------:R0:W-:Y:S04]  /*268d0*/  STS.U8 [R70+UR9+0xf180], R7 ;  /* 0x00f1800746007988 */ /* 0x0001e80008000009 */
[----:B0-----:R-:W4:Y:S04]  /*268e0*/  LDL.LU R7, [R1+0x8] ;  /* 0x0000080001077983 */ /* 0x001f280000300800 */
        /* <DEDUP_REMOVED lines=16> */
[----:B------:R-:W-:Y:S04]  /*269f0*/  STS.U8 [R70+UR9+0xfd80], R42 ;  /* 0x00fd802a46007988 */ /* 0x000fe80008000009 */
[----:B--2---:R-:W-:Y:S04]  /*26a00*/  STS.U8 [R10+UR9+0x8200], R27 ;  /* 0x0082001b0a007988 */ /* 0x004fe80008000009 */
[----:B---3--:R-:W-:Y:S04]  /*26a10*/  STS.U8 [R10+UR9+0xa200], R26 ;  /* 0x00a2001a0a007988 */ /* 0x008fe80008000009 */
[----:B----4-:R-:W-:Y:S04]  /*26a20*/  STS.U8 [R10+UR9+0xc200], R25 ;  /* 0x00c200190a007988 */ /* 0x010fe80008000009 */
[----:B------:R0:W-:Y:S04]  /*26a30*/  STS.U8 [R10+UR9+0xe200], R2 ;  /* 0x00e200020a007988 */ /* 0x0001e80008000009 */
[----:B0-----:R-:W2:Y:S04]  /*26a40*/  LDL.LU R2, [R1+0x4] ;  /* 0x0000040001027983 */ /* 0x001ea80000300800 */
[----:B------:R-:W3:Y:S04]  /*26a50*/  LDL.LU R26, [R1+0x210] ;  /* 0x00021000011a7983 */ /* 0x000ee80000300800 */
[----:B------:R0:W-:Y:S04]  /*26a60*/  STS.U8 [R10+UR9+0x8600], R24 ;  /* 0x008600180a007988 */ /* 0x0001e80008000009 */
[----:B------:R-:W4:Y:S04]  /*26a70*/  LDL.LU R25, [R1+0x20c] ;  /* 0x00020c0001197983 */ /* 0x000f280000300800 */
        /* <DEDUP_REMOVED lines=27> */
[----:B--2---:R0:W-:Y:S04]  /*26c30*/  STS.U8 [R10+UR9+0xd200], R2 ;  /* 0x00d200020a007988 */ /* 0x0041e80008000009 */
[----:B------:R-:W-:Y:S04]  /*26c40*/  STS.U8 [R10+UR9+0xf200], R93 ;  /* 0x00f2005d0a007988 */ /* 0x000fe80008000009 */
[----:B------:R-:W-:Y:S04]  /*26c50*/  STS.U8 [R10+UR9+0x9600], R67 ;  /* 0x009600430a007988 */ /* 0x000fe80008000009 */
[----:B------:R-:W-:Y:S04]  /*26c60*/  STS.U8 [R10+UR9+0xb600], R66 ;  /* 0x00b600420a007988 */ /* 0x000fe80008000009 */
[----:B------:R-:W-:Y:S04]  /*26c70*/  STS.U8 [R10+UR9+0xd600], R65 ;  /* 0x00d600410a007988 */ /* 0x000fe80008000009 */
[----:B------:R-:W-:Y:S01]  /*26c80*/  STS.U8 [R10+UR9+0xf600], R64 ;  /* 0x00f600400a007988 */ /* 0x000fe20008000009 */
[----:B0-----:R-:W-:-:S03]  /*26c90*/  LOP3.LUT R2, R3, 0x50, RZ, 0x3c, !PT ;  /* 0x0000005003027812 */ /* 0x001fc600078e3cff */
        /* <DEDUP_REMOVED lines=8> */
[----:B---3--:R-:W-:Y:S04]  /*26d20*/  STS.U8 [R2+UR9+0x8280], R26 ;  /* 0x0082801a02007988 */ /* 0x008fe80008000009 */
[----:B----4-:R-:W-:Y:S04]  /*26d30*/  STS.U8 [R2+UR9+0xa280], R25 ;  /* 0x00a2801902007988 */ /* 0x010fe80008000009 */
[----:B------:R-:W-:Y:S04]  /*26d40*/  STS.U8 [R2+UR9+0xc280], R24 ;  /* 0x00c2801802007988 */ /* 0x000fe80008000009 */
[----:B------:R-:W-:Y:S04]  /*26d50*/  STS.U8 [R2+UR9+0xe280], R83 ;  /* 0x00e2805302007988 */ /* 0x000fe80008000009 */
[----:B------:R-:W-:Y:S04]  /*26d60*/  STS.U8 [R2+UR9+0x8680], R84 ;  /* 0x0086805402007988 */ /* 0x000fe80008000009 */
[----:B------:R0:W-:Y:S04]  /*26d70*/  STS.U8 [R2+UR9+0xa680], R85 ;  /* 0x00a6805502007988 */ /* 0x0001e80008000009 */
[----:B------:R1:W-:Y:S04]  /*26d80*/  STS.U8 [R2+UR9+0xc680], R87 ;  /* 0x00c6805702007988 */ /* 0x0003e80008000009 */
[----:B------:R-:W-:Y:S04]  /*26d90*/  STS.U8 [R2+UR9+0xe680], R46 ;  /* 0x00e6802e02007988 */ /* 0x000fe80008000009 */
[----:B------:R-:W-:Y:S04]  /*26da0*/  STS.U8 [R2+UR9+0x8a80], R47 ;  /* 0x008a802f02007988 */ /* 0x000fe80008000009 */
[----:B------:R-:W-:Y:S04]  /*26db0*/  STS.U8 [R2+UR9+0xaa80], R91 ;  /* 0x00aa805b02007988 */ /* 0x000fe80008000009 */
[----:B------:R-:W-:Y:S04]  /*26dc0*/  STS.U8 [R2+UR9+0xca80], R0 ;  /* 0x00ca800002007988 */ /* 0x000fe80008000009 */
[----:B------:R-:W-:Y:S04]  /*26dd0*/  STS.U8 [R2+UR9+0xea80], R4 ;  /* 0x00ea800402007988 */ /* 0x000fe80008000009 */
[----:B------:R-:W-:Y:S04]  /*26de0*/  STS.U8 [R2+UR9+0x8e80], R6 ;  /* 0x008e800602007988 */ /* 0x000fe80008000009 */
[----:B------:R-:W-:Y:S04]  /*26df0*/  STS.U8 [R2+UR9+0xae80], R5 ;  /* 0x00ae800502007988 */ /* 0x000fe80008000009 */
[----:B0-----:R-:W2:Y:S04]  /*26e00*/  LDL.LU R85, [R1+0x200] ;  /* 0x0002000001557983 */ /* 0x001ea80000300800 */
[----:B------:R0:W-:Y:S04]  /*26e10*/  STS.U8 [R2+UR9+0xce80], R8 ;  /* 0x00ce800802007988 */ /* 0x0001e80008000009 */
[----:B-1----:R-:W3:Y:S04]  /*26e20*/  LDL.LU R87, [R1+0x1f8] ;  /* 0x0001f80001577983 */ /* 0x002ee80000300800 */
[----:B0-----:R-:W4:Y:S04]  /*26e30*/  LDL.LU R8, [R1+0x1d8] ;  /* 0x0001d80001087983 */ /* 0x001f280000300800 */
[----:B------:R-:W2:Y:S04]  /*26e40*/  LDL.LU R46, [R1+0x1d0] ;  /* 0x0001d000012e7983 */ /* 0x000ea80000300800 */
[----:B------:R-:W2:Y:S04]  /*26e50*/  LDL.LU R47, [R1+0x15c] ;  /* 0x00015c00012f7983 */ /* 0x000ea80000300800 */
[----:B------:R-:W2:Y:S04]  /*26e60*/  LDL.LU R91, [R1+0x154] ;  /* 0x00015400015b7983 */ /* 0x000ea80000300800 */
[----:B------:R0:W-:Y:S04]  /*26e70*/  STS.U8 [R2+UR9+0xee80], R7 ;  /* 0x00ee800702007988 */ /* 0x0001e80008000009 */
[----:B------:R-:W2:Y:S04]  /*26e80*/  LDL.LU R6, [R1+0x1f0] ;  /* 0x0001f00001067983 */ /* 0x000ea80000300800 */
[----:B0-----:R-:W2:Y:S04]  /*26e90*/  LDL.LU R7, [R1+0x1e8] ;  /* 0x0001e80001077983 */ /* 0x001ea80000300800 */
[----:B------:R-:W2:Y:S04]  /*26ea0*/  LDL R11, [R1+0x444] ;  /* 0x00044400010b7983 */ /* 0x000ea80000100800 */
[----:B------:R-:W2:Y:S04]  /*26eb0*/  LDL R10, [R1+0x448] ;  /* 0x00044800010a7983 */ /* 0x000ea80000100800 */
[----:B------:R-:W3:Y:S04]  /*26ec0*/  LDL R5, [R1+0x464] ;  /* 0x0004640001057983 */ /* 0x000ee80000100800 */
[----:B------:R-:W3:Y:S01]  /*26ed0*/  LDL R4, [R1+0x468] ;  /* 0x0004680001047983 */ /* 0x000ee20000100800 */
[----:B------:R-:W-:-:S03]  /*26ee0*/  PRMT R56, RZ, 0x7610, R56 ;  /* 0x00007610ff387816 */ /* 0x000fc60000000038 */
[----:B------:R-:W-:Y:S04]  /*26ef0*/  STS.U8 [R2+UR9+0x9280], R92 ;  /* 0x0092805c02007988 */ /* 0x000fe80008000009 */
[----:B------:R-:W-:Y:S04]  /*26f00*/  STS.U8 [R2+UR9+0xb280], R90 ;  /* 0x00b2805a02007988 */ /* 0x000fe80008000009 */
[----:B------:R-:W-:Y:S04]  /*26f10*/  STS.U8 [R2+UR9+0xd280], R89 ;  /* 0x00d2805902007988 */ /* 0x000fe80008000009 */
[----:B------:R-:W-:Y:S04]  /*26f20*/  STS.U8 [R2+UR9+0xf280], R88 ;  /* 0x00f2805802007988 */ /* 0x000fe80008000009 */
[----:B------:R-:W-:Y:S04]  /*26f30*/  STS.U8 [R2+UR9+0x9680], R63 ;  /* 0x0096803f02007988 */ /* 0x000fe80008000009 */
[----:B------:R-:W-:Y:S04]  /*26f40*/  STS.U8 [R2+UR9+0xb680], R62 ;  /* 0x00b6803e02007988 */ /* 0x000fe80008000009 */
[----:B------:R-:W-:Y:S01]  /*26f50*/  STS.U8 [R2+UR9+0xd680], R61 ;  /* 0x00d6803d02007988 */ /* 0x000fe20008000009 */
[----:B------:R-:W-:-:S03]  /*26f60*/  PRMT R50, RZ, 0x7610, R50 ;  /* 0x00007610ff327816 */ /* 0x000fc60000000032 */
        /* <DEDUP_REMOVED lines=8> */
[----:B------:R0:W-:Y:S01]  /*26ff0*/  STS.U8 [R2+UR9+0xfe80], R59 ;  /* 0x00fe803b02007988 */ /* 0x0001e20008000009 */
[----:B------:R-:W-:-:S03]  /*27000*/  LOP3.LUT R0, R3, 0x60, RZ, 0x3c, !PT ;  /* 0x0000006003007812 */ /* 0x000fc600078e3cff */
[----:B------:R-:W4:Y:S04]  /*27010*/  LDL R3, [R1+0x484] ;  /* 0x0004840001037983 */ /* 0x000f280000100800 */
[----:B------:R-:W4:Y:S04]  /*27020*/  LDL R26, [R1+0x4a4] ;  /* 0x0004a400011a7983 */ /* 0x000f280000100800 */
[----:B0-----:R-:W4:Y:S04]  /*27030*/  LDL R2, [R1+0x488] ;  /* 0x0004880001027983 */ /* 0x001f280000100800 */
[----:B------:R-:W4:Y:S04]  /*27040*/  LDL R25, [R1+0x4c4] ;  /* 0x0004c40001197983 */ /* 0x000f280000100800 */
[----:B------:R-:W4:Y:S04]  /*27050*/  LDL R24, [R1+0x4c8] ;  /* 0x0004c80001187983 */ /* 0x000f280000100800 */
[----:B------:R-:W4:Y:S04]  /*27060*/  LDL R29, [R1+0x504] ;  /* 0x00050400011d7983 */ /* 0x000f280000100800 */
[----:B------:R-:W4:Y:S04]  /*27070*/  LDL R28, [R1+0x508] ;  /* 0x00050800011c7983 */ /* 0x000f280000100800 */
[----:B--2---:R3:W2:Y:S02]  /*27080*/  @!P1 LDG.E.U8 R56, desc[UR24][R10.64] ;  /* 0x000000180a389981 */ /* 0x0046a4000c1e1100 */
[----:B---3--:R-:W-:-:S02]  /*27090*/  @!P1 IMAD.MOV.U32 R10, RZ, RZ, R4 ;  /* 0x000000ffff0a9224 */ /* 0x008fc400078e0004 */
[----:B------:R-:W-:-:S05]  /*270a0*/  @!P1 IMAD.MOV.U32 R11, RZ, RZ, R5 ;  /* 0x000000ffff0b9224 */ /* 0x000fca00078e0005 */
[----:B------:R0:W3:Y:S04]  /*270b0*/  @!P1 LDG.E.U8 R50, desc[UR24][R10.64] ;  /* 0x000000180a329981 */ /* 0x0000e8000c1e1100 */
[----:B------:R-:W-:Y:S04]  /*270c0*/  STS.U8 [R0+UR9+0x8300], R85 ;  /* 0x0083005500007988 */ /* 0x000fe80008000009 */
[----:B------:R-:W-:Y:S04]  /*270d0*/  STS.U8 [R0+UR9+0xa300], R87 ;  /* 0x00a3005700007988 */ /* 0x000fe80008000009 */
[----:B----4-:R1:W-:Y:S04]  /*270e0*/  STS.U8 [R0+UR9+0xc300], R8 ;  /* 0x00c3000800007988 */ /* 0x0103e80008000009 */
[----:B-1----:R-:W4:Y:S04]  /*270f0*/  LDL R8, [R1+0x4a8] ;  /* 0x0004a80001087983 */ /* 0x002f280000100800 */
[----:B------:R-:W-:Y:S04]  /*27100*/  STS.U8 [R0+UR9+0xe300], R46 ;  /* 0x00e3002e00007988 */ /* 0x000fe80008000009 */
[----:B------:R-:W-:Y:S04]  /*27110*/  STS.U8 [R0+UR9+0x8700], R47 ;  /* 0x0087002f00007988 */ /* 0x000fe80008000009 */
[----:B------:R-:W-:Y:S04]  /*27120*/  STS.U8 [R0+UR9+0xa700], R91 ;  /* 0x00a7005b00007988 */ /* 0x000fe80008000009 */
[----:B------:R1:W-:Y:S04]  /*27130*/  STS.U8 [R0+UR9+0xc700], R6 ;  /* 0x00c7000600007988 */ /* 0x0003e80008000009 */
[----:B------:R0:W-:Y:S04]  /*27140*/  STS.U8 [R0+UR9+0xe700], R7 ;  /* 0x00e7000700007988 */ /* 0x0001e80008000009 */
[----:B-1----:R-:W4:Y:S04]  /*27150*/  LDL R6, [R1+0x4e8] ;  /* 0x0004e80001067983 */ /* 0x002f280000100800 */
[----:B0-----:R-:W4:Y:S01]  /*27160*/  LDL R7, [R1+0x4e4] ;  /* 0x0004e40001077983 */ /* 0x001f220000100800 */
[----:B------:R-:W-:-:S03]  /*27170*/  @!P1 IMAD.MOV.U32 R10, RZ, RZ, R2 ;  /* 0x000000ffff0a9224 */ /* 0x000fc600078e0002 */
[----:B--2---:R-:W-:Y:S04]  /*27180*/  STL [R1+0xd28], R56 ;  /* 0x000d283801007387 */ /* 0x004fe80000100800 */
[----:B------:R-:W2:Y:S04]  /*27190*/  LDL R5, [R1+0x524] ;  /* 0x0005240001057983 */ /* 0x000ea80000100800 */
[----:B------:R-:W2:Y:S04]  /*271a0*/  LDL R4, [R1+0x528] ;  /* 0x0005280001047983 */ /* 0x000ea80000100800 */
[----:B------:R-:W2:Y:S04]  /*271b0*/  LDL R30, [R1+0x544] ;  /* 0x00054400011e7983 */ /* 0x000ea80000100800 */
[----:B------:R-:W2:Y:S04]  /*271c0*/  LDL R27, [R1+0x548] ;  /* 0x00054800011b7983 */ /* 0x000ea80000100800 */
[----:B---3--:R0:W-:Y:S04]  /*271d0*/  STL [R1+0xd2c], R50 ;  /* 0x000d2c3201007387 */ /* 0x0081e80000100800 */
[----:B------:R-:W3:Y:S01]  /*271e0*/  LDL R2, [R1+0x568] ;  /* 0x0005680001027983 */ /* 0x000ee20000100800 */
[----:B------:R-:W-:-:S03]  /*271f0*/  @!P1 IMAD.MOV.U32 R11, RZ, RZ, R3 ;  /* 0x000000ffff0b9224 */ /* 0x000fc600078e0003 */
[----:B------:R-:W3:Y:S01]  /*27200*/  LDL R3, [R1+0x564] ;  /* 0x0005640001037983 */ /* 0x000ee20000100800 */
[----:B------:R-:W-:Y:S02]  /*27210*/  PRMT R22, RZ, 0x7610, R22 ;  /* 0x00007610ff167816 */ /* 0x000fe40000000016 */
[----:B------:R-:W-:Y:S01]  /*27220*/  PRMT R21, RZ, 0x7610, R21 ;  /* 0x00007610ff157816 */ /* 0x000fe20000000015 */
[----:B------:R-:W3:Y:S04]  /*27230*/  LDL R31, [R1+0x3ec] ;  /* 0x0003ec00011f7983 */ /* 0x000ee80000100800 */
[----:B------:R4:W3:Y:S01]  /*27240*/  @!P1 LDG.E.U8 R22, desc[UR24][R10.64] ;  /* 0x000000180a169981 */ /* 0x0008e2000c1e1100 */
[----:B------:R-:W-:Y:S02]  /*27250*/  PRMT R20, RZ, 0x7610, R20 ;  /* 0x00007610ff147816 */ /* 0x000fe40000000014 */
[----:B------:R-:W-:Y:S01]  /*27260*/  PRMT R19, RZ, 0x7610, R19 ;  /* 0x00007610ff137816 */ /* 0x000fe20000000013 */
[----:B------:R-:W3:Y:S01]  /*27270*/  LDL R32, [R1+0x46c] ;  /* 0x00046c0001207983 */ /* 0x000ee20000100800 */
[----:B------:R-:W-:-:S02]  /*27280*/  PRMT R18, RZ, 0x7610, R18 ;  /* 0x00007610ff127816 */ /* 0x000fc40000000012 */
[----:B------:R-:W-:Y:S01]  /*27290*/  PRMT R17, RZ, 0x7610, R17 ;  /* 0x00007610ff117816 */ /* 0x000fe20000000011 */
[----:B------:R-:W3:Y:S01]  /*272a0*/  LDL R35, [R1+0x56c] ;  /* 0x00056c0001237983 */ /* 0x000ee20000100800 */
[----:B----4-:R-:W-:Y:S02]  /*272b0*/  @!P1 IMAD.MOV.U32 R10, RZ, RZ, R8 ;  /* 0x000000ffff0a9224 */ /* 0x010fe400078e0008 */
[----:B------:R-:W-:Y:S01]  /*272c0*/  @!P1 IMAD.MOV.U32 R11, RZ, RZ, R26 ;  /* 0x000000ffff0b9224 */ /* 0x000fe200078e001a */
[----:B------:R-:W4:Y:S04]  /*272d0*/  LDL R8, [R1+0x588] ;  /* 0x0005880001087983 */ /* 0x000f280000100800 */
[----:B------:R1:W4:Y:S04]  /*272e0*/  @!P1 LDG.E.U8 R21, desc[UR24][R10.64] ;  /* 0x000000180a159981 */ /* 0x000328000c1e1100 */
[----:B------:R-:W4:Y:S01]  /*272f0*/  LDL R26, [R1+0x584] ;  /* 0x00058400011a7983 */ /* 0x000f220000100800 */
[----:B------:R-:W-:-:S02]  /*27300*/  PRMT R16, RZ, 0x7610, R16 ;  /* 0x00007610ff107816 */ /* 0x000fc40000000010 */
[----:B------:R-:W-:Y:S01]  /*27310*/  PRMT R15, RZ, 0x7610, R15 ;  /* 0x00007610ff0f7816 */ /* 0x000fe2000000000f */
[----:B------:R-:W4:Y:S01]  /*27320*/  LDL R34, [R1+0x570] ;  /* 0x0005700001227983 */ /* 0x000f220000100800 */
[----:B-1----:R-:W-:Y:S02]  /*27330*/  @!P1 IMAD.MOV.U32 R10, RZ, RZ, R24 ;  /* 0x000000ffff0a9224 */ /* 0x002fe400078e0018 */
        /* <DEDUP_REMOVED lines=10> */
[----:B------:R-:W4:Y:S04]  /*273e0*/  LDL R7, [R1+0x5c4] ;  /* 0x0005c40001077983 */ /* 0x000f280000100800 */
[----:B------:R1:W4:Y:S01]  /*273f0*/  @!P1 LDG.E.U8 R19, desc[UR24][R10.64] ;  /* 0x000000180a139981 */ /* 0x000322000c1e1100 */
[----:B------:R-:W-:-:S02]  /*27400*/  PRMT R12, RZ, 0x7610, R12 ;  /* 0x00007610ff0c7816 */ /* 0x000fc4000000000c */
[----:B------:R-:W-:Y:S01]  /*27410*/  PRMT R9, RZ, 0x7610, R9 ;  /* 0x00007610ff097816 */ /* 0x000fe20000000009 */
[----:B------:R-:W4:Y:S01]  /*27420*/  LDL R36, [R1+0x5b0] ;  /* 0x0005b00001247983 */ /* 0x000f220000100800 */
[----:B------:R-:W-:Y:S02]  /*27430*/  PRMT R54, RZ, 0x7610, R54 ;  /* 0x00007610ff367816 */ /* 0x000fe40000000036 */
[----:B------:R-:W-:Y:S01]  /*27440*/  PRMT R23, RZ, 0x7610, R23 ;  /* 0x00007610ff177816 */ /* 0x000fe20000000017 */
[----:B------:R-:W4:Y:S01]  /*27450*/  LDL R38, [R1+0x5f0] ;  /* 0x0005f00001267983 */ /* 0x000f220000100800 */
[----:B-1----:R-:W-:Y:S02]  /*27460*/  @!P1 IMAD.MOV.U32 R10, RZ, RZ, R28 ;  /* 0x000000ffff0a9224 */ /* 0x002fe400078e001c */
[----:B------:R-:W-:Y:S01]  /*27470*/  @!P1 IMAD.MOV.U32 R11, RZ, RZ, R29 ;  /* 0x000000ffff0b9224 */ /* 0x000fe200078e001d */
[----:B------:R-:W4:Y:S04]  /*27480*/  LDL R28, [R1+0x5e8] ;  /* 0x0005e800011c7983 */ /* 0x000f280000100800 */
[----:B------:R-:W4:Y:S04]  /*27490*/  LDL R29, [R1+0x5e4] ;  /* 0x0005e400011d7983 */ /* 0x000f280000100800 */
[----:B------:R2:W4:Y:S01]  /*274a0*/  @!P1 LDG.E.U8 R18, desc[UR24][R10.64] ;  /* 0x000000180a129981 */ /* 0x000522000c1e1100 */
[----:B------:R-:W-:-:S03]  /*274b0*/  PRMT R48, RZ, 0x7610, R48 ;  /* 0x00007610ff307816 */ /* 0x000fc60000000030 */
[----:B------:R-:W4:Y:S04]  /*274c0*/  LDL R39, [R1+0x5ec] ;  /* 0x0005ec0001277983 */ /* 0x000f280000100800 */
[----:B------:R-:W4:Y:S04]  /*274d0*/  LDL R44, [R1+0x3f0] ;  /* 0x0003f000012c7983 */ /* 0x000f280000100800 */
[----:B------:R-:W4:Y:S04]  /*274e0*/  LDL R41, [R1+0x454] ;  /* 0x0004540001297983 */ /* 0x000f280000100800 */
[----:B------:R-:W4:Y:S04]  /*274f0*/  LDL R40, [R1+0x458] ;  /* 0x0004580001287983 */ /* 0x000f280000100800 */
[----:B------:R-:W4:Y:S04]  /*27500*/  LDL R43, [R1+0x494] ;  /* 0x00049400012b7983 */ /* 0x000f280000100800 */
[----:B------:R-:W4:Y:S04]  /*27510*/  LDL R42, [R1+0x498] ;  /* 0x00049800012a7983 */ /* 0x000f280000100800 */
[----:B------:R-:W4:Y:S04]  /*27520*/  LDL R47, [R1+0x514] ;  /* 0x00051400012f7983 */ /* 0x000f280000100800 */
[----:B------:R-:W4:Y:S01]  /*27530*/  LDL R46, [R1+0x518] ;  /* 0x00051800012e7983 */ /* 0x000f220000100800 */
[----:B------:R-:W-:-:S03]  /*27540*/  PRMT R52, RZ, 0x7610, R52 ;  /* 0x00007610ff347816 */ /* 0x000fc60000000034 */
[----:B0-----:R-:W4:Y:S04]  /*27550*/  LDL R50, [R1+0x594] ;  /* 0x0005940001327983 */ /* 0x001f280000100800 */
[----:B------:R-:W4:Y:S04]  /*27560*/  LDL R73, [R1+0x5b4] ;  /* 0x0005b40001497983 */ /* 0x000f280000100800 */
[----:B------:R-:W4:Y:S04]  /*27570*/  LDL R72, [R1+0x5b8] ;  /* 0x0005b80001487983 */ /* 0x000f280000100800 */
[----:B------:R-:W4:Y:S04]  /*27580*/  LDL R70, [R1+0x3e0] ;  /* 0x0003e00001467983 */ /* 0x000f280000100800 */
[----:B------:R-:W4:Y:S01]  /*27590*/  LDL R56, [R1+0x614] ;  /* 0x0006140001387983 */ /* 0x000f220000100800 */
[----:B------:R-:W-:-:S02]  /*275a0*/  PRMT R49, RZ, 0x7610, R49 ;  /* 0x00007610ff317816 */ /* 0x000fc40000000031 */
[----:B------:R-:W-:Y:S01]  /*275b0*/  PRMT R51, RZ, 0x7610, R51 ;  /* 0x00007610ff337816 */ /* 0x000fe20000000033 */
[----:B------:R-:W4:Y:S01]  /*275c0*/  LDL R79, [R1+0x4dc] ;  /* 0x0004dc00014f7983 */ /* 0x000f220000100800 */
[----:B------:R-:W-:Y:S02]  /*275d0*/  PRMT R53, RZ, 0x7610, R53 ;  /* 0x00007610ff357816 */ /* 0x000fe40000000035 */
[----:B------:R-:W-:Y:S01]  /*275e0*/  PRMT R55, RZ, 0x7610, R55 ;  /* 0x00007610ff377816 */ /* 0x000fe20000000037 */
[----:B------:R-:W4:Y:S01]  /*275f0*/  LDL R78, [R1+0x4e0] ;  /* 0x0004e000014e7983 */ /* 0x000f220000100800 */
[----:B------:R-:W-:Y:S02]  /*27600*/  PRMT R57, RZ, 0x7610, R57 ;  /* 0x00007610ff397816 */ /* 0x000fe40000000039 */
[----:B------:R-:W-:Y:S01]  /*27610*/  PRMT R58, RZ, 0x7610, R58 ;  /* 0x00007610ff3a7816 */ /* 0x000fe2000000003a */
[----:B------:R-:W4:Y:S01]  /*27620*/  LDL R88, [R1+0x5c0] ;  /* 0x0005c00001587983 */ /* 0x000f220000100800 */
[----:B------:R-:W-:-:S02]  /*27630*/  PRMT R59, RZ, 0x7610, R59 ;  /* 0x00007610ff3b7816 */ /* 0x000fc4000000003b */
[----:B------:R-:W-:Y:S01]  /*27640*/  PRMT R60, RZ, 0x7610, R60 ;  /* 0x00007610ff3c7816 */ /* 0x000fe2000000003c */
[----:B------:R-:W4:Y:S01]  /*27650*/  LDL R89, [R1+0x5bc] ;  /* 0x0005bc0001597983 */ /* 0x000f220000100800 */
[----:B--2---:R-:W-:-:S03]  /*27660*/  @!P1 IMAD.MOV.U32 R11, RZ, RZ, R5 ;  /* 0x000000ffff0b9224 */ /* 0x004fc600078e0005 */
[----:B------:R-:W2:Y:S01]  /*27670*/  LDL R5, [R1+0x604] ;  /* 0x0006040001057983 */ /* 0x000ea20000100800 */
[----:B------:R-:W-:-:S03]  /*27680*/  @!P1 IMAD.MOV.U32 R10, RZ, RZ, R4 ;  /* 0x000000ffff0a9224 */ /* 0x000fc600078e0004 */
[----:B------:R-:W2:Y:S04]  /*27690*/  LDL R4, [R1+0x608] ;  /* 0x0006080001047983 */ /* 0x000ea80000100800 */
[----:B------:R0:W2:Y:S02]  /*276a0*/  @!P1 LDG.E.U8 R17, desc[UR24][R10.64] ;  /* 0x000000180a119981 */ /* 0x0000a4000c1e1100 */
[----:B0-----:R-:W-:Y:S02]  /*276b0*/  @!P1 IMAD.MOV.U32 R10, RZ, RZ, R27 ;  /* 0x000000ffff0a9224 */ /* 0x001fe400078e001b */
[----:B------:R-:W-:Y:S01]  /*276c0*/  @!P1 IMAD.MOV.U32 R11, RZ, RZ, R30 ;  /* 0x000000ffff0b9224 */ /* 0x000fe200078e001e */
[----:B------:R-:W2:Y:S04]  /*276d0*/  LDL R27, [R1+0x48c] ;  /* 0x00048c00011b7983 */ /* 0x000ea80000100800 */
[----:B------:R-:W2:Y:S04]  /*276e0*/  LDL R30, [R1+0x61c] ;  /* 0x00061c00011e7983 */ /* 0x000ea80000100800 */
[----:B------:R3:W2:Y:S02]  /*276f0*/  @!P1 LDG.E.U8 R16, desc[UR24][R10.64] ;  /* 0x000000180a109981 */ /* 0x0006a4000c1e1100 */
[----:B---3--:R-:W-:-:S02]  /*27700*/  @!P1 IMAD.MOV.U32 R10, RZ, RZ, R2 ;  /* 0x000000ffff0a9224 */ /* 0x008fc400078e0002 */
[----:B------:R-:W3:Y:S01]  /*27710*/  LDL R2, [R1+0x450] ;  /* 0x0004500001027983 */ /* 0x000ee20000100800 */
[----:B------:R-:W-:-:S03]  /*27720*/  @!P1 IMAD.MOV.U32 R11, RZ, RZ, R3 ;  /* 0x000000ffff0b9224 */ /* 0x000fc600078e0003 */
[----:B------:R-:W3:Y:S04]  /*27730*/  LDL R3, [R1+0x44c] ;  /* 0x00044c0001037983 */ /* 0x000ee80000100800 */
[----:B------:R4:W3:Y:S02]  /*27740*/  @!P1 LDG.E.U8 R15, desc[UR24][R10.64] ;  /* 0x000000180a0f9981 */ /* 0x0008e4000c1e1100 */
[----:B----4-:R-:W-:Y:S02]  /*27750*/  @!P1 IMAD.MOV.U32 R10, RZ, RZ, R8 ;  /* 0x000000ffff0a9224 */ /* 0x010fe400078e0008 */
[----:B------:R-:W4:Y:S01]  /*27760*/  LDL R8, [R1+0x470] ;  /* 0x0004700001087983 */ /* 0x000f220000100800 */
[----:B------:R-:W-:-:S03]  /*27770*/  @!P1 IMAD.MOV.U32 R11, RZ, RZ, R26 ;  /* 0x000000ffff0b9224 */ /* 0x000fc600078e001a */
[----:B------:R-:W4:Y:S04]  /*27780*/  LDL R26, [R1+0x490] ;  /* 0x00049000011a7983 */ /* 0x000f280000100800 */
[----:B------:R0:W4:Y:S02]  /*27790*/  @!P1 LDG.E.U8 R14, desc[UR24][R10.64] ;  /* 0x000000180a0e9981 */ /* 0x000124000c1e1100 */
[----:B0-----:R-:W-:Y:S02]  /*277a0*/  @!P1 IMAD.MOV.U32 R10, RZ, RZ, R24 ;  /* 0x000000ffff0a9224 */ /* 0x001fe400078e0018 */
[----:B------:R-:W-:Y:S02]  /*277b0*/  @!P1 IMAD.MOV.U32 R11, RZ, RZ, R25 ;  /* 0x000000ffff0b9224 */ /* 0x000fe400078e0019 */
[----:B------:R-:W-:-:S02]  /*277c0*/  @!P1 IMAD.MOV.U32 R24, RZ, RZ, R6 ;  /* 0x000000ffff189224 */ /* 0x000fc400078e0006 */
[----:B------:R-:W-:Y:S01]  /*277d0*/  @!P1 IMAD.MOV.U32 R25, RZ, RZ, R7 ;  /* 0x000000ffff199224 */ /* 0x000fe200078e0007 */
[----:B------:R0:W4:Y:S04]  /*277e0*/  @!P1 LDG.E.U8 R13, desc[UR24][R10.64] ;  /* 0x000000180a0d9981 */ /* 0x000128000c1e1100 */
[----:B------:R-:W4:Y:S04]  /*277f0*/  LDL R7, [R1+0x4ac] ;  /* 0x0004ac0001077983 */ /* 0x000f280000100800 */
[----:B------:R1:W4:Y:S01]  /*27800*/  @!P1 LDG.E.U8 R12, desc[UR24][R24.64] ;  /* 0x00000018180c9981 */ /* 0x000322000c1e1100 */
[----:B0-----:R-:W-:-:S03]  /*27810*/  PRMT R11, RZ, 0x7610, R11 ;  /* 0x00007610ff0b7816 */ /* 0x001fc6000000000b */
[----:B------:R-:W4:Y:S01]  /*27820*/  LDL R6, [R1+0x4b0] ;  /* 0x0004b00001067983 */ /* 0x000f220000100800 */
[----:B------:R-:W-:Y:S01]  /*27830*/  PRMT R10, RZ, 0x7610, R10 ;  /* 0x00007610ff0a7816 */ /* 0x000fe2000000000a */
[----:B-1----:R-:W-:Y:S02]  /*27840*/  @!P1 IMAD.MOV.U32 R24, RZ, RZ, R28 ;  /* 0x000000ffff189224 */ /* 0x002fe400078e001c */
[----:B------:R-:W-:Y:S01]  /*27850*/  @!P1 IMAD.MOV.U32 R25, RZ, RZ, R29 ;  /* 0x000000ffff199224 */ /* 0x000fe200078e001d */
[----:B------:R-:W4:Y:S04]  /*27860*/  LDL R28, [R1+0x4d0] ;  /* 0x0004d000011c7983 */ /* 0x000f280000100800 */
[----:B------:R2:W4:Y:S04]  /*27870*/  @!P1 LDG.E.U8 R11, desc[UR24][R24.64] ;  /* 0x00000018180b9981 */ /* 0x000528000c1e1100 */
[----:B------:R-:W4:Y:S01]  /*27880*/  LDL R29, [R1+0x4cc] ;  /* 0x0004cc00011d7983 */ /* 0x000f220000100800 */
[----:B--2---:R-:W-:-:S03]  /*27890*/  @!P1 IMAD.MOV.U32 R25, RZ, RZ, R5 ;  /* 0x000000ffff199224 */ /* 0x004fc600078e0005 */
[----:B------:R-:W2:Y:S01]  /*278a0*/  LDL R5, [R1+0x4ec] ;  /* 0x0004ec0001057983 */ /* 0x000ea20000100800 */
[----:B------:R-:W-:-:S03]  /*278b0*/  @!P1 IMAD.MOV.U32 R24, RZ, RZ, R4 ;  /* 0x000000ffff189224 */ /* 0x000fc600078e0004 */
[----:B------:R-:W2:Y:S04]  /*278c0*/  LDL R4, [R1+0x4f0] ;  /* 0x0004f00001047983 */ /* 0x000ea80000100800 */
[----:B------:R0:W2:Y:S02]  /*278d0*/  @!P1 LDG.E.U8 R10, desc[UR24][R24.64] ;  /* 0x00000018180a9981 */ /* 0x0000a4000c1e1100 */
[----:B0-----:R-:W-:Y:S02]  /*278e0*/  @!P1 IMAD.MOV.U32 R25, RZ, RZ, R31 ;  /* 0x000000ffff199224 */ /* 0x001fe400078e001f */
[----:B------:R-:W2:Y:S01]  /*278f0*/  LDL R31, [R1+0x50c] ;  /* 0x00050c00011f7983 */ /* 0x000ea20000100800 */
[----:B------:R-:W-:-:S03]  /*27900*/  @!P1 IMAD.MOV.U32 R24, RZ, RZ, R30 ;  /* 0x000000ffff189224 */ /* 0x000fc600078e001e */
[----:B------:R-:W2:Y:S04]  /*27910*/  LDL R30, [R1+0x510] ;  /* 0x00051000011e7983 */ /* 0x000ea80000100800 */
[----:B------:R3:W2:Y:S02]  /*27920*/  @!P1 LDG.E.U8 R9, desc[UR24][R24.64] ;  /* 0x0000001818099981 */ /* 0x0006a4000c1e1100 */
[----:B---3--:R-:W-:Y:S02]  /*27930*/  @!P1 IMAD.MOV.U32 R24, RZ, RZ, R2 ;  /* 0x000000ffff189224 */ /* 0x008fe400078e0002 */
[----:B------:R-:W3:Y:S01]  /*27940*/  LDL R2, [R1+0x530] ;  /* 0x0005300001027983 */ /* 0x000ee20000100800 */
[----:B------:R-:W-:-:S03]  /*27950*/  @!P1 IMAD.MOV.U32 R25, RZ, RZ, R3 ;  /* 0x000000ffff199224 */ /* 0x000fc600078e0003 */
[----:B------:R-:W3:Y:S04]  /*27960*/  LDL R3, [R1+0x52c] ;  /* 0x00052c0001037983 */ /* 0x000ee80000100800 */
[----:B------:R0:W3:Y:S02]  /*27970*/  @!P1 LDG.E.U8 R54, desc[UR24][R24.64] ;  /* 0x0000001818369981 */ /* 0x0000e4000c1e1100 */
[----:B0-----:R-:W-:Y:S02]  /*27980*/  @!P1 IMAD.MOV.U32 R25, RZ, RZ, R32 ;  /* 0x000000ffff199224 */ /* 0x001fe400078e0020 */
[----:B----4-:R-:W-:Y:S01]  /*27990*/  @!P1 IMAD.MOV.U32 R24, RZ, RZ, R8 ;  /* 0x000000ffff189224 */ /* 0x010fe200078e0008 */
[----:B------:R-:W4:Y:S04]  /*279a0*/  LDL R32, [R1+0x54c] ;  /* 0x00054c0001207983 */ /* 0x000f280000100800 */
[----:B------:R-:W4:Y:S04]  /*279b0*/  LDL R8, [R1+0x550] ;  /* 0x0005500001087983 */ /* 0x000f280000100800 */
[----:B------:R-:W4:Y:S04]  /*279c0*/  @!P1 LDG.E.U8 R23, desc[UR24][R26.64] ;  /* 0x000000181a179981 */ /* 0x000f28000c1e1100 */
[----:B------:R0:W4:Y:S02]  /*279d0*/  @!P1 LDG.E.U8 R48, desc[UR24][R24.64] ;  /* 0x0000001818309981 */ /* 0x000124000c1e1100 */
[----:B0-----:R-:W-:Y:S01]  /*279e0*/  PRMT R25, RZ, 0x7610, R25 ;  /* 0x00007610ff197816 */ /* 0x001fe20000000019 */
[----:B------:R-:W-:-:S02]  /*279f0*/  @!P1 IMAD.MOV.U32 R27, RZ, RZ, R7 ;  /* 0x000000ffff1b9224 */ /* 0x000fc400078e0007 */
[----:B------:R-:W4:Y:S01]  /*27a00*/  LDL R7, [R1+0x58c] ;  /* 0x00058c0001077983 */ /* 0x000f220000100800 */
[----:B------:R-:W-:Y:S01]  /*27a10*/  PRMT R24, RZ, 0x7610, R24 ;  /* 0x00007610ff187816 */ /* 0x000fe20000000018 */
[----:B------:R-:W-:Y:S02]  /*27a20*/  @!P1 IMAD.MOV.U32 R26, RZ, RZ, R6 ;  /* 0x000000ffff1a9224 */ /* 0x000fe400078e0006 */
[----:B------:R-:W4:Y:S04]  /*27a30*/  LDL R6, [R1+0x590] ;  /* 0x0005900001067983 */ /* 0x000f280000100800 */
[----:B------:R0:W4:Y:S04]  /*27a40*/  @!P1 LDG.E.U8 R24, desc[UR24][R26.64] ;  /* 0x000000181a189981 */ /* 0x000128000c1e1100 */
[----:B------:R2:W4:Y:S01]  /*27a50*/  @!P1 LDG.E.U8 R25, desc[UR24][R28.64] ;  /* 0x000000181c199981 */ /* 0x000522000c1e1100 */
[----:B0-----:R-:W-:Y:S01]  /*27a60*/  PRMT R27, RZ, 0x7610, R27 ;  /* 0x00007610ff1b7816 */ /* 0x001fe2000000001b */
[----:B--2---:R-:W-:-:S02]  /*27a70*/  @!P1 IMAD.MOV.U32 R29, RZ, RZ, R5 ;  /* 0x000000ffff1d9224 */ /* 0x004fc400078e0005 */
[----:B------:R-:W2:Y:S01]  /*27a80*/  LDL R5, [R1+0x5cc] ;  /* 0x0005cc0001057983 */ /* 0x000ea20000100800 */
[----:B------:R-:W-:-:S03]  /*27a90*/  @!P1 IMAD.MOV.U32 R28, RZ, RZ, R4 ;  /* 0x000000ffff1c9224 */ /* 0x000fc600078e0004 */
[----:B------:R-:W2:Y:S04]  /*27aa0*/  LDL R4, [R1+0x5d0] ;  /* 0x0005d00001047983 */ /* 0x000ea80000100800 */
[----:B------:R3:W2:Y:S02]  /*27ab0*/  @!P1 LDG.E.U8 R27, desc[UR24][R30.64] ;  /* 0x000000181e1b9981 */ /* 0x0006a4000c1e1100 */
[----:B---3--:R-:W-:Y:S02]  /*27ac0*/  @!P1 IMAD.MOV.U32 R30, RZ, RZ, R2 ;  /* 0x000000ffff1e9224 */ /* 0x008fe400078e0002 */
[----:B------:R-:W3:Y:S01]  /*27ad0*/  LDL R2, [R1+0x610] ;  /* 0x0006100001027983 */ /* 0x000ee20000100800 */
[----:B------:R-:W-:-:S03]  /*27ae0*/  @!P1 IMAD.MOV.U32 R31, RZ, RZ, R3 ;  /* 0x000000ffff1f9224 */ /* 0x000fc600078e0003 */
[----:B------:R-:W3:Y:S01]  /*27af0*/  LDL R3, [R1+0x60c] ;  /* 0x00060c0001037983 */ /* 0x000ee20000100800 */
[----:B------:R-:W-:-:S06]  /*27b00*/  PRMT R26, RZ, 0x7610, R26 ;  /* 0x00007610ff1a7816 */ /* 0x000fcc000000001a */
[----:B------:R0:W3:Y:S01]  /*27b10*/  @!P1 LDG.E.U8 R26, desc[UR24][R28.64] ;  /* 0x000000181c1a9981 */ /* 0x0000e2000c1e1100 */
[----:B----4-:R-:W-:Y:S02]  /*27b20*/  @!P1 IMAD.MOV.U32 R33, RZ, RZ, R32 ;  /* 0x000000ffff219224 */ /* 0x010fe400078e0020 */
[----:B------:R-:W-:Y:S02]  /*27b30*/  @!P1 IMAD.MOV.U32 R32, RZ, RZ, R8 ;  /* 0x000000ffff209224 */ /* 0x000fe400078e0008 */
[----:B------:R-:W4:Y:S01]  /*27b40*/  LDL R8, [R1+0x620] ;  /* 0x0006200001087983 */ /* 0x000f220000100800 */
[----:B0-----:R-:W-:Y:S02]  /*27b50*/  PRMT R29, RZ, 0x7610, R29 ;  /* 0x00007610ff1d7816 */ /* 0x001fe4000000001d */
[----:B------:R-:W-:-:S04]  /*27b60*/  PRMT R28, RZ, 0x7610, R28 ;  /* 0x00007610ff1c7816 */ /* 0x000fc8000000001c */
[----:B------:R0:W4:Y:S04]  /*27b70*/  @!P1 LDG.E.U8 R29, desc[UR24][R32.64] ;  /* 0x00000018201d9981 */ /* 0x000128000c1e1100 */
[----:B------:R1:W4:Y:S01]  /*27b80*/  @!P1 LDG.E.U8 R28, desc[UR24][R30.64] ;  /* 0x000000181e1c9981 */ /* 0x000322000c1e1100 */
[----:B0-----:R-:W-:Y:S02]  /*27b90*/  @!P1 IMAD.MOV.U32 R33, RZ, RZ, R35 ;  /* 0x000000ffff219224 */ /* 0x001fe400078e0023 */
[----:B------:R-:W-:Y:S02]  /*27ba0*/  @!P1 IMAD.MOV.U32 R32, RZ, RZ, R34 ;  /* 0x000000ffff209224 */ /* 0x000fe400078e0022 */
[----:B------:R-:W-:Y:S02]  /*27bb0*/  @!P1 IMAD.MOV.U32 R35, RZ, RZ, R7 ;  /* 0x000000ffff239224 */ /* 0x000fe400078e0007 */
[----:B------:R-:W4:Y:S01]  /*27bc0*/  LDL R7, [R1+0x474] ;  /* 0x0004740001077983 */ /* 0x000f220000100800 */
[----:B-1----:R-:W-:Y:S01]  /*27bd0*/  PRMT R31, RZ, 0x7610, R31 ;  /* 0x00007610ff1f7816 */ /* 0x002fe2000000001f */
[----:B------:R-:W-:-:S02]  /*27be0*/  @!P1 IMAD.MOV.U32 R34, RZ, RZ, R6 ;  /* 0x000000ffff229224 */ /* 0x000fc400078e0006 */
[----:B------:R-:W4:Y:S01]  /*27bf0*/  LDL R6, [R1+0x478] ;  /* 0x0004780001067983 */ /* 0x000f220000100800 */
[----:B------:R-:W-:-:S03]  /*27c00*/  PRMT R30, RZ, 0x7610, R30 ;  /* 0x00007610ff1e7816 */ /* 0x000fc6000000001e */
[----:B------:R0:W4:Y:S04]  /*27c10*/  @!P1 LDG.E.U8 R31, desc[UR24][R34.64] ;  /* 0x00000018221f9981 */ /* 0x000128000c1e1100 */
[----:B------:R1:W4:Y:S01]  /*27c20*/  @!P1 LDG.E.U8 R30, desc[UR24][R32.64] ;  /* 0x00000018201e9981 */ /* 0x000322000c1e1100 */
[----:B0-----:R-:W-:Y:S02]  /*27c30*/  @!P1 IMAD.MOV.U32 R34, RZ, RZ, R36 ;  /* 0x000000ffff229224 */ /* 0x001fe400078e0024 */
[----:B------:R-:W-:Y:S01]  /*27c40*/  @!P1 IMAD.MOV.U32 R35, RZ, RZ, R37 ;  /* 0x000000ffff239224 */ /* 0x000fe200078e0025 */
[----:B-1----:R-:W-:Y:S01]  /*27c50*/  PRMT R33, RZ, 0x7610, R33 ;  /* 0x00007610ff217816 */ /* 0x002fe20000000021 */
[----:B--2---:R-:W-:Y:S02]  /*27c60*/  @!P1 IMAD.MOV.U32 R37, RZ, RZ, R5 ;  /* 0x000000ffff259224 */ /* 0x004fe400078e0005 */
[----:B------:R-:W2:Y:S01]  /*27c70*/  LDL R5, [R1+0x4b4] ;  /* 0x0004b40001057983 */ /* 0x000ea20000100800 */
[----:B------:R-:W-:-:S03]  /*27c80*/  @!P1 IMAD.MOV.U32 R36, RZ, RZ, R4 ;  /* 0x000000ffff249224 */ /* 0x000fc600078e0004 */
[----:B------:R-:W2:Y:S04]  /*27c90*/  LDL R4, [R1+0x4b8] ;  /* 0x0004b80001047983 */ /* 0x000ea80000100800 */
[----:B------:R0:W2:Y:S02]  /*27ca0*/  @!P1 LDG.E.U8 R33, desc[UR24][R36.64] ;  /* 0x0000001824219981 */ /* 0x0000a4000c1e1100 */
[----:B0-----:R-:W-:Y:S02]  /*27cb0*/  @!P1 IMAD.MOV.U32 R36, RZ, RZ, R38 ;  /* 0x000000ffff249224 */ /* 0x001fe400078e0026 */
[----:B---3--:R-:W-:Y:S02]  /*27cc0*/  @!P1 IMAD.MOV.U32 R38, RZ, RZ, R2 ;  /* 0x000000ffff269224 */ /* 0x008fe400078e0002 */
[----:B------:R-:W3:Y:S01]  /*27cd0*/  LDL R2, [R1+0x4d8] ;  /* 0x0004d80001027983 */ /* 0x000ee20000100800 */
[----:B------:R-:W-:-:S02]  /*27ce0*/  @!P1 IMAD.MOV.U32 R37, RZ, RZ, R39 ;  /* 0x000000ffff259224 */ /* 0x000fc400078e0027 */
[----:B------:R-:W-:Y:S02]  /*27cf0*/  @!P1 IMAD.MOV.U32 R39, RZ, RZ, R3 ;  /* 0x000000ffff279224 */ /* 0x000fe400078e0003 */
[----:B------:R-:W3:Y:S01]  /*27d00*/  LDL R3, [R1+0x4d4] ;  /* 0x0004d40001037983 */ /* 0x000ee20000100800 */
[----:B------:R-:W-:-:S06]  /*27d10*/  PRMT R32, RZ, 0x7610, R32 ;  /* 0x00007610ff207816 */ /* 0x000fcc0000000020 */
[----:B------:R0:W3:Y:S02]  /*27d20*/  @!P1 LDG.E.U8 R32, desc[UR24][R34.64] ;  /* 0x0000001822209981 */ /* 0x0000e4000c1e1100 */
[----:B0-----:R-:W-:Y:S02]  /*27d30*/  PRMT R35, RZ, 0x7610, R35 ;  /* 0x00007610ff237816 */ /* 0x001fe40000000023 */
[----:B------:R-:W-:-:S04]  /*27d40*/  PRMT R34, RZ, 0x7610, R34 ;  /* 0x00007610ff227816 */ /* 0x000fc80000000022 */
[----:B------:R0:W3:Y:S04]  /*27d50*/  @!P1 LDG.E.U8 R35, desc[UR24][R38.64] ;  /* 0x0000001826239981 */ /* 0x0000e8000c1e1100 */
[----:B------:R1:W3:Y:S01]  /*27d60*/  @!P1 LDG.E.U8 R34, desc[UR24][R36.64] ;  /* 0x0000001824229981 */ /* 0x0002e2000c1e1100 */
[----:B0-----:R-:W-:Y:S02]  /*27d70*/  @!P1 IMAD.MOV.U32 R39, RZ, RZ, R44 ;  /* 0x000000ffff279224 */ /* 0x001fe400078e002c */
[----:B----4-:R-:W-:Y:S01]  /*27d80*/  @!P1 IMAD.MOV.U32 R38, RZ, RZ, R8 ;  /* 0x000000ffff269224 */ /* 0x010fe200078e0008 */
[----:B------:R-:W4:Y:S01]  /*27d90*/  LDL R44, [R1+0x4f4] ;  /* 0x0004f400012c7983 */ /* 0x000f220000100800 */
[----:B-1----:R-:W-:-:S03]  /*27da0*/  PRMT R36, RZ, 0x7610, R36 ;  /* 0x00007610ff247816 */ /* 0x002fc60000000024 */
[----:B------:R-:W4:Y:S04]  /*27db0*/  LDL R8, [R1+0x4f8] ;  /* 0x0004f80001087983 */ /* 0x000f280000100800 */
[----:B------:R0:W4:Y:S01]  /*27dc0*/  @!P1 LDG.E.U8 R36, desc[UR24][R38.64] ;  /* 0x0000001826249981 */ /* 0x000122000c1e1100 */
[----:B------:R-:W-:Y:S01]  /*27dd0*/  PRMT R37, RZ, 0x7610, R37 ;  /* 0x00007610ff257816 */ /* 0x000fe20000000025 */
[----:B0-----:R-:W-:Y:S02]  /*27de0*/  @!P1 IMAD.MOV.U32 R39, RZ, RZ, R41 ;  /* 0x000000ffff279224 */ /* 0x001fe400078e0029 */
[----:B------:R-:W-:Y:S02]  /*27df0*/  @!P1 IMAD.MOV.U32 R41, RZ, RZ, R7 ;  /* 0x000000ffff299224 */ /* 0x000fe400078e0007 */
[----:B------:R-:W4:Y:S01]  /*27e00*/  LDL R7, [R1+0x534] ;  /* 0x0005340001077983 */ /* 0x000f220000100800 */
[----:B------:R-:W-:-:S02]  /*27e10*/  @!P1 IMAD.MOV.U32 R38, RZ, RZ, R40 ;  /* 0x000000ffff269224 */ /* 0x000fc400078e0028 */
[----:B------:R-:W-:Y:S02]  /*27e20*/  @!P1 IMAD.MOV.U32 R40, RZ, RZ, R6 ;  /* 0x000000ffff289224 */ /* 0x000fe400078e0006 */
[----:B------:R-:W4:Y:S04]  /*27e30*/  LDL R6, [R1+0x538] ;  /* 0x0005380001067983 */ /* 0x000f280000100800 */
[----:B------:R0:W4:Y:S04]  /*27e40*/  @!P1 LDG.E.U8 R37, desc[UR24][R40.64] ;  /* 0x0000001828259981 */ /* 0x000128000c1e1100 */
[----:B------:R1:W4:Y:S01]  /*27e50*/  @!P1 LDG.E.U8 R52, desc[UR24][R38.64] ;  /* 0x0000001826349981 */ /* 0x000322000c1e1100 */
[----:B0-----:R-:W-:-:S02]  /*27e60*/  @!P1 IMAD.MOV.U32 R40, RZ, RZ, R42 ;  /* 0x000000ffff289224 */ /* 0x001fc400078e002a */
[----:B------:R-:W-:Y:S01]  /*27e70*/  @!P1 IMAD.MOV.U32 R41, RZ, RZ, R43 ;  /* 0x000000ffff299224 */ /* 0x000fe200078e002b */
[----:B-1----:R-:W-:Y:S01]  /*27e80*/  PRMT R39, RZ, 0x7610, R39 ;  /* 0x00007610ff277816 */ /* 0x002fe20000000027 */
[----:B--2---:R-:W-:Y:S02]  /*27e90*/  @!P1 IMAD.MOV.U32 R43, RZ, RZ, R5 ;  /* 0x000000ffff2b9224 */ /* 0x004fe400078e0005 */
        /* <DEDUP_REMOVED lines=9> */
[----:B------:R0:W3:Y:S02]  /*27f30*/  @!P1 LDG.E.U8 R38, desc[UR24][R40.64] ;  /* 0x0000001828269981 */ /* 0x0000e4000c1e1100 */
[----:B0-----:R-:W-:Y:S02]  /*27f40*/  PRMT R41, RZ, 0x7610, R41 ;  /* 0x00007610ff297816 */ /* 0x001fe40000000029 */
[----:B------:R-:W-:-:S06]  /*27f50*/  PRMT R40, RZ, 0x7610, R40 ;  /* 0x00007610ff287816 */ /* 0x000fcc0000000028 */
[----:B------:R0:W3:Y:S01]  /*27f60*/  @!P1 LDG.E.U8 R40, desc[UR24][R42.64] ;  /* 0x000000182a289981 */ /* 0x0000e2000c1e1100 */
[----:B----4-:R-:W-:Y:S02]  /*27f70*/  @!P1 IMAD.MOV.U32 R45, RZ, RZ, R44 ;  /* 0x000000ffff2d9224 */ /* 0x010fe400078e002c */
[----:B------:R-:W-:Y:S02]  /*27f80*/  @!P1 IMAD.MOV.U32 R44, RZ, RZ, R8 ;  /* 0x000000ffff2c9224 */ /* 0x000fe400078e0008 */
[----:B------:R-:W4:Y:S04]  /*27f90*/  LDL R8, [R1+0x598] ;  /* 0x0005980001087983 */ /* 0x000f280000100800 */
[----:B------:R1:W4:Y:S01]  /*27fa0*/  @!P1 LDG.E.U8 R41, desc[UR24][R44.64] ;  /* 0x000000182c299981 */ /* 0x000322000c1e1100 */
[----:B0-----:R-:W-:Y:S01]  /*27fb0*/  PRMT R43, RZ, 0x7610, R43 ;  /* 0x00007610ff2b7816 */ /* 0x001fe2000000002b */
[----:B-1----:R-:W-:-:S02]  /*27fc0*/  @!P1 IMAD.MOV.U32 R45, RZ, RZ, R47 ;  /* 0x000000ffff2d9224 */ /* 0x002fc400078e002f */
[----:B------:R-:W-:Y:S02]  /*27fd0*/  @!P1 IMAD.MOV.U32 R47, RZ, RZ, R7 ;  /* 0x000000ffff2f9224 */ /* 0x000fe400078e0007 */
[----:B------:R-:W4:Y:S01]  /*27fe0*/  LDL R7, [R1+0x5d4] ;  /* 0x0005d40001077983 */ /* 0x000f220000100800 */
[----:B------:R-:W-:Y:S02]  /*27ff0*/  @!P1 IMAD.MOV.U32 R44, RZ, RZ, R46 ;  /* 0x000000ffff2c9224 */ /* 0x000fe400078e002e */
[----:B------:R-:W-:Y:S02]  /*28000*/  @!P1 IMAD.MOV.U32 R46, RZ, RZ, R6 ;  /* 0x000000ffff2e9224 */ /* 0x000fe400078e0006 */
[----:B------:R-:W4:Y:S01]  /*28010*/  LDL R6, [R1+0x5d8] ;  /* 0x0005d80001067983 */ /* 0x000f220000100800 */
[----:B------:R-:W-:-:S03]  /*28020*/  PRMT R42, RZ, 0x7610, R42 ;  /* 0x00007610ff2a7816 */ /* 0x000fc6000000002a */
[----:B------:R-:W4:Y:S04]  /*28030*/  @!P1 LDG.E.U8 R43, desc[UR24][R46.64] ;  /* 0x000000182e2b9981 */ /* 0x000f28000c1e1100 */
[----:B------:R0:W4:Y:S02]  /*28040*/  @!P1 LDG.E.U8 R42, desc[UR24][R44.64] ;  /* 0x000000182c2a9981 */ /* 0x000124000c1e1100 */
[----:B0-----:R-:W-:Y:S01]  /*28050*/  PRMT R44, RZ, 0x7610, R44 ;  /* 0x00007610ff2c7816 */ /* 0x001fe2000000002c */
        /* <DEDUP_REMOVED lines=11> */
[----:B0-----:R-:W-:Y:S02]  /*28110*/  @!P1 IMAD.MOV.U32 R47, RZ, RZ, R50 ;  /* 0x000000ffff2f9224 */ /* 0x001fe400078e0032 */
[----:B------:R-:W3:Y:S01]  /*28120*/  LDL R50, [R1+0x45c] ;  /* 0x00045c0001327983 */ /* 0x000ee20000100800 */
[----:B----4-:R-:W-:-:S03]  /*28130*/  @!P1 IMAD.MOV.U32 R46, RZ, RZ, R8 ;  /* 0x000000ffff2e9224 */ /* 0x010fc600078e0008 */
[----:B------:R-:W4:Y:S04]  /*28140*/  LDL R8, [R1+0x460] ;  /* 0x0004600001087983 */ /* 0x000f280000100800 */
[----:B------:R0:W4:Y:S02]  /*28150*/  @!P1 LDG.E.U8 R49, desc[UR24][R46.64] ;  /* 0x000000182e319981 */ /* 0x000124000c1e1100 */
[----:B0-----:R-:W-:Y:S02]  /*28160*/  @!P1 IMAD.MOV.U32 R46, RZ, RZ, R72 ;  /* 0x000000ffff2e9224 */ /* 0x001fe400078e0048 */
[----:B------:R-:W-:Y:S01]  /*28170*/  @!P1 IMAD.MOV.U32 R47, RZ, RZ, R73 ;  /* 0x000000ffff2f9224 */ /* 0x000fe200078e0049 */
[----:B------:R-:W4:Y:S04]  /*28180*/  LDL R72, [R1+0x500] ;  /* 0x0005000001487983 */ /* 0x000f280000100800 */
[----:B------:R0:W4:Y:S04]  /*28190*/  @!P1 LDG.E.U8 R51, desc[UR24][R46.64] ;  /* 0x000000182e339981 */ /* 0x000128000c1e1100 */
[----:B------:R-:W4:Y:S01]  /*281a0*/  LDL R73, [R1+0x4fc] ;  /* 0x0004fc0001497983 */ /* 0x000f220000100800 */
[----:B0-----:R-:W-:-:S03]  /*281b0*/  @!P1 IMAD.MOV.U32 R47, RZ, RZ, R7 ;  /* 0x000000ffff2f9224 */ /* 0x001fc600078e0007 */
[----:B------:R-:W4:Y:S01]  /*281c0*/  LDL R7, [R1+0x47c] ;  /* 0x00047c0001077983 */ /* 0x000f220000100800 */
[----:B------:R-:W-:-:S03]  /*281d0*/  @!P1 IMAD.MOV.U32 R46, RZ, RZ, R6 ;  /* 0x000000ffff2e9224 */ /* 0x000fc600078e0006 */
[----:B------:R-:W4:Y:S04]  /*281e0*/  LDL R6, [R1+0x480] ;  /* 0x0004800001067983 */ /* 0x000f280000100800 */
[----:B------:R2:W4:Y:S02]  /*281f0*/  @!P1 LDG.E.U8 R53, desc[UR24][R46.64] ;  /* 0x000000182e359981 */ /* 0x000524000c1e1100 */
[----:B--2---:R-:W-:Y:S02]  /*28200*/  @!P1 IMAD.MOV.U32 R47, RZ, RZ, R5 ;  /* 0x000000ffff2f9224 */ /* 0x004fe400078e0005 */
[----:B------:R-:W2:Y:S01]  /*28210*/  LDL R5, [R1+0x49c] ;  /* 0x00049c0001057983 */ /* 0x000ea20000100800 */
[----:B------:R-:W-:-:S03]  /*28220*/  @!P1 IMAD.MOV.U32 R46, RZ, RZ, R4 ;  /* 0x000000ffff2e9224 */ /* 0x000fc600078e0004 */
[----:B------:R-:W2:Y:S04]  /*28230*/  LDL R4, [R1+0x4a0] ;  /* 0x0004a00001047983 */ /* 0x000ea80000100800 */
[----:B------:R0:W2:Y:S02]  /*28240*/  @!P1 LDG.E.U8 R55, desc[UR24][R46.64] ;  /* 0x000000182e379981 */ /* 0x0000a4000c1e1100 */
[----:B0-----:R-:W-:Y:S02]  /*28250*/  @!P1 IMAD.MOV.U32 R46, RZ, RZ, R56 ;  /* 0x000000ffff2e9224 */ /* 0x001fe400078e0038 */
[----:B------:R-:W-:Y:S01]  /*28260*/  @!P1 IMAD.MOV.U32 R47, RZ, RZ, R70 ;  /* 0x000000ffff2f9224 */ /* 0x000fe200078e0046 */
[----:B------:R-:W2:Y:S04]  /*28270*/  LDL R56, [R1+0x520] ;  /* 0x0005200001387983 */ /* 0x000ea80000100800 */
[----:B------:R3:W2:Y:S04]  /*28280*/  @!P1 LDG.E.U8 R57, desc[UR24][R46.64] ;  /* 0x000000182e399981 */ /* 0x0006a8000c1e1100 */
[----:B------:R-:W2:Y:S01]  /*28290*/  LDL R70, [R1+0x51c] ;  /* 0x00051c0001467983 */ /* 0x000ea20000100800 */
[----:B---3--:R-:W-:-:S03]  /*282a0*/  @!P1 IMAD.MOV.U32 R46, RZ, RZ, R2 ;  /* 0x000000ffff2e9224 */ /* 0x008fc600078e0002 */
[----:B------:R-:W3:Y:S01]  /*282b0*/  LDL R2, [R1+0x4c0] ;  /* 0x0004c00001027983 */ /* 0x000ee20000100800 */
[----:B------:R-:W-:-:S03]  /*282c0*/  @!P1 IMAD.MOV.U32 R47, RZ, RZ, R3 ;  /* 0x000000ffff2f9224 */ /* 0x000fc600078e0003 */
[----:B------:R-:W3:Y:S04]  /*282d0*/  LDL R3, [R1+0x4bc] ;  /* 0x0004bc0001037983 */ /* 0x000ee80000100800 */
[----:B------:R0:W3:Y:S02]  /*282e0*/  @!P1 LDG.E.U8 R58, desc[UR24][R46.64] ;  /* 0x000000182e3a9981 */ /* 0x0000e4000c1e1100 */
[----:B0-----:R-:W-:Y:S02]  /*282f0*/  @!P1 IMAD.MOV.U32 R47, RZ, RZ, R50 ;  /* 0x000000ffff2f9224 */ /* 0x001fe400078e0032 */
[----:B------:R-:W3:Y:S01]  /*28300*/  LDL R50, [R1+0x53c] ;  /* 0x00053c0001327983 */ /* 0x000ee20000100800 */
[----:B----4-:R-:W-:-:S03]  /*28310*/  @!P1 IMAD.MOV.U32 R46, RZ, RZ, R8 ;  /* 0x000000ffff2e9224 */ /* 0x010fc600078e0008 */
[----:B------:R-:W4:Y:S04]  /*28320*/  LDL R8, [R1+0x540] ;  /* 0x0005400001087983 */ /* 0x000f280000100800 */
[----:B------:R0:W4:Y:S01]  /*28330*/  @!P1 LDG.E.U8 R59, desc[UR24][R46.64] ;  /* 0x000000182e3b9981 */ /* 0x000122000c1e1100 */
[----:B------:R-:W-:Y:S01]  /*28340*/  PRMT R61, RZ, 0x7610, R61 ;  /* 0x00007610ff3d7816 */ /* 0x000fe2000000003d */
[----:B0-----:R-:W-:Y:S02]  /*28350*/  @!P1 IMAD.MOV.U32 R47, RZ, RZ, R7 ;  /* 0x000000ffff2f9224 */ /* 0x001fe400078e0007 */
        /* <DEDUP_REMOVED lines=9> */
[----:B---3--:R-:W-:Y:S02]  /*283f0*/  @!P1 IMAD.MOV.U32 R46, RZ, RZ, R2 ;  /* 0x000000ffff2e9224 */ /* 0x008fe400078e0002 */
[----:B------:R-:W3:Y:S01]  /*28400*/  LDL R2, [R1+0x5a0] ;  /* 0x0005a00001027983 */ /* 0x000ee20000100800 */
[----:B------:R-:W-:Y:S01]  /*28410*/  PRMT R62, RZ, 0x7610, R62 ;  /* 0x00007610ff3e7816 */ /* 0x000fe2000000003e */
[----:B------:R-:W-:Y:S01]  /*28420*/  @!P1 IMAD.MOV.U32 R47, RZ, RZ, R3 ;  /* 0x000000ffff2f9224 */ /* 0x000fe200078e0003 */
[----:B------:R-:W-:Y:S01]  /*28430*/  PRMT R63, RZ, 0x7610, R63 ;  /* 0x00007610ff3f7816 */ /* 0x000fe2000000003f */
[----:B------:R-:W3:Y:S04]  /*28440*/  LDL R3, [R1+0x59c] ;  /* 0x00059c0001037983 */ /* 0x000ee80000100800 */
[----:B------:R0:W3:Y:S01]  /*28450*/  @!P1 LDG.E.U8 R62, desc[UR24][R46.64] ;  /* 0x000000182e3e9981 */ /* 0x0000e2000c1e1100 */
[----:B------:R-:W-:Y:S01]  /*28460*/  PRMT R64, RZ, 0x7610, R64 ;  /* 0x00007610ff407816 */ /* 0x000fe20000000040 */
[----:B0-----:R-:W-:-:S02]  /*28470*/  @!P1 IMAD.MOV.U32 R46, RZ, RZ, R78 ;  /* 0x000000ffff2e9224 */ /* 0x001fc400078e004e */
[----:B------:R-:W-:Y:S01]  /*28480*/  @!P1 IMAD.MOV.U32 R47, RZ, RZ, R79 ;  /* 0x000000ffff2f9224 */ /* 0x000fe200078e004f */
[----:B------:R-:W-:Y:S01]  /*28490*/  PRMT R65, RZ, 0x7610, R65 ;  /* 0x00007610ff417816 */ /* 0x000fe20000000041 */
[----:B------:R-:W3:Y:S04]  /*284a0*/  LDL R79, [R1+0x5dc] ;  /* 0x0005dc00014f7983 */ /* 0x000ee80000100800 */
[----:B------:R0:W3:Y:S01]  /*284b0*/  @!P1 LDG.E.U8 R63, desc[UR24][R46.64] ;  /* 0x000000182e3f9981 */ /* 0x0000e2000c1e1100 */
[----:B------:R-:W-:-:S03]  /*284c0*/  PRMT R66, RZ, 0x7610, R66 ;  /* 0x00007610ff427816 */ /* 0x000fc60000000042 */
[----:B------:R-:W3:Y:S01]  /*284d0*/  LDL R78, [R1+0x5fc] ;  /* 0x0005fc00014e7983 */ /* 0x000ee20000100800 */
[----:B0-----:R-:W-:Y:S02]  /*284e0*/  @!P1 IMAD.MOV.U32 R46, RZ, RZ, R72 ;  /* 0x000000ffff2e9224 */ /* 0x001fe400078e0048 */
        /* <DEDUP_REMOVED lines=8> */
[----:B------:R-:W3:Y:S04]  /*28570*/  LDL R56, [R1+0x3e4] ;  /* 0x0003e40001387983 */ /* 0x000ee80000100800 */
[----:B------:R4:W3:Y:S04]  /*28580*/  @!P1 LDG.E.U8 R65, desc[UR24][R46.64] ;  /* 0x000000182e419981 */ /* 0x0008e8000c1e1100 */
[----:B------:R-:W3:Y:S01]  /*28590*/  LDL R70, [R1+0x618] ;  /* 0x0006180001467983 */ /* 0x000ee20000100800 */
[----:B----4-:R-:W-:-:S02]  /*285a0*/  @!P1 IMAD.MOV.U32 R46, RZ, RZ, R8 ;  /* 0x000000ffff2e9224 */ /* 0x010fc400078e0008 */
[----:B------:R-:W-:Y:S02]  /*285b0*/  @!P1 IMAD.MOV.U32 R47, RZ, RZ, R50 ;  /* 0x000000ffff2f9224 */ /* 0x000fe400078e0032 */
[----:B------:R-:W4:Y:S04]  /*285c0*/  LDL R50, [R1+0x3f8] ;  /* 0x0003f80001327983 */ /* 0x000f280000100800 */
[----:B------:R0:W4:Y:S02]  /*285d0*/  @!P1 LDG.E.U8 R66, desc[UR24][R46.64] ;  /* 0x000000182e429981 */ /* 0x000124000c1e1100 */
[----:B0-----:R-:W-:Y:S02]  /*285e0*/  @!P1 IMAD.MOV.U32 R47, RZ, RZ, R7 ;  /* 0x000000ffff2f9224 */ /* 0x001fe400078e0007 */
[----:B------:R-:W4:Y:S01]  /*285f0*/  LDL R7, [R1+0x5e0] ;  /* 0x0005e00001077983 */ /* 0x000f220000100800 */
[----:B------:R-:W-:-:S03]  /*28600*/  @!P1 IMAD.MOV.U32 R46, RZ, RZ, R6 ;  /* 0x000000ffff2e9224 */ /* 0x000fc600078e0006 */
[----:B------:R-:W4:Y:S04]  /*28610*/  LDL.LU R80, [R1+0x2a0] ;  /* 0x0002a00001507983 */ /* 0x000f280000300800 */
[----:B------:R2:W4:Y:S04]  /*28620*/  @!P1 LDG.E.U8 R67, desc[UR24][R46.64] ;  /* 0x000000182e439981 */ /* 0x000528000c1e1100 */
        /* <DEDUP_REMOVED lines=8> */
[----:B--2---:R-:W-:-:S02]  /*286b0*/  @!P1 IMAD.MOV.U32 R47, RZ, RZ, R5 ;  /* 0x000000ffff2f9224 */ /* 0x004fc400078e0005 */
[----:B------:R-:W-:-:S05]  /*286c0*/  @!P1 IMAD.MOV.U32 R46, RZ, RZ, R4 ;  /* 0x000000ffff2e9224 */ /* 0x000fca00078e0004 */
[----:B------:R3:W2:Y:S02]  /*286d0*/  @!P1 LDG.E.U8 R68, desc[UR24][R46.64] ;  /* 0x000000182e449981 */ /* 0x0006a4000c1e1100 */
[----:B---3--:R-:W-:Y:S02]  /*286e0*/  @!P1 IMAD.MOV.U32 R46, RZ, RZ, R2 ;  /* 0x000000ffff2e9224 */ /* 0x008fe400078e0002 */
[----:B------:R-:W3:Y:S04]  /*286f0*/  LDL.LU R2, [R1+0x1f4] ;  /* 0x0001f40001027983 */ /* 0x000ee80000300800 */
[----:B------:R-:W2:Y:S01]  /*28700*/  LDL.LU R4, [R1+0x1ec] ;  /* 0x0001ec0001047983 */ /* 0x000ea20000300800 */
[----:B------:R-:W-:Y:S01]  /*28710*/  PRMT R69, RZ, 0x7610, R69 ;  /* 0x00007610ff457816 */ /* 0x000fe20000000045 */
[----:B------:R-:W-:Y:S01]  /*28720*/  @!P1 IMAD.MOV.U32 R47, RZ, RZ, R3 ;  /* 0x000000ffff2f9224 */ /* 0x000fe200078e0003 */
[----:B------:R-:W-:Y:S01]  /*28730*/  PRMT R71, RZ, 0x7610, R71 ;  /* 0x00007610ff477816 */ /* 0x000fe20000000047 */
[----:B------:R-:W2:Y:S04]  /*28740*/  LDL.LU R3, [R1+0x1e4] ;  /* 0x0001e40001037983 */ /* 0x000ea80000300800 */
[----:B------:R0:W2:Y:S01]  /*28750*/  @!P1 LDG.E.U8 R69, desc[UR24][R46.64] ;  /* 0x000000182e459981 */ /* 0x0000a2000c1e1100 */
[----:B------:R-:W-:-:S03]  /*28760*/  PRMT R74, RZ, 0x7610, R74 ;  /* 0x00007610ff4a7816 */ /* 0x000fc6000000004a */
[----:B------:R-:W2:Y:S04]  /*28770*/  LDL.LU R6, [R1+0x170] ;  /* 0x0001700001067983 */ /* 0x000ea80000300800 */
[----:B------:R-:W2:Y:S01]  /*28780*/  LDL.LU R5, [R1+0x16c] ;  /* 0x00016c0001057983 */ /* 0x000ea20000300800 */
[----:B0-----:R-:W-:Y:S02]  /*28790*/  @!P1 IMAD.MOV.U32 R46, RZ, RZ, R88 ;  /* 0x000000ffff2e9224 */ /* 0x001fe400078e0058 */
[----:B------:R-:W-:Y:S01]  /*287a0*/  @!P1 IMAD.MOV.U32 R47, RZ, RZ, R89 ;  /* 0x000000ffff2f9224 */ /* 0x000fe200078e0059 */
[----:B------:R-:W2:Y:S04]  /*287b0*/  LDL.LU R8, [R1+0x164] ;  /* 0x0001640001087983 */ /* 0x000ea80000300800 */
[----:B------:R0:W2:Y:S01]  /*287c0*/  @!P1 LDG.E.U8 R71, desc[UR24][R46.64] ;  /* 0x000000182e479981 */ /* 0x0000a2000c1e1100 */
[----:B------:R-:W-:Y:S01]  /*287d0*/  PRMT R75, RZ, 0x7610, R75 ;  /* 0x00007610ff4b7816 */ /* 0x000fe2000000004b */
[----:B0-----:R-:W-:Y:S01]  /*287e0*/  @!P1 IMAD.MOV.U32 R47, RZ, RZ, R79 ;  /* 0x000000ffff2f9224 */ /* 0x001fe200078e004f */
[----:B------:R-:W-:Y:S01]  /*287f0*/  PRMT R76, RZ, 0x7610, R76 ;  /* 0x00007610ff4c7816 */ /* 0x000fe2000000004c */
[----:B----4-:R-:W-:-:S02]  /*28800*/  @!P1 IMAD.MOV.U32 R46, RZ, RZ, R7 ;  /* 0x000000ffff2e9224 */ /* 0x010fc400078e0007 */
[----:B------:R-:W4:Y:S04]  /*28810*/  LDL.LU R7, [R1+0x158] ;  /* 0x0001580001077983 */ /* 0x000f280000300800 */
[----:B------:R0:W4:Y:S02]  /*28820*/  @!P1 LDG.E.U8 R74, desc[UR24][R46.64] ;  /* 0x000000182e4a9981 */ /* 0x000124000c1e1100 */
[----:B0-----:R-:W-:Y:S02]  /*28830*/  @!P1 IMAD.MOV.U32 R46, RZ, RZ, R73 ;  /* 0x000000ffff2e9224 */ /* 0x001fe400078e0049 */
[----:B------:R-:W-:Y:S01]  /*28840*/  @!P1 IMAD.MOV.U32 R47, RZ, RZ, R78 ;  /* 0x000000ffff2f9224 */ /* 0x000fe200078e004e */
[----:B------:R-:W-:Y:S04]  /*28850*/  STS.U8 [R0+UR9+0x8b00], R80 ;  /* 0x008b005000007988 */ /* 0x000fe80008000009 */
[----:B------:R0:W4:Y:S04]  /*28860*/  @!P1 LDG.E.U8 R75, desc[UR24][R46.64] ;  /* 0x000000182e4b9981 */ /* 0x000128000c1e1100 */
[----:B------:R-:W-:Y:S01]  /*28870*/  STS.U8 [R0+UR9+0xab00], R81 ;  /* 0x00ab005100007988 */ /* 0x000fe20008000009 */
[----:B0-----:R-:W-:-:S02]  /*28880*/  @!P1 IMAD.MOV.U32 R46, RZ, RZ, R70 ;  /* 0x000000ffff2e9224 */ /* 0x001fc400078e0046 */
[----:B------:R-:W-:Y:S01]  /*28890*/  @!P1 IMAD.MOV.U32 R47, RZ, RZ, R72 ;  /* 0x000000ffff2f9224 */ /* 0x000fe200078e0048 */
[----:B------:R-:W-:Y:S04]  /*288a0*/  STS.U8 [R0+UR9+0xcb00], R82 ;  /* 0x00cb005200007988 */ /* 0x000fe80008000009 */
[----:B------:R0:W4:Y:S04]  /*288b0*/  @!P1 LDG.E.U8 R76, desc[UR24][R46.64] ;  /* 0x000000182e4c9981 */ /* 0x000128000c1e1100 */
[----:B------:R1:W-:Y:S04]  /*288c0*/  STS.U8 [R0+UR9+0xeb00], R86 ;  /* 0x00eb005600007988 */ /* 0x0003e80008000009 */
[----:B------:R-:W-:Y:S01]  /*288d0*/  STS.U8 [R0+UR9+0x8f00], R83 ;  /* 0x008f005300007988 */ /* 0x000fe20008000009 */
[----:B0-----:R-:W-:-:S02]  /*288e0*/  @!P1 IMAD.MOV.U32 R46, RZ, RZ, R50 ;  /* 0x000000ffff2e9224 */ /* 0x001fc400078e0032 */
[----:B------:R-:W-:Y:S01]  /*288f0*/  @!P1 IMAD.MOV.U32 R47, RZ, RZ, R56 ;  /* 0x000000ffff2f9224 */ /* 0x000fe200078e0038 */
[----:B------:R-:W-:Y:S04]  /*28900*/  STS.U8 [R0+UR9+0xaf00], R84 ;  /* 0x00af005400007988 */ /* 0x000fe80008000009 */
[----:B------:R-:W4:Y:S04]  /*28910*/  LDL.LU R50, [R1+0x98] ;  /* 0x0000980001327983 */ /* 0x000f280000300800 */
[----:B------:R-:W-:Y:S04]  /*28920*/  STS.U8 [R0+UR9+0xcf00], R85 ;  /* 0x00cf005500007988 */ /* 0x000fe80008000009 */
[----:B------:R-:W4:Y:S04]  /*28930*/  LDL.LU R56, [R1+0x8c] ;  /* 0x00008c0001387983 */ /* 0x000f280000300800 */
[----:B------:R0:W-:Y:S04]  /*28940*/  STS.U8 [R0+UR9+0xef00], R87 ;  /* 0x00ef005700007988 */ /* 0x0001e80008000009 */
[----:B-1----:R-:W4:Y:S04]  /*28950*/  LDL.LU R86, [R1+0x80] ;  /* 0x0000800001567983 */ /* 0x002f280000300800 */
[----:B------:R1:W-:Y:S04]  /*28960*/  STS.U8 [R0+UR9+0x9300], R91 ;  /* 0x0093005b00007988 */ /* 0x0003e80008000009 */
[----:B0-----:R-:W4:Y:S04]  /*28970*/  LDL.LU R87, [R1+0x74] ;  /* 0x0000740001577983 */ /* 0x001f280000300800 */
[----:B-1----:R-:W4:Y:S04]  /*28980*/  LDL.LU R91, [R1+0x2c] ;  /* 0x00002c00015b7983 */ /* 0x002f280000300800 */
[----:B---3--:R0:W-:Y:S04]  /*28990*/  STS.U8 [R0+UR9+0xb300], R2 ;  /* 0x00b3000200007988 */ /* 0x0081e80008000009 */
[----:B--2---:R1:W-:Y:S04]  /*289a0*/  STS.U8 [R0+UR9+0xd300], R4 ;  /* 0x00d3000400007988 */ /* 0x0043e80008000009 */
[----:B0-----:R-:W2:Y:S04]  /*289b0*/  LDL.LU R2, [R1+0x20] ;  /* 0x0000200001027983 */ /* 0x001ea80000300800 */
[----:B-1----:R-:W3:Y:S01]  /*289c0*/  LDL.LU R4, [R1+0x1c] ;  /* 0x00001c0001047983 */ /* 0x002ee20000300800 */
[----:B------:R-:W-:-:S03]  /*289d0*/  PRMT R77, RZ, 0x7610, R77 ;  /* 0x00007610ff4d7816 */ /* 0x000fc6000000004d */
[----:B------:R0:W-:Y:S04]  /*289e0*/  STS.U8 [R0+UR9+0xf300], R3 ;  /* 0x00f3000300007988 */ /* 0x0001e80008000009 */
[----:B------:R1:W-:Y:S04]  /*289f0*/  STS.U8 [R0+UR9+0x9700], R6 ;  /* 0x0097000600007988 */ /* 0x0003e80008000009 */
[----:B------:R1:W-:Y:S04]  /*28a00*/  STS.U8 [R0+UR9+0xb700], R5 ;  /* 0x00b7000500007988 */ /* 0x0003e80008000009 */
[----:B0-----:R-:W3:Y:S04]  /*28a10*/  LDL.LU R3, [R1+0xcc8] ;  /* 0x000cc80001037983 */ /* 0x001ee80000300800 */
[----:B-1----:R-:W3:Y:S04]  /*28a20*/  LDL.LU R6, [R1+0xcc4] ;  /* 0x000cc40001067983 */ /* 0x002ee80000300800 */
[----:B------:R0:W-:Y:S04]  /*28a30*/  STS.U8 [R0+UR9+0xd700], R8 ;  /* 0x00d7000800007988 */ /* 0x0001e80008000009 */
[----:B------:R-:W3:Y:S04]  /*28a40*/  LDL.LU R5, [R1+0xcc0] ;  /* 0x000cc00001057983 */ /* 0x000ee80000300800 */
[----:B------:R1:W3:Y:S04]  /*28a50*/  @!P1 LDG.E.U8 R77, desc[UR24][R46.64] ;  /* 0x000000182e4d9981 */ /* 0x0002e8000c1e1100 */
[----:B0-----:R-:W3:Y:S04]  /*28a60*/  LDL.LU R8, [R1+0xcbc] ;  /* 0x000cbc0001087983 */ /* 0x001ee80000300800 */
[----:B----4-:R0:W-:Y:S04]  /*28a70*/  STS.U8 [R0+UR9+0xf700], R7 ;  /* 0x00f7000700007988 */ /* 0x0101e80008000009 */
[----:B0-----:R-:W4:Y:S04]  /*28a80*/  LDL.LU R7, [R1+0x2c4] ;  /* 0x0002c40001077983 */ /* 0x001f280000300800 */
        /* <DEDUP_REMOVED lines=25> */
[----:B0-----:R-:W4:Y:S04]  /*28c20*/  LDL.LU R87, [R1+0xd20] ;  /* 0x000d200001577983 */ /* 0x001f280000300800 */
[----:B-1----:R-:W4:Y:S04]  /*28c30*/  LDL.LU R91, [R1+0xd1c] ;  /* 0x000d1c00015b7983 */ /* 0x002f280000300800 */
[----:B--2---:R0:W-:Y:S04]  /*28c40*/  STS.U8 [R0+UR9+0xbf00], R2 ;  /* 0x00bf000200007988 */ /* 0x0041e80008000009 */
[----:B---3--:R1:W-:Y:S04]  /*28c50*/  STS.U8 [R0+UR9+0xdf00], R4 ;  /* 0x00df000400007988 */ /* 0x0083e80008000009 */
[----:B0-----:R-:W2:Y:S04]  /*28c60*/  LDL.LU R2, [R1+0xd18] ;  /* 0x000d180001027983 */ /* 0x001ea80000300800 */
[----:B-1----:R-:W3:Y:S01]  /*28c70*/  LDL.LU R4, [R1+0xd14] ;  /* 0x000d140001047983 */ /* 0x002ee20000300800 */
[----:B------:R-:W0:Y:S02]  /*28c80*/  S2R R46, SR_TID.X ;  /* 0x00000000002e7919 */ /* 0x000e240000002100 */
[----:B0-----:R-:W-:-:S04]  /*28c90*/  LOP3.LUT R46, R46, 0x7f, RZ, 0xc0, !PT ;  /* 0x0000007f2e2e7812 */ /* 0x001fc800078ec0ff */
[----:B------:R-:W-:Y:S01]  /*28ca0*/  LOP3.LUT R46, R46, 0x70, RZ, 0x3c, !PT ;  /* 0x000000702e2e7812 */ /* 0x000fe200078e3cff */
[----:B---3--:R0:W-:Y:S04]  /*28cb0*/  STS.U8 [R0+UR9+0xff00], R4 ;  /* 0x00ff000400007988 */ /* 0x0081e80008000009 */
[----:B------:R1:W-:Y:S04]  /*28cc0*/  STS.U8 [R46+UR9+0x8380], R3 ;  /* 0x008380032e007988 */ /* 0x0003e80008000009 */
[----:B------:R3:W-:Y:S04]  /*28cd0*/  STS.U8 [R46+UR9+0xa380], R6 ;  /* 0x00a380062e007988 */ /* 0x0007e80008000009 */
[----:B0-----:R-:W2:Y:S04]  /*28ce0*/  LDL.LU R0, [R1+0xd10] ;  /* 0x000d100001007983 */ /* 0x001ea80000300800 */
[----:B------:R-:W2:Y:S04]  /*28cf0*/  LDL.LU R4, [R1+0xd0c] ;  /* 0x000d0c0001047983 */ /* 0x000ea80000300800 */
[----:B-1----:R-:W2:Y:S04]  /*28d00*/  LDL.LU R3, [R1+0xd08] ;  /* 0x000d080001037983 */ /* 0x002ea80000300800 */
[----:B---3--:R-:W3:Y:S04]  /*28d10*/  LDL.LU R6, [R1+0xd04] ;  /* 0x000d040001067983 */ /* 0x008ee80000300800 */
[----:B------:R0:W-:Y:S04]  /*28d20*/  STS.U8 [R46+UR9+0xc380], R5 ;  /* 0x00c380052e007988 */ /* 0x0001e80008000009 */
[----:B------:R1:W-:Y:S04]  /*28d30*/  STS.U8 [R46+UR9+0xe380], R8 ;  /* 0x00e380082e007988 */ /* 0x0003e80008000009 */
[----:B----4-:R4:W-:Y:S04]  /*28d40*/  STS.U8 [R46+UR9+0x8780], R7 ;  /* 0x008780072e007988 */ /* 0x0109e80008000009 */
[----:B0-----:R-:W2:Y:S04]  /*28d50*/  LDL.LU R5, [R1+0xd00] ;  /* 0x000d000001057983 */ /* 0x001ea80000300800 */
[----:B-1----:R-:W2:Y:S04]  /*28d60*/  LDL.LU R8, [R1+0xcfc] ;  /* 0x000cfc0001087983 */ /* 0x002ea80000300800 */
[----:B----4-:R-:W4:Y:S04]  /*28d70*/  LDL.LU R7, [R1+0xcf8] ;  /* 0x000cf80001077983 */ /* 0x010f280000300800 */
        /* <DEDUP_REMOVED lines=19> */
[----:B------:R2:W-:Y:S04]  /*28eb0*/  STS.U8 [R46+UR9+0x9b80], R5 ;  /* 0x009b80052e007988 */ /* 0x0005e80008000009 */
[----:B0-----:R0:W5:Y:S04]  /*28ec0*/  LDL.LU R7, [R1+0xcf4] ;  /* 0x000cf40001077983 */ /* 0x0011680000300800 */
[----:B-1----:R0:W5:Y:S04]  /*28ed0*/  LDL.LU R8, [R1+0xcf0] ;  /* 0x000cf00001087983 */ /* 0x0021680000300800 */
[----:B--2---:R0:W5:Y:S04]  /*28ee0*/  LDL.LU R5, [R1+0xcec] ;  /* 0x000cec0001057983 */ /* 0x0041680000300800 */
[----:B---3--:R1:W-:Y:S04]  /*28ef0*/  STS.U8 [R46+UR9+0xbb80], R6 ;  /* 0x00bb80062e007988 */ /* 0x0083e80008000009 */
[----:B------:R2:W-:Y:S04]  /*28f00*/  STS.U8 [R46+UR9+0xdb80], R3 ;  /* 0x00db80032e007988 */ /* 0x0005e80008000009 */
[----:B------:R3:W-:Y:S04]  /*28f10*/  STS.U8 [R46+UR9+0xfb80], R4 ;  /* 0x00fb80042e007988 */ /* 0x0007e80008000009 */
[----:B-1----:R0:W5:Y:S04]  /*28f20*/  LDL.LU R6, [R1+0xce8] ;  /* 0x000ce80001067983 */ /* 0x0021680000300800 */
[----:B--2---:R0:W5:Y:S04]  /*28f30*/  LDL.LU R3, [R1+0xce4] ;  /* 0x000ce40001037983 */ /* 0x0041680000300800 */
[----:B---3--:R0:W5:Y:S04]  /*28f40*/  LDL.LU R4, [R1+0xce0] ;  /* 0x000ce00001047983 */ /* 0x0081680000300800 */
[----:B------:R1:W-:Y:S04]  /*28f50*/  STS.U8 [R46+UR9+0x9f80], R0 ;  /* 0x009f80002e007988 */ /* 0x0003e80008000009 */
[----:B------:R2:W-:Y:S04]  /*28f60*/  STS.U8 [R46+UR9+0xbf80], R2 ;  /* 0x00bf80022e007988 */ /* 0x0005e80008000009 */
[----:B-1----:R0:W5:Y:S04]  /*28f70*/  LDL.LU R0, [R1+0xcdc] ;  /* 0x000cdc0001007983 */ /* 0x0021680000300800 */
[----:B--2---:R0:W5:Y:S01]  /*28f80*/  LDL.LU R2, [R1+0xcd8] ;  /* 0x000cd80001027983 */ /* 0x0041620000300800 */
[----:B------:R-:W1:Y:S01]  /*28f90*/  S2R R73, SR_TID.X ;  /* 0x0000000000497919 */ /* 0x000e620000002100 */
[----:B------:R-:W2:Y:S01]  /*28fa0*/  S2R R72, SR_TID.X ;  /* 0x0000000000487919 */ /* 0x000ea20000002100 */
[----:B------:R-:W3:Y:S01]  /*28fb0*/  S2R R70, SR_TID.X ;  /* 0x0000000000467919 */ /* 0x000ee20000002100 */
[----:B------:R0:W-:Y:S04]  /*28fc0*/  STS.U8 [R46+UR9+0xdf80], R91 ;  /* 0x00df805b2e007988 */ /* 0x0001e80008000009 */
[----:B------:R0:W-:Y:S04]  /*28fd0*/  STS.U8 [R46+UR9+0xff80], R87 ;  /* 0x00ff80572e007988 */ /* 0x0001e80008000009 */
[----:B------:R0:W-:Y:S04]  /*28fe0*/  STS.U8 [R86+UR9+0x12000], R56 ;  /* 0x0120003856007988 */ /* 0x0001e80008000009 */
[----:B------:R0:W-:Y:S04]  /*28ff0*/  STS.U8 [R86+UR9+0x12200], R50 ;  /* 0x0122003256007988 */ /* 0x0001e80008000009 */
[----:B------:R0:W-:Y:S04]  /*29000*/  STS.U8 [R86+UR9+0x12400], R22 ;  /* 0x0124001656007988 */ /* 0x0001e80008000009 */
[----:B------:R0:W-:Y:S01]  /*29010*/  STS.U8 [R86+UR9+0x12600], R21 ;  /* 0x0126001556007988 */ /* 0x0001e20008000009 */
[----:B-1----:R-:W-:-:S03]  /*29020*/  LOP3.LUT R73, R73, 0x7f, RZ, 0xc0, !PT ;  /* 0x0000007f49497812 */ /* 0x002fc600078ec0ff */
[----:B------:R0:W-:Y:S01]  /*29030*/  STS.U8 [R86+UR9+0x12800], R20 ;  /* 0x0128001456007988 */ /* 0x0001e20008000009 */
[----:B--2---:R-:W-:-:S03]  /*29040*/  LOP3.LUT R72, R72, 0x7f, RZ, 0xc0, !PT ;  /* 0x0000007f48487812 */ /* 0x004fc600078ec0ff */
[----:B------:R0:W-:Y:S01]  /*29050*/  STS.U8 [R86+UR9+0x12a00], R19 ;  /* 0x012a001356007988 */ /* 0x0001e20008000009 */
[----:B---3--:R-:W-:-:S03]  /*29060*/  LOP3.LUT R70, R70, 0x7f, RZ, 0xc0, !PT ;  /* 0x0000007f46467812 */ /* 0x008fc600078ec0ff */
[----:B------:R0:W-:Y:S04]  /*29070*/  STS.U8 [R86+UR9+0x12c00], R18 ;  /* 0x012c001256007988 */ /* 0x0001e80008000009 */
[----:B------:R0:W-:Y:S01]  /*29080*/  STS.U8 [R86+UR9+0x12e00], R17 ;  /* 0x012e001156007988 */ /* 0x0001e20008000009 */
[----:B------:R-:W-:-:S03]  /*29090*/  LOP3.LUT R73, R73, 0x10, RZ, 0x3c, !PT ;  /* 0x0000001049497812 */ /* 0x000fc600078e3cff */
[----:B------:R0:W-:Y:S01]  /*290a0*/  STS.U8 [R86+UR9+0x13000], R16 ;  /* 0x0130001056007988 */ /* 0x0001e20008000009 */
[----:B------:R-:W-:-:S03]  /*290b0*/  LOP3.LUT R72, R72, 0x20, RZ, 0x3c, !PT ;  /* 0x0000002048487812 */ /* 0x000fc600078e3cff */
[----:B------:R0:W-:Y:S01]  /*290c0*/  STS.U8 [R86+UR9+0x13200], R15 ;  /* 0x0132000f56007988 */ /* 0x0001e20008000009 */
[----:B------:R-:W-:-:S03]  /*290d0*/  LOP3.LUT R70, R70, 0x30, RZ, 0x3c, !PT ;  /* 0x0000003046467812 */ /* 0x000fc600078e3cff */
[----:B------:R0:W-:Y:S04]  /*290e0*/  STS.U8 [R86+UR9+0x13400], R14 ;  /* 0x0134000e56007988 */ /* 0x0001e80008000009 */
        /* <DEDUP_REMOVED lines=52> */
[----:B------:R0:W-:Y:S01]  /*29430*/  STS.U8 [R70+UR9+0x13f80], R77 ;  /* 0x013f804d46007988 */ /* 0x0001e20008000009 */
[----:B------:R1:W-:Y:S06]  /*29440*/  MEMBAR.ALL.CTA ;  /* 0x0000000000007992 */ /* 0x0003ec0000008000 */
[----:B-1----:R-:W1:Y:S01]  /*29450*/  FENCE.VIEW.ASYNC.S ;  /* 0x00000000000073c6 */ /* 0x002e620000000000 */
[----:B------:R-:W-:Y:S01]  /*29460*/  ULEA UR11, UR22, UR9, 0x3 ;  /* 0x00000009160b7291 */ /* 0x000fe2000f8e18ff */
[----:B------:R-:W-:-:S03]  /*29470*/  UMOV UR4, UR5 ;  /* 0x0000000500047c82 */ /* 0x000fc60008000000 */
[----:B------:R-:W-:Y:S01]  /*29480*/  UIADD3 UR11, UPT, UPT, UR11, 0x14000, URZ ;  /* 0x000140000b0b7890 */ /* 0x000fe2000fffe0ff */
[----:B-1----:R-:W-:Y:S06]  /*29490*/  BAR.SYNC.DEFER_BLOCKING 0x0 ;  /* 0x0000000000007b1d */ /* 0x002fec0000010000 */
[----:B0-----:R-:W-:Y:S05]  /*294a0*/  @P0 BRA `(.L_x_9) ;  /* 0x0000000000900947 */ /* 0x001fea0003800000 */
[----:B------:R-:W-:Y:S02]  /*294b0*/  UIADD3 UR55, UPT, UPT, UR8, 0x80, URZ ;  /* 0x0000008008377890 */ /* 0x000fe4000fffe0ff */
[----:B------:R-:W-:Y:S02]  /*294c0*/  UIADD3 UR56, UPT, UPT, UR8, 0x80, URZ ;  /* 0x0000008008387890 */ /* 0x000fe4000fffe0ff */
[----:B------:R-:W-:Y:S02]  /*294d0*/  UIADD3 UR57, UPT, UPT, UR8, 0x100, URZ ;  /* 0x0000010008397890 */ /* 0x000fe4000fffe0ff */
[----:B------:R-:W-:Y:S02]  /*294e0*/  UIADD3 UR58, UPT, UPT, UR8, 0x100, URZ ;  /* 0x00000100083a7890 */ /* 0x000fe4000fffe0ff */
[----:B------:R-:W-:Y:S01]  /*294f0*/  UIADD3 UR59, UPT, UPT, UR8, 0x180, URZ ;  /* 0x00000180083b7890 */ /* 0x000fe2000fffe0ff */
[----:B------:R-:W-:Y:S01]  /*29500*/  UMOV UR18, 0x0 ;  /* 0x0000000000127882 */ /* 0x000fe20000000000 */
[----:B------:R-:W-:Y:S01]  /*29510*/  UMOV UR19, 0x8208010 ;  /* 0x0820801000137882 */ /* 0x000fe20000000000 */
[----:B------:R-:W-:Y:S01]  /*29520*/  UMOV UR17, 0x40004040 ;  /* 0x4000404000117882 */ /* 0x000fe20000000000 */
[----:B------:R-:W-:-:S02]  /*29530*/  UIADD3 UR60, UPT, UPT, UR8, 0x180, URZ ;  /* 0x00000180083c7890 */ /* 0x000fc4000fffe0ff */
[----:B------:R0:W-:Y:S01]  /*29540*/  UTCQMMA gdesc[UR16], gdesc[UR14], tmem[UR8], tmem[UR18], idesc[UR19], UPT ;  /* 0x00ff120e100075ea */ /* 0x0001e2000b800308 */
[----:B------:R-:W-:Y:S01]  /*29550*/  UMOV UR40, 0x0 ;  /* 0x0000000000287882 */ /* 0x000fe20000000000 */
[----:B------:R-:W-:Y:S01]  /*29560*/  UMOV UR41, 0x8208010 ;  /* 0x0820801000297882 */ /* 0x000fe20000000000 */
[----:B------:R-:W-:Y:S01]  /*29570*/  UMOV UR50, 0x0 ;  /* 0x0000000000327882 */ /* 0x000fe20000000000 */
[----:B------:R-:W-:Y:S01]  /*29580*/  UMOV UR51, 0x8208010 ;  /* 0x0820801000337882 */ /* 0x000fe20000000000 */
[----:B------:R-:W-:Y:S01]  /*29590*/  UMOV UR48, 0x0 ;  /* 0x0000000000307882 */ /* 0x000fe20000000000 */
[----:B------:R-:W-:Y:S01]  /*295a0*/  UMOV UR49, 0x8208010 ;  /* 0x0820801000317882 */ /* 0x000fe20000000000 */
[----:B------:R0:W-:Y:S01]  /*295b0*/  UTCQMMA gdesc[UR26], gdesc[UR12], tmem[UR8], tmem[UR40], idesc[UR41], UPT ;  /* 0x00ff280c1a0075ea */ /* 0x0001e2000b800308 */
        /* <DEDUP_REMOVED lines=8> */
[----:B------:R-:W-:Y:S01]  /*29640*/  UMOV UR6, UR11 ;  /* 0x0000000b00067c82 */ /* 0x000fe20008000000 */
[----:B------:R-:W-:Y:S01]  /*29650*/  UMOV UR7, URZ ;  /* 0x000000ff00077c82 */ /* 0x000fe20008000000 */
[----:B------:R0:W-:Y:S01]  /*29660*/  UTCQMMA gdesc[UR32], gdesc[UR14], tmem[UR57], tmem[UR46], idesc[UR47], UPT ;  /* 0x00ff2e0e200075ea */ /* 0x0001e2000b800339 */
[----:B------:R-:W-:Y:S01]  /*29670*/  UMOV UR52, 0x0 ;  /* 0x0000000000347882 */ /* 0x000fe20000000000 */
[----:B------:R-:W-:Y:S01]  /*29680*/  UMOV UR53, 0x8208010 ;  /* 0x0820801000357882 */ /* 0x000fe20000000000 */
[----:B------:R0:W-:Y:S01]  /*29690*/  UTCQMMA gdesc[UR34], gdesc[UR12], tmem[UR58], tmem[UR44], idesc[UR45], UPT ;  /* 0x00ff2c0c220075ea */ /* 0x0001e2000b80033a */
[----:B------:R-:W-:Y:S01]  /*296a0*/  UMOV UR5, UR6 ;  /* 0x0000000600057c82 */ /* 0x000fe20008000000 */
[----:B------:R0:W-:Y:S01]  /*296b0*/  UTCQMMA gdesc[UR36], gdesc[UR14], tmem[UR59], tmem[UR42], idesc[UR43], UPT ;  /* 0x00ff2a0e240075ea */ /* 0x0001e2000b80033b */
[----:B------:R0:W-:Y:S01]  /*296c0*/  UTCQMMA gdesc[UR38], gdesc[UR12], tmem[UR60], tmem[UR52], idesc[UR53], UPT ;  /* 0x00ff340c260075ea */ /* 0x0001e2000b80033c */
[----:B------:R0:W-:Y:S01]  /*296d0*/  UTCBAR [UR5], URZ ;  /* 0x000000ff050073e9 */ /* 0x0001e200080000ff */
[----:B------:R-:W-:Y:S01]  /*296e0*/  NOP ;  /* 0x0000000000007918 */ /* 0x000fe20000000000 */
.L_x_9:
[----:B------:R-:W2:Y:S04]  /*296f0*/  LDL R10, [R1+0xcd4] ;  /* 0x000cd400010a7983 */ /* 0x000ea80000100800 */
[----:B------:R-:W2:Y:S01]  /*29700*/  LDL.LU R9, [R1+0xccc] ;  /* 0x000ccc0001097983 */ /* 0x000ea20000300800 */
[----:B------:R-:W-:-:S04]  /*29710*/  UIADD3 UR22, UPT, UPT, UR22, 0x1, URZ ;  /* 0x0000000116167890 */ /* 0x000fc8000fffe0ff */
[----:B------:R-:W-:-:S04]  /*29720*/  UISETP.GT.AND UP1, UPT, UR22, 0x1, UPT ;  /* 0x000000011600788c */ /* 0x000fc8000bf24270 */
[----:B0-----:R-:W-:Y:S02]  /*29730*/  USEL UR5, URZ, 0x1, !UP1 ;  /* 0x00000001ff057887 */ /* 0x001fe4000c800000 */
[----:B------:R-:W-:Y:S02]  /*29740*/  USEL UR22, UR22, URZ, !UP1 ;  /* 0x000000ff16167287 */ /* 0x000fe4000c800000 */
[----:B------:R-:W-:Y:S01]  /*29750*/  ULOP3.LUT UR5, UR4, UR5, URZ, 0x3c, !UPT ;  /* 0x0000000504057292 */ /* 0x000fe2000f8e3cff */
[----:B--2---:R-:W-:Y:S02]  /*29760*/  ISETP.NE.U32.AND P1, PT, R9, R10, PT ;  /* 0x0000000a0900720c */ /* 0x004fe40003f25070 */
[----:B------:R-:W2:Y:S01]  /*29770*/  LDL.LU R9, [R1+0xcd0] ;  /* 0x000cd00001097983 */ /* 0x000ea20000300800 */
[----:B------:R-:W-:-:S03]  /*29780*/  IMAD.U32 R10, RZ, RZ, UR4 ;  /* 0x00000004ff0a7e24 */ /* 0x000fc6000f8e00ff */
[----:B--2---:R1:W-:Y:S07]  /*29790*/  STL [R1+0xccc], R9 ;  /* 0x000ccc0901007387 */ /* 0x0043ee0000100800 */
[----:B------:R-:W-:Y:S05]  /*297a0*/  @P1 BRA `(.L_x_10) ;  /* 0xfffffec400c81947 */ /* 0x000fea000383ffff */
.L_x_7:
[----:B01----:R-:W0:Y:S01]  /*297b0*/  LDC R9, c[0x0][0x3a0] ;  /* 0x0000e800ff097b82 */ /* 0x003e220000000800 */
[----:B------:R-:W1:Y:S01]  /*297c0*/  LDCU UR30, c[0x0][0x3b8] ;  /* 0x00007700ff1e77ac */ /* 0x000e620008000800 */
[----:B------:R-:W2:Y:S06]  /*297d0*/  LDCU UR6, c[0x0][0x39c] ;  /* 0x00007380ff0677ac */ /* 0x000eac0008000800 */
[----:B-----5:R-:W3:Y:S01]  /*297e0*/  LDC R6, c[0x0][0x3b4] ;  /* 0x0000ed00ff067b82 */ /* 0x020ee20000000800 */
[----:B0-----:R-:W-:-:S05]  /*297f0*/  VIADD R9, R9, 0x3f ;  /* 0x0000003f09097836 */ /* 0x001fca0000000000 */
[----:B------:R-:W-:-:S13]  /*29800*/  ISETP.GE.AND P0, PT, R9, 0x40, PT ;  /* 0x000000400900780c */ /* 0x000fda0003f06270 */
[----:B-123--:R-:W-:Y:S05]  /*29810*/  @!P0 BRA `(.L_x_11) ;  /* 0x0000000000108947 */ /* 0x00efea0003800000 */
[----:B------:R-:W-:-:S06]  /*29820*/  USHF.L.U32 UR4, UR4, 0x1f, URZ ;  /* 0x0000001f04047899 */ /* 0x000fcc00080006ff */
[----:B------:R-:W-:-:S04]  /*29830*/  IMAD.U32 R0, RZ, RZ, UR4 ;  /* 0x00000004ff007e24 */ /* 0x000fc8000f8e00ff */
[----:B------:R-:W0:Y:S02]  /*29840*/  SYNCS.PHASECHK.TRANS64.TRYWAIT P0, [UR11], R0 ;  /* 0x00000000ff0075a7 */ /* 0x000e24000800110b */
[----:B0-----:R-:W-:Y:S05]  /*29850*/  @!P0 BRA `(.L_x_12) ;  /* 0x0000013c00f48947 */ /* 0x001fea0003800000 */
.L_x_11:
[----:B------:R-:W2:Y:S01]  /*29860*/  LDL R3, [R1+0x704] ;  /* 0x0007040001037983 */ /* 0x000ea20000100800 */
[----:B------:R-:W0:Y:S03]  /*29870*/  LDCU.128 UR16, c[0x0][0x390] ;  /* 0x00007200ff1077ac */ /* 0x000e260008000c00 */
[----:B------:R-:W3:Y:S01]  /*29880*/  LDL R7, [R1+0x700] ;  /* 0x0007000001077983 */ /* 0x000ee20000100800 */
[----:B------:R-:W1:Y:S01]  /*29890*/  LDCU UR7, c[0x0][0x39c] ;  /* 0x00007380ff0777ac */ /* 0x000e620008000800 */
[----:B------:R-:W-:Y:S06]  /*298a0*/  BAR.SYNC.DEFER_BLOCKING 0x0 ;  /* 0x0000000000007b1d */ /* 0x000fec0000010000 */
[----:B------:R-:W4:Y:S01]  /*298b0*/  LDCU UR11, c[0x0][0x39c] ;  /* 0x00007380ff0b77ac */ /* 0x000f220008000800 */
[----:B------:R-:W5:Y:S01]  /*298c0*/  LDCU.64 UR32, c[0x0][0x398] ;  /* 0x00007300ff2077ac */ /* 0x000f620008000a00 */
[----:B------:R-:W0:Y:S01]  /*298d0*/  LDCU.64 UR4, c[0x0][0x398] ;  /* 0x00007300ff0477ac */ /* 0x000e220008000a00 */
[----:B------:R-:W0:Y:S01]  /*298e0*/  LDCU.64 UR12, c[0x0][0x398] ;  /* 0x00007300ff0c77ac */ /* 0x000e220008000a00 */
[----:B------:R-:W0:Y:S01]  /*298f0*/  LDCU UR14, c[0x0][0x39c] ;  /* 0x00007380ff0e77ac */ /* 0x000e220008000800 */
[----:B------:R-:W0:Y:S02]  /*29900*/  @!P2 SYNCS.CCTL.IV [UR9+0x14000] ;  /* 0x01400000ff00a9b1 */ /* 0x000e240008000009 */
[----:B0-----:R-:W-:Y:S06]  /*29910*/  BAR.SYNC.DEFER_BLOCKING 0x0 ;  /* 0x0000000000007b1d */ /* 0x001fec0000010000 */
[----:B------:R-:W0:Y:S01]  /*29920*/  LDCU.64 UR20, c[0x0][0x398] ;  /* 0x00007300ff1477ac */ /* 0x000e220008000a00 */
[----:B------:R-:W0:Y:S01]  /*29930*/  LDTM.x64 R8, tmem[UR10] ;  /* 0x0000000a000879ee */ /* 0x000e220008340000 */
[----:B------:R-:W0:Y:S01]  /*29940*/  LDCU.64 UR22, c[0x0][0x398] ;  /* 0x00007300ff1677ac */ /* 0x000e220008000a00 */
[----:B------:R-:W0:Y:S01]  /*29950*/  LDCU.64 UR26, c[0x0][0x398] ;  /* 0x00007300ff1a77ac */ /* 0x000e220008000a00 */
[----:B------:R-:W0:Y:S01]  /*29960*/  LDCU.64 UR28, c[0x0][0x398] ;  /* 0x00007300ff1c77ac */ /* 0x000e220008000a00 */
[----:B------:R-:W1:Y:S01]  /*29970*/  @!P2 SYNCS.CCTL.IV [UR9+0x14008] ;  /* 0x01400800ff00a9b1 */ /* 0x000e620008000009 */
[----:B------:R-:W0:Y:S02]  /*29980*/  LDCU UR9, c[0x0][0x398] ;  /* 0x00007300ff0977ac */ /* 0x000e240008000800 */
[----:B0-----:R-:W-:Y:S01]  /*29990*/  STL.64 [R1+0x608], R10 ;  /* 0x0006080a01007387 */ /* 0x001fe20000100a00 */
[----:B------:R-:W-:-:S02]  /*299a0*/  IMAD.MOV.U32 R5, RZ, RZ, R8 ;  /* 0x000000ffff057224 */ /* 0x000fc400078e0008 */
[----:B------:R-:W-:Y:S01]  /*299b0*/  IMAD.MOV.U32 R4, RZ, RZ, R9 ;  /* 0x000000ffff047224 */ /* 0x000fe200078e0009 */
[----:B------:R-:W-:Y:S04]  /*299c0*/  STL.64 [R1+0x610], R12 ;  /* 0x0006100c01007387 */ /* 0x000fe80000100a00 */
        /* <DEDUP_REMOVED lines=28> */
[----:B------:R0:W-:Y:S01]  /*29b90*/  STL.64 [R1+0x6f8], R70 ;  /* 0x0006f84601007387 */ /* 0x0001e20000100a00 */
[C---:B--2---:R-:W-:Y:S01]  /*29ba0*/  IMAD R72, R3.reuse, R6, RZ ;  /* 0x0000000603487224 */ /* 0x044fe200078e02ff */
[----:B------:R-:W-:Y:S01]  /*29bb0*/  ISETP.GE.AND P0, PT, R3, UR18, PT ;  /* 0x0000001203007c0c */ /* 0x000fe2000bf06270 */
[----:B---3--:R-:W-:-:S03]  /*29bc0*/  VIADD R0, R7, 0x1 ;  /* 0x0000000107007836 */ /* 0x008fc60000000000 */
[C---:B-----5:R-:W-:Y:S01]  /*29bd0*/  ISETP.LT.AND P0, PT, R7.reuse, UR33, !P0 ;  /* 0x0000002107007c0c */ /* 0x060fe2000c701270 */
[----:B0-----:R-:W-:Y:S02]  /*29be0*/  IMAD R71, R6, 0x80, R72 ;  /* 0x0000008006477824 */ /* 0x001fe400078e0248 */
[C---:B------:R-:W-:Y:S01]  /*29bf0*/  VIADD R2, R7.reuse, 0x2 ;  /* 0x0000000207027836 */ /* 0x040fe20000000000 */
[----:B------:R-:W-:Y:S01]  /*29c00*/  ISETP.GE.AND P6, PT, R0, UR6, PT ;  /* 0x0000000600007c0c */ /* 0x000fe2000bfc6270 */
[----:B------:R-:W-:Y:S02]  /*29c10*/  IMAD R3, R6, 0x80, R71 ;  /* 0x0000008006037824 */ /* 0x000fe400078e0247 */
[----:B------:R-:W-:Y:S01]  /*29c20*/  VIADD R0, R7, 0x3 ;  /* 0x0000000307007836 */ /* 0x000fe20000000000 */
[----:B-1----:R-:W-:Y:S01]  /*29c30*/  ISETP.GE.AND P3, PT, R2, UR7, PT ;  /* 0x0000000702007c0c */ /* 0x002fe2000bf66270 */
[----:B------:R-:W-:Y:S01]  /*29c40*/  IMAD R69, R6, 0x80, R3 ;  /* 0x0000008006457824 */ /* 0x000fe200078e0203 */
[----:B------:R-:W-:Y:S01]  /*29c50*/  IADD3 R2, P5, PT, R71, UR16, RZ ;  /* 0x0000001047027c10 */ /* 0x000fe2000ffbe0ff */
[----:B------:R-:W0:Y:S01]  /*29c60*/  LDCU.64 UR6, c[0x0][0x398] ;  /* 0x00007300ff0677ac */ /* 0x000e220008000a00 */
[----:B----4-:R-:W-:Y:S01]  /*29c70*/  ISETP.GE.AND P1, PT, R0, UR11, PT ;  /* 0x0000000b00007c0c */ /* 0x010fe2000bf26270 */
[----:B------:R-:W-:Y:S01]  /*29c80*/  IMAD R73, R7, UR30, RZ ;  /* 0x0000001e07497c24 */ /* 0x000fe2000f8e02ff */
[----:B------:R-:W-:-:S02]  /*29c90*/  F2FP.SATFINITE.E4M3.F32.PACK_AB_MERGE_C R0, R4, R5, RZ ;  /* 0x000000050400723e */ /* 0x000fc400048070ff */
[----:B------:R-:W-:Y:S02]  /*29ca0*/  LEA.HI.X.SX32 R71, R71, UR17, 0x1, P5 ;  /* 0x0000001147477c11 */ /* 0x000fe4000a8f0eff */
[----:B------:R-:W-:Y:S01]  /*29cb0*/  IADD3 R70, P2, PT, R69, UR16, RZ ;  /* 0x0000001045467c10 */ /* 0x000fe2000ff5e0ff */
[----:B------:R1:W-:Y:S01]  /*29cc0*/  STL [R1+0x758], R0 ;  /* 0x0007580001007387 */ /* 0x0003e20000100800 */
[----:B------:R-:W-:Y:S02]  /*29cd0*/  IADD3 R68, P5, PT, R3, UR16, RZ ;  /* 0x0000001003447c10 */ /* 0x000fe4000ffbe0ff */
[----:B------:R-:W-:Y:S01]  /*29ce0*/  SHF.R.S32.HI R4, RZ, 0x1f, R73 ;  /* 0x0000001fff047819 */ /* 0x000fe20000011449 */
[----:B------:R-:W-:Y:S04]  /*29cf0*/  STL.64 [R1+0xdd8], R70 ;  /* 0x000dd84601007387 */ /* 0x000fe80000100a00 */
[----:B------:R2:W-:Y:S01]  /*29d00*/  STL.64 [R1+0xdd0], R68 ;  /* 0x000dd04401007387 */ /* 0x0005e20000100a00 */
[----:B-1----:R-:W-:-:S02]  /*29d10*/  IADD3 R0, P4, PT, R72, UR16, RZ ;  /* 0x0000001048007c10 */ /* 0x002fc4000ff9e0ff */
[----:B------:R-:W-:Y:S02]  /*29d20*/  LEA.HI.X.SX32 R3, R3, UR17, 0x1, P5 ;  /* 0x0000001103037c11 */ /* 0x000fe4000a8f0eff */
[----:B------:R-:W-:Y:S01]  /*29d30*/  LEA.HI.X.SX32 R72, R72, UR17, 0x1, P4 ;  /* 0x0000001148487c11 */ /* 0x000fe2000a0f0eff */
[----:B--2---:R-:W1:Y:S02]  /*29d40*/  LDTM.x64 R8, tmem[UR10+0x40] ;  /* 0x0000400a000879ee */ /* 0x004e640008340000 */
[----:B-1----:R-:W-:Y:S04]  /*29d50*/  STL.64 [R1+0x500], R8 ;  /* 0x0005000801007387 */ /* 0x002fe80000100a00 */
        /* <DEDUP_REMOVED lines=30> */
[----:B------:R1:W-:Y:S02]  /*29f40*/  STL.64 [R1+0x5f8], R70 ;  /* 0x0005f84601007387 */ /* 0x0003e40000100a00 */
[----:B-1----:R-:W1:Y:S02]  /*29f50*/  LDTM.x64 R8, tmem[UR10+0x80] ;  /* 0x0000800a000879ee */ /* 0x002e640008340000 */
[----:B-1----:R-:W-:Y:S01]  /*29f60*/  STL.64 [R1+0x408], R10 ;  /* 0x0004080a01007387 */ /* 0x002fe20000100a00 */
        /* <DEDUP_REMOVED lines=98> */
[----:B------:R1:W-:Y:S04]  /*2a590*/  STL.64 [R1+0x2f8], R70 ;  /* 0x0002f84601007387 */ /* 0x0003e80000100a00 */
[----:B------:R-:W2:Y:S04]  /*2a5a0*/  LDL R6, [R1+0x710] ;  /* 0x0007100001067983 */ /* 0x000ea80000100800 */
[----:B------:R-:W0:Y:S01]  /*2a5b0*/  LDL R5, [R1+0x70c] ;  /* 0x00070c0001057983 */ /* 0x000e220000100800 */
[----:B-1----:R-:W1:Y:S03]  /*2a5c0*/  LDTM.x64 R8, tmem[UR10+0x140] ;  /* 0x0001400a000879ee */ /* 0x002e660008340000 */
        /* <DEDUP_REMOVED lines=64> */
[----:B-1----:R-:W3:Y:S04]  /*2a9d0*/  LDL.LU.64 R70, [R1+0xdd8] ;  /* 0x000dd80001467983 */ /* 0x002ee80000300a00 */
[----:B------:R-:W4:Y:S01]  /*2a9e0*/  LDL.LU.64 R68, [R1+0xdd0] ;  /* 0x000dd00001447983 */ /* 0x000f220000300a00 */
[----:B------:R-:W-:-:S02]  /*2a9f0*/  IADD3 R80, P4, PT, R73, R0, RZ ;  /* 0x0000000049507210 */ /* 0x000fc40007f9e0ff */
[----:B------:R-:W-:-:S03]  /*2aa00*/  IADD3 R78, P5, PT, R73, R2, RZ ;  /* 0x00000002494e7210 */ /* 0x000fc60007fbe0ff */
[C---:B------:R-:W-:Y:S02]  /*2aa10*/  IMAD.X R81, R4.reuse, 0x1, R72, P4 ;  /* 0x0000000104517824 */ /* 0x040fe400020e0648 */
[----:B------:R-:W-:Y:S02]  /*2aa20*/  IMAD.MOV.U32 R84, RZ, RZ, R8 ;  /* 0x000000ffff547224 */ /* 0x000fe400078e0008 */
[----:B------:R-:W-:Y:S02]  /*2aa30*/  IMAD.MOV.U32 R83, RZ, RZ, R9 ;  /* 0x000000ffff537224 */ /* 0x000fe400078e0009 */
[----:B------:R-:W-:Y:S02]  /*2aa40*/  VIADD R82, R7, 0x4 ;  /* 0x0000000407527836 */ /* 0x000fe40000000000 */
[----:B---3--:R-:W-:Y:S01]  /*2aa50*/  IMAD.X R79, R4, 0x1, R71, P5 ;  /* 0x00000001044f7824 */ /* 0x008fe200028e0647 */
[----:B------:R-:W-:Y:S02]  /*2aa60*/  IADD3 R74, P5, PT, R73, R70, RZ ;  /* 0x00000046494a7210 */ /* 0x000fe40007fbe0ff */
[----:B----4-:R-:W-:Y:S01]  /*2aa70*/  LEA.HI.X.SX32 R69, R69, UR17, 0x1, P2 ;  /* 0x0000001145457c11 */ /* 0x010fe200090f0eff */
[----:B------:R-:W1:Y:S01]  /*2aa80*/  LDCU.64 UR16, c[0x0][0x398] ;  /* 0x00007300ff1077ac */ /* 0x000e620008000a00 */
[----:B------:R-:W-:-:S02]  /*2aa90*/  IADD3 R76, P4, PT, R73, R68, RZ ;  /* 0x00000044494c7210 */ /* 0x000fc40007f9e0ff */
[----:B------:R-:W-:Y:S01]  /*2aaa0*/  ISETP.GE.AND P2, PT, R7, UR19, PT ;  /* 0x0000001307007c0c */ /* 0x000fe2000bf46270 */
[C---:B------:R-:W-:Y:S01]  /*2aab0*/  IMAD.X R75, R4.reuse, 0x1, R69, P5 ;  /* 0x00000001044b7824 */ /* 0x040fe200028e0645 */
[----:B------:R-:W3:Y:S01]  /*2aac0*/  LDCU.64 UR18, c[0x0][0x398] ;  /* 0x00007300ff1277ac */ /* 0x000ee20008000a00 */
[----:B------:R-:W-:Y:S01]  /*2aad0*/  IMAD.X R77, R4, 0x1, R3, P4 ;  /* 0x00000001044d7824 */ /* 0x000fe200020e0603 */
[----:B--2---:R-:W-:Y:S02]  /*2aae0*/  ISETP.LT.AND P4, PT, R6, UR4, !P2 ;  /* 0x0000000406007c0c */ /* 0x004fe4000d781270 */
[----:B0-----:R-:W-:Y:S01]  /*2aaf0*/  ISETP.LT.AND P5, PT, R5, UR6, !P2 ;  /* 0x0000000605007c0c */ /* 0x001fe2000d7a1270 */
[----:B------:R-:W0:Y:S01]  /*2ab00*/  LDCU UR4, c[0x0][0x39c] ;  /* 0x00007380ff0477ac */ /* 0x000e220008000800 */
[----:B------:R-:W2:Y:S01]  /*2ab10*/  LDTM.x64 R4, tmem[UR10+0x1c0] ;  /* 0x0001c00a000479ee */ /* 0x000ea20008340000 */
[----:B------:R-:W-:Y:S01]  /*2ab20*/  NOP ;  /* 0x0000000000007918 */ /* 0x000fe20000000000 */
[----:B------:R-:W4:Y:S01]  /*2ab30*/  LDCU.64 UR10, c[0x0][0x398] ;  /* 0x00007300ff0a77ac */ /* 0x000f220008000a00 */
[----:B------:R-:W5:Y:S01]  /*2ab40*/  LDCU UR6, c[0x0][0x39c] ;  /* 0x00007380ff0677ac */ /* 0x000f620008000800 */
[----:B--2---:R2:W-:Y:S04]  /*2ab50*/  STL [R1+0xdc8], R25 ;  /* 0x000dc81901007387 */ /* 0x0045e80000100800 */
[----:B--2---:R-:W2:Y:S04]  /*2ab60*/  LDL.LU R25, [R1+0x758] ;  /* 0x0007580001197983 */ /* 0x004ea80000300800 */
[----:B------:R-:W-:Y:S04]  /*2ab70*/  STL [R1+0xdc4], R26 ;  /* 0x000dc41a01007387 */ /* 0x000fe80000100800 */
[----:B------:R-:W-:Y:S04]  /*2ab80*/  STL [R1+0xdc0], R27 ;  /* 0x000dc01b01007387 */ /* 0x000fe80000100800 */
[----:B------:R-:W-:Y:S04]  /*2ab90*/  STL.64 [R1+0xdb0], R28 ;  /* 0x000db01c01007387 */ /* 0x000fe80000100a00 */
[----:B------:R-:W-:Y:S04]  /*2aba0*/  STL.64 [R1+0xda0], R30 ;  /* 0x000da01e01007387 */ /* 0x000fe80000100a00 */
[----:B------:R-:W-:Y:S04]  /*2abb0*/  STL.64 [R1+0xd90], R32 ;  /* 0x000d902001007387 */ /* 0x000fe80000100a00 */
[----:B------:R-:W-:Y:S04]  /*2abc0*/  STL.64 [R1+0xd78], R34 ;  /* 0x000d782201007387 */ /* 0x000fe80000100a00 */
[----:B------:R0:W-:Y:S04]  /*2abd0*/  STL.64 [R1+0xd68], R36 ;  /* 0x000d682401007387 */ /* 0x0001e80000100a00 */
[----:B0-----:R-:W3:Y:S04]  /*2abe0*/  LDL R37, [R1+0x708] ;  /* 0x0007080001257983 */ /* 0x001ee80000100800 */
        /* <DEDUP_REMOVED lines=14> */
[----:B------:R0:W-:Y:S04]  /*2acd0*/  STL [R1+0xcdc], R66 ;  /* 0x000cdc4201007387 */ /* 0x0001e80000100800 */
[----:B0-----:R-:W4:Y:S04]  /*2ace0*/  LDL.LU R66, [R1+0x700] ;  /* 0x0007000001427983 */ /* 0x001f280000300800 */
[----:B------:R0:W-:Y:S04]  /*2acf0*/  STL [R1+0xcd8], R67 ;  /* 0x000cd84301007387 */ /* 0x0001e80000100800 */
[----:B0-----:R-:W4:Y:S04]  /*2ad00*/  LDL.LU R67, [R1+0x704] ;  /* 0x0007040001437983 */ /* 0x001f280000300800 */
[----:B------:R-:W4:Y:S01]  /*2ad10*/  LDL R34, [R1+0x710] ;  /* 0x0007100001227983 */ /* 0x000f220000100800 */
[----:B------:R-:W-:-:S02]  /*2ad20*/  F2FP.SATFINITE.E4M3.F32.PACK_AB_MERGE_C R27, R87, R88, RZ ;  /* 0x00000058571b723e */ /* 0x000fc400048070ff */
[----:B------:R-:W-:Y:S01]  /*2ad30*/  F2FP.SATFINITE.E4M3.F32.PACK_AB_MERGE_C R41, R85, R86, RZ ;  /* 0x000000565529723e */ /* 0x000fe200048070ff */
[----:B------:R-:W4:Y:S01]  /*2ad40*/  LDL R35, [R1+0x70c] ;  /* 0x00070c0001237983 */ /* 0x000f220000100800 */
[----:B------:R-:W-:-:S03]  /*2ad50*/  F2FP.SATFINITE.E4M3.F32.PACK_AB_MERGE_C R36, R83, R84, RZ ;  /* 0x000000545324723e */ /* 0x000fc600048070ff */
[----:B------:R-:W4:Y:S04]  /*2ad60*/  LDL.LU R64, [R1+0x608] ;  /* 0x0006080001407983 */ /* 0x000f280000300800 */
[----:B------:R-:W5:Y:S04]  /*2ad70*/  LDL.LU R65, [R1+0x60c] ;  /* 0x00060c0001417983 */ /* 0x000f680000300800 */
[----:B------:R-:W5:Y:S04]  /*2ad80*/  LDL.LU R62, [R1+0x408] ;  /* 0x00040800013e7983 */ /* 0x000f680000300800 */
[----:B------:R-:W5:Y:S04]  /*2ad90*/  LDL.LU R63, [R1+0x40c] ;  /* 0x00040c00013f7983 */ /* 0x000f680000300800 */
[----:B------:R-:W5:Y:S04]  /*2ada0*/  LDL.LU R60, [R1+0x208] ;  /* 0x00020800013c7983 */ /* 0x000f680000300800 */
[----:B------:R-:W5:Y:S04]  /*2adb0*/  LDL.LU R61, [R1+0x20c] ;  /* 0x00020c00013d7983 */ /* 0x000f680000300800 */
[----:B------:R-:W5:Y:S04]  /*2adc0*/  LDL.LU R54, [R1+0x8] ;  /* 0x0000080001367983 */ /* 0x000f680000300800 */
[----:B------:R-:W5:Y:S04]  /*2add0*/  LDL.LU R55, [R1+0xc] ;  /* 0x00000c0001377983 */ /* 0x000f680000300800 */
[----:B--2---:R0:W-:Y:S04]  /*2ade0*/  @P0 STG.E.U8 desc[UR24][R80.64], R25 ;  /* 0x0000001950000986 */ /* 0x0041e8000c101118 */
[----:B------:R2:W-:Y:S04]  /*2adf0*/  @P4 STG.E.U8 desc[UR24][R78.64], R27 ;  /* 0x0000001b4e004986 */ /* 0x0005e8000c101118 */
[----:B------:R-:W-:Y:S01]  /*2ae00*/  @P5 STG.E.U8 desc[UR24][R76.64], R41 ;  /* 0x000000294c005986 */ /* 0x000fe2000c101118 */
[----:B0-----:R-:W-:-:S05]  /*2ae10*/  VIADD R80, R73, UR30 ;  /* 0x0000001e49507c36 */ /* 0x001fca0008000000 */
[----:B------:R-:W-:Y:S02]  /*2ae20*/  SHF.R.S32.HI R81, RZ, 0x1f, R80 ;  /* 0x0000001fff517819 */ /* 0x000fe40000011450 */
[----:B------:R-:W-:Y:S02]  /*2ae30*/  IADD3 R84, P4, PT, R80, R2, RZ ;  /* 0x0000000250547210 */ /* 0x000fe40007f9e0ff */
[----:B---3--:R-:W-:-:S03]  /*2ae40*/  ISETP.LT.AND P0, PT, R37, UR12, !P2 ;  /* 0x0000000c25007c0c */ /* 0x008fc6000d701270 */
[----:B------:R-:W-:Y:S01]  /*2ae50*/  IMAD.X R85, R81, 0x1, R71, P4 ;  /* 0x0000000151557824 */ /* 0x000fe200020e0647 */
[----:B--2---:R-:W-:Y:S01]  /*2ae60*/  PRMT R27, R27, 0x9910, RZ ;  /* 0x000099101b1b7816 */ /* 0x004fe200000000ff */
[----:B------:R-:W0:Y:S08]  /*2ae70*/  LDCU UR12, c[0x0][0x398] ;  /* 0x00007300ff0c77ac */ /* 0x000e300008000800 */
[----:B------:R2:W-:Y:S01]  /*2ae80*/  @P0 STG.E.U8 desc[UR24][R74.64], R36 ;  /* 0x000000244a000986 */ /* 0x0005e2000c101118 */
[----:B------:R-:W-:-:S05]  /*2ae90*/  IADD3 R86, P0, PT, R80, R0, RZ ;  /* 0x0000000050567210 */ /* 0x000fca0007f1e0ff */
[----:B------:R-:W-:Y:S02]  /*2aea0*/  IMAD.X R87, R81, 0x1, R72, P0 ;  /* 0x0000000151577824 */ /* 0x000fe400000e0648 */
[----:B--2---:R-:W-:-:S05]  /*2aeb0*/  VIADD R75, R80, UR30 ;  /* 0x0000001e504b7c36 */ /* 0x004fca0008000000 */
[----:B------:R-:W-:Y:S02]  /*2aec0*/  SHF.R.S32.HI R29, RZ, 0x1f, R75 ;  /* 0x0000001fff1d7819 */ /* 0x000fe4000001144b */
[C---:B------:R-:W-:Y:S02]  /*2aed0*/  IADD3 R78, P0, PT, R75.reuse, R0, RZ ;  /* 0x000000004b4e7210 */ /* 0x040fe40007f1e0ff */
[----:B------:R-:W-:Y:S01]  /*2aee0*/  ISETP.GE.AND P2, PT, R82, UR14, PT ;  /* 0x0000000e52007c0c */ /* 0x000fe2000bf46270 */
[C---:B------:R-:W-:Y:S01]  /*2aef0*/  VIADD R74, R75.reuse, UR30 ;  /* 0x0000001e4b4a7c36 */ /* 0x040fe20008000000 */
[----:B------:R-:W-:Y:S01]  /*2af00*/  IADD3 R76, P4, PT, R75, R2, RZ ;  /* 0x000000024b4c7210 */ /* 0x000fe20007f9e0ff */
[C---:B------:R-:W-:Y:S01]  /*2af10*/  IMAD.X R79, R29.reuse, 0x1, R72, P0 ;  /* 0x000000011d4f7824 */ /* 0x040fe200000e0648 */
[-C--:B------:R-:W-:Y:S01]  /*2af20*/  IADD3 R82, P0, PT, R80, R68.reuse, RZ ;  /* 0x0000004450527210 */ /* 0x080fe20007f1e0ff */
[----:B------:R-:W2:Y:S01]  /*2af30*/  LDCU.64 UR14, c[0x0][0x398] ;  /* 0x00007300ff0e77ac */ /* 0x000ea20008000a00 */
[----:B------:R-:W-:Y:S01]  /*2af40*/  SHF.R.S32.HI R28, RZ, 0x1f, R74 ;  /* 0x0000001fff1c7819 */ /* 0x000fe2000001144a */
[----:B------:R-:W-:Y:S01]  /*2af50*/  IMAD.X R77, R29, 0x1, R71, P4 ;  /* 0x000000011d4d7824 */ /* 0x000fe200020e0647 */
[----:B------:R-:W-:Y:S01]  /*2af60*/  IADD3 R52, P4, PT, R75, R68, RZ ;  /* 0x000000444b347210 */ /* 0x000fe20007f9e0ff */
[----:B------:R-:W-:Y:S01]  /*2af70*/  IMAD.X R83, R81, 0x1, R3, P0 ;  /* 0x0000000151537824 */ /* 0x000fe200000e0603 */
[----:B------:R-:W-:-:S03]  /*2af80*/  IADD3 R92, P0, PT, R74, R0, RZ ;  /* 0x000000004a5c7210 */ /* 0x000fc60007f1e0ff */
[----:B------:R-:W-:Y:S01]  /*2af90*/  IMAD.X R53, R29, 0x1, R3, P4 ;  /* 0x000000011d357824 */ /* 0x000fe200020e0603 */
[----:B------:R-:W-:Y:S01]  /*2afa0*/  IADD3 R90, P4, PT, R74, R2, RZ ;  /* 0x000000024a5a7210 */ /* 0x000fe20007f9e0ff */
[----:B------:R-:W-:Y:S01]  /*2afb0*/  IMAD.X R93, R28, 0x1, R72, P0 ;  /* 0x000000011c5d7824 */ /* 0x000fe200000e0648 */
[-C--:B------:R-:W-:Y:S01]  /*2afc0*/  IADD3 R80, P0, PT, R80, R70.reuse, RZ ;  /* 0x0000004650507210 */ /* 0x080fe20007f1e0ff */
[----:B------:R-:W-:Y:S02]  /*2afd0*/  VIADD R73, R74, UR30 ;  /* 0x0000001e4a497c36 */ /* 0x000fe40008000000 */
[----:B------:R-:W-:Y:S01]  /*2afe0*/  IMAD.X R91, R28, 0x1, R71, P4 ;  /* 0x000000011c5b7824 */ /* 0x000fe200020e0647 */
[-C--:B------:R-:W-:Y:S01]  /*2aff0*/  IADD3 R46, P4, PT, R75, R70.reuse, RZ ;  /* 0x000000464b2e7210 */ /* 0x080fe20007f9e0ff */
[--C-:B------:R-:W-:Y:S01]  /*2b000*/  IMAD.X R81, R81, 0x1, R69.reuse, P0 ;  /* 0x0000000151517824 */ /* 0x100fe200000e0645 */
[C---:B------:R-:W-:Y:S02]  /*2b010*/  IADD3 R58, P0, PT, R74.reuse, R70, RZ ;  /* 0x000000464a3a7210 */ /* 0x040fe40007f1e0ff */
[----:B------:R-:W-:Y:S01]  /*2b020*/  IADD3 R88, P5, PT, R74, R68, RZ ;  /* 0x000000444a587210 */ /* 0x000fe20007fbe0ff */
[----:B------:R-:W-:Y:S01]  /*2b030*/  IMAD.X R47, R29, 0x1, R69, P4 ;  /* 0x000000011d2f7824 */ /* 0x000fe200020e0645 */
[----:B------:R-:W-:Y:S01]  /*2b040*/  SHF.R.S32.HI R26, RZ, 0x1f, R73 ;  /* 0x0000001fff1a7819 */ /* 0x000fe20000011449 */
[----:B------:R-:W-:Y:S01]  /*2b050*/  IMAD.X R59, R28, 0x1, R69, P0 ;  /* 0x000000011c3b7824 */ /* 0x000fe200000e0645 */
[----:B------:R-:W-:-:S02]  /*2b060*/  IADD3 R56, P4, PT, R73, R0, RZ ;  /* 0x0000000049387210 */ /* 0x000fc40007f9e0ff */
[C---:B------:R-:W-:Y:S01]  /*2b070*/  IADD3 R50, P0, PT, R73.reuse, R2, RZ ;  /* 0x0000000249327210 */ /* 0x040fe20007f1e0ff */
[----:B------:R-:W-:Y:S02]  /*2b080*/  IMAD.X R89, R28, 0x1, R3, P5 ;  /* 0x000000011c597824 */ /* 0x000fe400028e0603 */
[C---:B------:R-:W-:Y:S01]  /*2b090*/  IMAD.X R57, R26.reuse, 0x1, R72, P4 ;  /* 0x000000011a397824 */ /* 0x040fe200020e0648 */
[C---:B------:R-:W-:Y:S01]  /*2b0a0*/  IADD3 R30, P4, PT, R73.reuse, R68, RZ ;  /* 0x00000044491e7210 */ /* 0x040fe20007f9e0ff */
[C---:B------:R-:W-:Y:S01]  /*2b0b0*/  IMAD.X R51, R26.reuse, 0x1, R71, P0 ;  /* 0x000000011a337824 */ /* 0x040fe200000e0647 */
[C---:B------:R-:W-:Y:S01]  /*2b0c0*/  IADD3 R28, P0, PT, R73.reuse, R70, RZ ;  /* 0x00000046491c7210 */ /* 0x040fe20007f1e0ff */
[----:B------:R-:W-:Y:S02]  /*2b0d0*/  VIADD R74, R73, UR30 ;  /* 0x0000001e494a7c36 */ /* 0x000fe40008000000 */
[C---:B------:R-:W-:Y:S02]  /*2b0e0*/  IMAD.X R31, R26.reuse, 0x1, R3, P4 ;  /* 0x000000011a1f7824 */ /* 0x040fe400020e0603 */
[----:B------:R-:W-:Y:S01]  /*2b0f0*/  IMAD.X R29, R26, 0x1, R69, P0 ;  /* 0x000000011a1d7824 */ /* 0x000fe200000e0645 */
[----:B------:R-:W-:-:S02]  /*2b100*/  SHF.R.S32.HI R75, RZ, 0x1f, R74 ;  /* 0x0000001fff4b7819 */ /* 0x000fc4000001144a */
[C---:B------:R-:W-:Y:S02]  /*2b110*/  IADD3 R48, P4, PT, R74.reuse, R0, RZ ;  /* 0x000000004a307210 */ /* 0x040fe40007f9e0ff */
[----:B------:R-:W-:-:S03]  /*2b120*/  IADD3 R44, P0, PT, R74, R2, RZ ;  /* 0x000000024a2c7210 */ /* 0x000fc60007f1e0ff */
[C---:B------:R-:W-:Y:S01]  /*2b130*/  IMAD.X R49, R75.reuse, 0x1, R72, P4 ;  /* 0x000000014b317824 */ /* 0x040fe200020e0648 */
[C---:B------:R-:W-:Y:S01]  /*2b140*/  IADD3 R42, P4, PT, R74.reuse, R68, RZ ;  /* 0x000000444a2a7210 */ /* 0x040fe20007f9e0ff */
[C---:B------:R-:W-:Y:S01]  /*2b150*/  IMAD.X R45, R75.reuse, 0x1, R71, P0 ;  /* 0x000000014b2d7824 */ /* 0x040fe200000e0647 */
[C---:B------:R-:W-:Y:S01]  /*2b160*/  IADD3 R38, P0, PT, R74.reuse, R70, RZ ;  /* 0x000000464a267210 */ /* 0x040fe20007f1e0ff */
[----:B------:R-:W-:Y:S02]  /*2b170*/  VIADD R73, R74, UR30 ;  /* 0x0000001e4a497c36 */ /* 0x000fe40008000000 */
[C---:B------:R-:W-:Y:S02]  /*2b180*/  IMAD.X R43, R75.reuse, 0x1, R3, P4 ;  /* 0x000000014b2b7824 */ /* 0x040fe400020e0603 */
[----:B------:R-:W-:Y:S01]  /*2b190*/  IMAD.X R39, R75, 0x1, R69, P0 ;  /* 0x000000014b277824 */ /* 0x000fe200000e0645 */
[----:B------:R-:W-:Y:S02]  /*2b1a0*/  PRMT R75, R25, 0x9910, RZ ;  /* 0x00009910194b7816 */ /* 0x000fe400000000ff */
[----:B------:R-:W-:-:S02]  /*2b1b0*/  SHF.R.S32.HI R40, RZ, 0x1f, R73 ;  /* 0x0000001fff287819 */ /* 0x000fc40000011449 */
[----:B----4-:R-:W-:Y:S02]  /*2b1c0*/  ISETP.LT.AND P4, PT, R67, UR10, !P6 ;  /* 0x0000000a43007c0c */ /* 0x010fe4000f781270 */
[C---:B------:R-:W-:Y:S01]  /*2b1d0*/  IADD3 R74, P0, PT, R73.reuse, R2, RZ ;  /* 0x00000002494a7210 */ /* 0x040fe20007f1e0ff */
[----:B------:R-:W-:Y:S01]  /*2b1e0*/  IMAD.MOV.U32 R26, RZ, RZ, R75 ;  /* 0x000000ffff1a7224 */ /* 0x000fe200078e004b */
[----:B------:R-:W-:Y:S01]  /*2b1f0*/  IADD3 R32, P5, PT, R73, R0, RZ ;  /* 0x0000000049207210 */ /* 0x000fe20007fbe0ff */
[----:B------:R-:W-:Y:S01]  /*2b200*/  VIADD R25, R66, 0x5 ;  /* 0x0000000542197836 */ /* 0x000fe20000000000 */
[----:B------:R-:W-:Y:S01]  /*2b210*/  PRMT R36, R36, 0x9910, RZ ;  /* 0x0000991024247816 */ /* 0x000fe200000000ff */
[----:B------:R-:W-:Y:S01]  /*2b220*/  IMAD.X R75, R40, 0x1, R71, P0 ;  /* 0x00000001284b7824 */ /* 0x000fe200000e0647 */
[----:B------:R-:W-:Y:S01]  /*2b230*/  ISETP.LT.AND P0, PT, R34, UR18, !P6 ;  /* 0x0000001222007c0c */ /* 0x000fe2000f701270 */
[----:B------:R-:W3:Y:S01]  /*2b240*/  LDCU UR10, c[0x0][0x398] ;  /* 0x00007300ff0a77ac */ /* 0x000ee20008000800 */
[----:B------:R-:W-:Y:S01]  /*2b250*/  SHF.R.S32.HI R26, RZ, 0x8, R26 ;  /* 0x00000008ff1a7819 */ /* 0x000fe2000001141a */
[----:B------:R-:W-:Y:S01]  /*2b260*/  IMAD.X R33, R40, 0x1, R72, P5 ;  /* 0x0000000128217824 */ /* 0x000fe200028e0648 */
[----:B------:R-:W-:Y:S01]  /*2b270*/  ISETP.GE.AND P5, PT, R25, UR4, PT ;  /* 0x0000000419007c0c */ /* 0x000fe2000bfa6270 */
[----:B------:R-:W4:Y:S01]  /*2b280*/  LDCU UR4, c[0x0][0x39c] ;  /* 0x00007380ff0477ac */ /* 0x000f220008000800 */
[----:B------:R-:W3:Y:S01]  /*2b290*/  LDL.LU R25, [R1+0xdc8] ;  /* 0x000dc80001197983 */ /* 0x000ee20000300800 */
[----:B------:R-:W0:Y:S03]  /*2b2a0*/  LDCU UR18, c[0x0][0x398] ;  /* 0x00007300ff1277ac */ /* 0x000e260008000800 */
[----:B------:R1:W-:Y:S02]  /*2b2b0*/  @P4 STG.E.U8 desc[UR24][R86.64], R26 ;  /* 0x0000001a56004986 */ /* 0x0003e4000c101118 */
[----:B-1----:R-:W-:-:S02]  /*2b2c0*/  SHF.R.S32.HI R86, RZ, 0x8, R27 ;  /* 0x00000008ff567819 */ /* 0x002fc4000001141b */
[----:B------:R-:W3:Y:S01]  /*2b2d0*/  LDL.LU R26, [R1+0xdc4] ;  /* 0x000dc400011a7983 */ /* 0x000ee20000300800 */
[----:B------:R-:W-:-:S03]  /*2b2e0*/  PRMT R87, R41, 0x9910, RZ ;  /* 0x0000991029577816 */ /* 0x000fc600000000ff */
[----:B------:R-:W3:Y:S04]  /*2b2f0*/  LDL.LU R27, [R1+0xdc0] ;  /* 0x000dc000011b7983 */ /* 0x000ee80000300800 */
[----:B------:R1:W-:Y:S04]  /*2b300*/  @P0 STG.E.U8 desc[UR24][R84.64], R86 ;  /* 0x0000005654000986 */ /* 0x0003e8000c101118 */
[----:B------:R-:W3:Y:S01]  /*2b310*/  LDL.LU R41, [R1+0x610] ;  /* 0x0006100001297983 */ /* 0x000ee20000300800 */
[----:B-1----:R-:W-:-:S03]  /*2b320*/  IMAD.MOV.U32 R84, RZ, RZ, R36 ;  /* 0x000000ffff547224 */ /* 0x002fc600078e0024 */
[----:B------:R-:W3:Y:S01]  /*2b330*/  LDL.LU R36, [R1+0x614] ;  /* 0x0006140001247983 */ /* 0x000ee20000300800 */
[----:B------:R-:W-:Y:S02]  /*2b340*/  ISETP.LT.AND P4, PT, R35, UR20, !P6 ;  /* 0x0000001423007c0c */ /* 0x000fe4000f781270 */
[----:B--2---:R-:W-:Y:S01]  /*2b350*/  ISETP.LT.AND P6, PT, R37, UR14, !P6 ;  /* 0x0000000e25007c0c */ /* 0x004fe2000f7c1270 */
[----:B------:R-:W1:Y:S01]  /*2b360*/  LDCU UR14, c[0x0][0x398] ;  /* 0x00007300ff0e77ac */ /* 0x000e620008000800 */
[----:B------:R-:W-:Y:S02]  /*2b370*/  SHF.R.S32.HI R85, RZ, 0x8, R87 ;  /* 0x00000008ff557819 */ /* 0x000fe40000011457 */
[----:B------:R-:W-:Y:S01]  /*2b380*/  ISETP.LT.AND P0, PT, R67, UR16, !P3 ;  /* 0x0000001043007c0c */ /* 0x000fe2000df01270 */
[----:B------:R-:W2:Y:S01]  /*2b390*/  LDCU UR16, c[0x0][0x398] ;  /* 0x00007300ff1077ac */ /* 0x000ea20008000800 */
[----:B------:R-:W-:-:S05]  /*2b3a0*/  SHF.R.S32.HI R84, RZ, 0x8, R84 ;  /* 0x00000008ff547819 */ /* 0x000fca0000011454 */
[----:B------:R0:W-:Y:S01]  /*2b3b0*/  @P4 STG.E.U8 desc[UR24][R82.64], R85 ;  /* 0x0000005552004986 */ /* 0x0001e2000c101118 */
[----:B------:R-:W-:-:S03]  /*2b3c0*/  ISETP.LT.AND P4, PT, R34, UR22, !P3 ;  /* 0x0000001622007c0c */ /* 0x000fc6000df81270 */
[----:B------:R-:W-:Y:S01]  /*2b3d0*/  @P6 STG.E.U8 desc[UR24][R80.64], R84 ;  /* 0x0000005450006986 */ /* 0x000fe2000c101118 */
[----:B------:R-:W-:Y:S02]  /*2b3e0*/  ISETP.LT.AND P6, PT, R35, UR26, !P3 ;  /* 0x0000001a23007c0c */ /* 0x000fe4000dfc1270 */
[----:B-----5:R-:W-:Y:S02]  /*2b3f0*/  F2FP.SATFINITE.E4M3.F32.PACK_AB_MERGE_C R86, R65, R64, RZ ;  /* 0x000000404156723e */ /* 0x020fe400048070ff */
[----:B------:R-:W-:-:S03]  /*2b400*/  ISETP.LT.AND P3, PT, R37, UR28, !P3 ;  /* 0x0000001c25007c0c */ /* 0x000fc6000df61270 */
[----:B------:R5:W-:Y:S01]  /*2b410*/  @P0 STG.E.U8 desc[UR24][R78.64], R86 ;  /* 0x000000564e000986 */ /* 0x000be2000c101118 */
[----:B0-----:R-:W-:-:S05]  /*2b420*/  F2FP.SATFINITE.E4M3.F32.PACK_AB_MERGE_C R82, R63, R62, RZ ;  /* 0x0000003e3f52723e */ /* 0x001fca00048070ff */
[----:B------:R-:W-:Y:S01]  /*2b430*/  @P4 STG.E.U8 desc[UR24][R76.64], R82 ;  /* 0x000000524c004986 */ /* 0x000fe2000c101118 */
[----:B-----5:R-:W-:Y:S02]  /*2b440*/  F2FP.SATFINITE.E4M3.F32.PACK_AB_MERGE_C R79, R61, R60, RZ ;  /* 0x0000003c3d4f723e */ /* 0x020fe400048070ff */
[----:B------:R-:W-:Y:S02]  /*2b450*/  F2FP.SATFINITE.E4M3.F32.PACK_AB_MERGE_C R78, R55, R54, RZ ;  /* 0x00000036374e723e */ /* 0x000fe400048070ff */
[----:B------:R-:W5:Y:S04]  /*2b460*/  LDL.LU R55, [R1+0x410] ;  /* 0x0004100001377983 */ /* 0x000f680000300800 */
[----:B------:R0:W-:Y:S04]  /*2b470*/  @P6 STG.E.U8 desc[UR24][R52.64], R79 ;  /* 0x0000004f34006986 */ /* 0x0001e8000c101118 */
[----:B------:R1:W-:Y:S04]  /*2b480*/  @P3 STG.E.U8 desc[UR24][R46.64], R78 ;  /* 0x0000004e2e003986 */ /* 0x0003e8000c101118 */
[----:B0-----:R-:W5:Y:S04]  /*2b490*/  LDL.LU R52, [R1+0x414] ;  /* 0x0004140001347983 */ /* 0x001f680000300800 */
[----:B------:R-:W2:Y:S04]  /*2b4a0*/  LDL.LU R53, [R1+0x210] ;  /* 0x0002100001357983 */ /* 0x000ea80000300800 */
[----:B-1----:R-:W2:Y:S01]  /*2b4b0*/  LDL.LU R46, [R1+0x214] ;  /* 0x00021400012e7983 */ /* 0x002ea20000300800 */
[----:B---3--:R-:W-:-:S03]  /*2b4c0*/  F2FP.SATFINITE.E4M3.F32.PACK_AB_MERGE_C R87, R36, R41, RZ ;  /* 0x000000292457723e */ /* 0x008fc600048070ff */
[----:B------:R-:W3:Y:S04]  /*2b4d0*/  LDL.LU R41, [R1+0x10] ;  /* 0x0000100001297983 */ /* 0x000ee80000300800 */
[----:B------:R-:W3:Y:S01]  /*2b4e0*/  LDL.LU R36, [R1+0x14] ;  /* 0x0000140001247983 */ /* 0x000ee20000300800 */
[----:B------:R-:W-:Y:S01]  /*2b4f0*/  VIADD R80, R66, 0x6 ;  /* 0x0000000642507836 */ /* 0x000fe20000000000 */
[----:B------:R-:W-:Y:S01]  /*2b500*/  PRMT R86, R86, 0x9910, RZ ;  /* 0x0000991056567816 */ /* 0x000fe200000000ff */
[----:B------:R-:W-:Y:S01]  /*2b510*/  VIADD R76, R66, 0x7 ;  /* 0x00000007424c7836 */ /* 0x000fe20000000000 */
[----:B------:R-:W-:Y:S01]  /*2b520*/  PRMT R82, R82, 0x9910, RZ ;  /* 0x0000991052527816 */ /* 0x000fe200000000ff */
[----:B------:R-:W3:Y:S01]  /*2b530*/  LDL.LU R47, [R1+0x618] ;  /* 0x00061800012f7983 */ /* 0x000ee20000300800 */
[----:B------:R-:W-:Y:S01]  /*2b540*/  ISETP.GE.AND P0, PT, R80, UR6, PT ;  /* 0x0000000650007c0c */ /* 0x000fe2000bf06270 */
[----:B------:R-:W0:Y:S01]  /*2b550*/  LDCU UR6, c[0x0][0x398] ;  /* 0x00007300ff0677ac */ /* 0x000e220008000800 */
[----:B------:R-:W-:-:S02]  /*2b560*/  IADD3 R80, P4, PT, R73, R68, RZ ;  /* 0x0000004449507210 */ /* 0x000fc40007f9e0ff */
[----:B----4-:R-:W-:-:S03]  /*2b570*/  ISETP.GE.AND P6, PT, R76, UR4, PT ;  /* 0x000000044c007c0c */ /* 0x010fc6000bfc6270 */
[----:B------:R-:W-:Y:S01]  /*2b580*/  IMAD.X R81, R40, 0x1, R3, P4 ;  /* 0x0000000128517824 */ /* 0x000fe200020e0603 */
[----:B------:R-:W-:Y:S01]  /*2b590*/  ISETP.LT.AND P4, PT, R67, UR32, !P1 ;  /* 0x0000002043007c0c */ /* 0x000fe2000cf81270 */
[----:B------:R-:W-:Y:S01]  /*2b5a0*/  IMAD.MOV.U32 R76, RZ, RZ, R86 ;  /* 0x000000ffff4c7224 */ /* 0x000fe200078e0056 */
[----:B------:R-:W-:Y:S01]  /*2b5b0*/  PRMT R77, R79, 0x9910, RZ ;  /* 0x000099104f4d7816 */ /* 0x000fe200000000ff */
[----:B------:R-:W1:Y:S03]  /*2b5c0*/  LDCU UR4, c[0x0][0x39c] ;  /* 0x00007380ff0477ac */ /* 0x000e660008000800 */
[----:B------:R-:W-:Y:S02]  /*2b5d0*/  SHF.R.S32.HI R76, RZ, 0x8, R76 ;  /* 0x00000008ff4c7819 */ /* 0x000fe4000001144c */
[----:B0-----:R-:W-:Y:S01]  /*2b5e0*/  ISETP.LT.AND P3, PT, R34, UR6, !P1 ;  /* 0x0000000622007c0c */ /* 0x001fe2000cf61270 */
[----:B------:R-:W0:Y:S04]  /*2b5f0*/  LDCU UR6, c[0x0][0x39c] ;  /* 0x00007380ff0677ac */ /* 0x000e280008000800 */
[----:B------:R4:W-:Y:S01]  /*2b600*/  @P4 STG.E.U8 desc[UR24][R92.64], R76 ;  /* 0x0000004c5c004986 */ /* 0x0009e2000c101118 */
[----:B------:R-:W-:-:S02]  /*2b610*/  ISETP.LT.AND P4, PT, R35, UR9, !P1 ;  /* 0x0000000923007c0c */ /* 0x000fc4000cf81270 */
[----:B------:R-:W-:Y:S01]  /*2b620*/  PRMT R78, R78, 0x9910, RZ ;  /* 0x000099104e4e7816 */ /* 0x000fe200000000ff */
[----:B------:R-:W0:Y:S01]  /*2b630*/  LDCU UR9, c[0x0][0x398] ;  /* 0x00007300ff0977ac */ /* 0x000e220008000800 */
[----:B----4-:R-:W-:-:S05]  /*2b640*/  IMAD.MOV.U32 R76, RZ, RZ, R82 ;  /* 0x000000ffff4c7224 */ /* 0x010fca00078e0052 */
[----:B------:R-:W-:Y:S02]  /*2b650*/  SHF.R.S32.HI R76, RZ, 0x8, R76 ;  /* 0x00000008ff4c7819 */ /* 0x000fe4000001144c */
[----:B------:R-:W-:Y:S01]  /*2b660*/  ISETP.LT.AND P1, PT, R37, UR10, !P1 ;  /* 0x0000000a25007c0c */ /* 0x000fe2000cf21270 */
[----:B------:R-:W4:Y:S02]  /*2b670*/  LDCU UR10, c[0x0][0x398] ;  /* 0x00007300ff0a77ac */ /* 0x000f240008000800 */
[----:B------:R0:W-:Y:S02]  /*2b680*/  @P3 STG.E.U8 desc[UR24][R90.64], R76 ;  /* 0x0000004c5a003986 */ /* 0x0001e4000c101118 */
[----:B0-----:R-:W-:Y:S01]  /*2b690*/  SHF.R.S32.HI R76, RZ, 0x8, R77 ;  /* 0x00000008ff4c7819 */ /* 0x001fe2000001144d */
[----:B------:R-:W-:-:S04]  /*2b6a0*/  IMAD.MOV.U32 R77, RZ, RZ, R78 ;  /* 0x000000ffff4d7224 */ /* 0x000fc800078e004e */
[----:B------:R0:W-:Y:S01]  /*2b6b0*/  @P4 STG.E.U8 desc[UR24][R88.64], R76 ;  /* 0x0000004c58004986 */ /* 0x0001e2000c101118 */
[C---:B------:R-:W-:Y:S01]  /*2b6c0*/  IADD3 R78, P4, PT, R73.reuse, R70, RZ ;  /* 0x00000046494e7210 */ /* 0x040fe20007f9e0ff */
[----:B------:R-:W-:Y:S01]  /*2b6d0*/  VIADD R73, R73, UR30 ;  /* 0x0000001e49497c36 */ /* 0x000fe20008000000 */
[----:B------:R-:W-:-:S03]  /*2b6e0*/  SHF.R.S32.HI R77, RZ, 0x8, R77 ;  /* 0x00000008ff4d7819 */ /* 0x000fc6000001144d */
[----:B------:R-:W-:Y:S01]  /*2b6f0*/  IMAD.X R79, R40, 0x1, R69, P4 ;  /* 0x00000001284f7824 */ /* 0x000fe200020e0645 */
[----:B------:R-:W-:Y:S01]  /*2b700*/  SHF.R.S32.HI R84, RZ, 0x1f, R73 ;  /* 0x0000001fff547819 */ /* 0x000fe20000011449 */
[----:B------:R1:W-:Y:S01]  /*2b710*/  @P1 STG.E.U8 desc[UR24][R58.64], R77 ;  /* 0x0000004d3a001986 */ /* 0x0003e2000c101118 */
[----:B0-----:R-:W-:-:S03]  /*2b720*/  IADD3 R76, P4, PT, R73, R0, RZ ;  /* 0x00000000494c7210 */ /* 0x001fc60007f9e0ff */
[----:B------:R-:W3:Y:S01]  /*2b730*/  LDL.LU R40, [R1+0x61c] ;  /* 0x00061c0001287983 */ /* 0x000ee20000300800 */
[----:B------:R-:W-:Y:S01]  /*2b740*/  ISETP.LT.AND P3, PT, R67, UR12, !P2 ;  /* 0x0000000c43007c0c */ /* 0x000fe2000d761270 */
[----:B------:R-:W0:Y:S01]  /*2b750*/  LDCU UR12, c[0x0][0x398] ;  /* 0x00007300ff0c77ac */ /* 0x000e220008000800 */
[----:B------:R-:W-:Y:S02]  /*2b760*/  ISETP.LT.AND P1, PT, R34, UR14, !P2 ;  /* 0x0000000e22007c0c */ /* 0x000fe4000d721270 */
[----:B-----5:R-:W-:Y:S02]  /*2b770*/  F2FP.SATFINITE.E4M3.F32.PACK_AB_MERGE_C R86, R52, R55, RZ ;  /* 0x000000373456723e */ /* 0x020fe400048070ff */
[----:B--2---:R-:W-:Y:S01]  /*2b780*/  F2FP.SATFINITE.E4M3.F32.PACK_AB_MERGE_C R83, R46, R53, RZ ;  /* 0x000000352e53723e */ /* 0x004fe200048070ff */
[----:B-1----:R-:W-:Y:S01]  /*2b790*/  IMAD.X R77, R84, 0x1, R72, P4 ;  /* 0x00000001544d7824 */ /* 0x002fe200020e0648 */
[----:B------:R-:W-:Y:S02]  /*2b7a0*/  ISETP.LT.AND P4, PT, R35, UR9, !P2 ;  /* 0x0000000923007c0c */ /* 0x000fe4000d781270 */
[----:B---3--:R-:W-:-:S03]  /*2b7b0*/  F2FP.SATFINITE.E4M3.F32.PACK_AB_MERGE_C R85, R36, R41, RZ ;  /* 0x000000292455723e */ /* 0x008fc600048070ff */
[----:B------:R-:W-:Y:S01]  /*2b7c0*/  @P3 STG.E.U8 desc[UR24][R56.64], R87 ;  /* 0x0000005738003986 */ /* 0x000fe2000c101118 */
[----:B----4-:R-:W-:Y:S01]  /*2b7d0*/  ISETP.LT.AND P2, PT, R37, UR10, !P2 ;  /* 0x0000000a25007c0c */ /* 0x010fe2000d741270 */
[----:B------:R-:W-:Y:S01]  /*2b7e0*/  VIADD R82, R66, 0x8 ;  /* 0x0000000842527836 */ /* 0x000fe20000000000 */
[----:B------:R-:W1:Y:S01]  /*2b7f0*/  LDCU UR14, c[0x0][0x398] ;  /* 0x00007300ff0e77ac */ /* 0x000e620008000800 */
[----:B------:R-:W-:Y:S01]  /*2b800*/  @P1 STG.E.U8 desc[UR24][R50.64], R86 ;  /* 0x0000005632001986 */ /* 0x000fe2000c101118 */
[----:B------:R-:W2:Y:S03]  /*2b810*/  LDCU UR9, c[0x0][0x398] ;  /* 0x00007300ff0977ac */ /* 0x000ea60008000800 */
[----:B------:R-:W3:Y:S01]  /*2b820*/  LDL.LU R41, [R1+0x418] ;  /* 0x0004180001297983 */ /* 0x000ee20000300800 */
[----:B------:R-:W4:Y:S03]  /*2b830*/  LDCU UR10, c[0x0][0x398] ;  /* 0x00007300ff0a77ac */ /* 0x000f260008000800 */
[----:B------:R5:W-:Y:S04]  /*2b840*/  @P4 STG.E.U8 desc[UR24][R30.64], R83 ;  /* 0x000000531e004986 */ /* 0x000be8000c101118 */
[----:B------:R-:W3:Y:S04]  /*2b850*/  LDL.LU R36, [R1+0x41c] ;  /* 0x00041c0001247983 */ /* 0x000ee80000300800 */
[----:B------:R0:W-:Y:S04]  /*2b860*/  @P2 STG.E.U8 desc[UR24][R28.64], R85 ;  /* 0x000000551c002986 */ /* 0x0001e8000c101118 */
[----:B-----5:R-:W5:Y:S04]  /*2b870*/  LDL.LU R30, [R1+0x218] ;  /* 0x00021800011e7983 */ /* 0x020f680000300800 */
[----:B------:R-:W5:Y:S04]  /*2b880*/  LDL.LU R31, [R1+0x21c] ;  /* 0x00021c00011f7983 */ /* 0x000f680000300800 */
[----:B0-----:R-:W3:Y:S04]  /*2b890*/  LDL.LU R28, [R1+0x18] ;  /* 0x00001800011c7983 */ /* 0x001ee80000300800 */
[----:B------:R-:W3:Y:S01]  /*2b8a0*/  LDL.LU R29, [R1+0x1c] ;  /* 0x00001c00011d7983 */ /* 0x000ee20000300800 */
[----:B------:R-:W-:Y:S01]  /*2b8b0*/  ISETP.GE.AND P3, PT, R82, UR4, PT ;  /* 0x0000000452007c0c */ /* 0x000fe2000bf66270 */
[----:B------:R-:W-:Y:S01]  /*2b8c0*/  VIADD R82, R66, 0x9 ;  /* 0x0000000942527836 */ /* 0x000fe20000000000 */
[----:B------:R-:W-:Y:S01]  /*2b8d0*/  PRMT R87, R87, 0x9910, RZ ;  /* 0x0000991057577816 */ /* 0x000fe200000000ff */
[----:B------:R-:W0:Y:S01]  /*2b8e0*/  LDCU UR4, c[0x0][0x39c] ;  /* 0x00007380ff0477ac */ /* 0x000e220008000800 */
[----:B------:R-:W-:-:S02]  /*2b8f0*/  ISETP.LT.AND P1, PT, R67, UR12, !P5 ;  /* 0x0000000c43007c0c */ /* 0x000fc4000ef21270 */
[----:B------:R-:W-:Y:S01]  /*2b900*/  ISETP.GE.AND P4, PT, R82, UR6, PT ;  /* 0x0000000652007c0c */ /* 0x000fe2000bf86270 */
[----:B------:R-:W-:Y:S01]  /*2b910*/  IMAD.MOV.U32 R82, RZ, RZ, R87 ;  /* 0x000000ffff527224 */ /* 0x000fe200078e0057 */
[----:B------:R-:W-:Y:S01]  /*2b920*/  PRMT R86, R86, 0x9910, RZ ;  /* 0x0000991056567816 */ /* 0x000fe200000000ff */
[----:B------:R-:W0:Y:S03]  /*2b930*/  LDCU UR6, c[0x0][0x398] ;  /* 0x00007300ff0677ac */ /* 0x000e260008000800 */
[----:B------:R-:W-:Y:S01]  /*2b940*/  SHF.R.S32.HI R82, RZ, 0x8, R82 ;  /* 0x00000008ff527819 */ /* 0x000fe20000011452 */
[----:B------:R-:W0:Y:S01]  /*2b950*/  LDCU UR12, c[0x0][0x398] ;  /* 0x00007300ff0c77ac */ /* 0x000e220008000800 */
[----:B------:R-:W-:-:S03]  /*2b960*/  PRMT R87, R83, 0x9910, RZ ;  /* 0x0000991053577816 */ /* 0x000fc600000000ff */
[----:B------:R1:W-:Y:S02]  /*2b970*/  @P1 STG.E.U8 desc[UR24][R48.64], R82 ;  /* 0x0000005230001986 */ /* 0x0003e4000c101118 */
[----:B-1----:R-:W-:-:S05]  /*2b980*/  IMAD.MOV.U32 R82, RZ, RZ, R86 ;  /* 0x000000ffff527224 */ /* 0x002fca00078e0056 */
[----:B------:R-:W-:Y:S01]  /*2b990*/  SHF.R.S32.HI R83, RZ, 0x8, R82 ;  /* 0x00000008ff537819 */ /* 0x000fe20000011452 */
[----:B------:R-:W-:Y:S01]  /*2b9a0*/  IMAD.MOV.U32 R82, RZ, RZ, R87 ;  /* 0x000000ffff527224 */ /* 0x000fe200078e0057 */
[----:B------:R-:W-:Y:S01]  /*2b9b0*/  ISETP.LT.AND P2, PT, R34, UR14, !P5 ;  /* 0x0000000e22007c0c */ /* 0x000fe2000ef41270 */
[----:B------:R-:W1:Y:S01]  /*2b9c0*/  LDCU UR14, c[0x0][0x398] ;  /* 0x00007300ff0e77ac */ /* 0x000e620008000800 */
[----:B--2---:R-:W-:Y:S01]  /*2b9d0*/  ISETP.LT.AND P1, PT, R35, UR9, !P5 ;  /* 0x0000000923007c0c */ /* 0x004fe2000ef21270 */
[----:B------:R-:W2:Y:S01]  /*2b9e0*/  LDCU UR9, c[0x0][0x398] ;  /* 0x00007300ff0977ac */ /* 0x000ea20008000800 */
[----:B------:R-:W-:Y:S02]  /*2b9f0*/  PRMT R85, R85, 0x9910, RZ ;  /* 0x0000991055557816 */ /* 0x000fe400000000ff */
[----:B----4-:R-:W-:Y:S01]  /*2ba00*/  ISETP.LT.AND P5, PT, R37, UR10, !P5 ;  /* 0x0000000a25007c0c */ /* 0x010fe2000efa1270 */
[----:B------:R-:W4:Y:S01]  /*2ba10*/  LDCU UR10, c[0x0][0x398] ;  /* 0x00007300ff0a77ac */ /* 0x000f220008000800 */
[----:B------:R-:W-:-:S05]  /*2ba20*/  SHF.R.S32.HI R82, RZ, 0x8, R82 ;  /* 0x00000008ff527819 */ /* 0x000fca0000011452 */
[----:B------:R1:W-:Y:S01]  /*2ba30*/  @P2 STG.E.U8 desc[UR24][R44.64], R83 ;  /* 0x000000532c002986 */ /* 0x0003e2000c101118 */
[----:B0-----:R-:W-:Y:S01]  /*2ba40*/  ISETP.LT.AND P2, PT, R67, UR6, !P0 ;  /* 0x0000000643007c0c */ /* 0x001fe2000c741270 */
[----:B------:R-:W0:Y:S02]  /*2ba50*/  LDCU UR6, c[0x0][0x398] ;  /* 0x00007300ff0677ac */ /* 0x000e240008000800 */
[----:B------:R0:W-:Y:S01]  /*2ba60*/  @P1 STG.E.U8 desc[UR24][R42.64], R82 ;  /* 0x000000522a001986 */ /* 0x0001e2000c101118 */
[----:B-1----:R-:W-:Y:S01]  /*2ba70*/  IMAD.MOV.U32 R83, RZ, RZ, R85 ;  /* 0x000000ffff537224 */ /* 0x002fe200078e0055 */
[----:B---3--:R-:W-:Y:S02]  /*2ba80*/  F2FP.SATFINITE.E4M3.F32.PACK_AB_MERGE_C R87, R29, R28, RZ ;  /* 0x0000001c1d57723e */ /* 0x008fe400048070ff */
[----:B------:R-:W3:Y:S04]  /*2ba90*/  LDL.LU R28, [R1+0x620] ;  /* 0x00062000011c7983 */ /* 0x000ee80000300800 */
[----:B------:R-:W3:Y:S01]  /*2baa0*/  LDL.LU R29, [R1+0x624] ;  /* 0x00062400011d7983 */ /* 0x000ee20000300800 */
[----:B0-----:R-:W-:-:S02]  /*2bab0*/  SHF.R.S32.HI R82, RZ, 0x8, R83 ;  /* 0x00000008ff527819 */ /* 0x001fc40000011453 */
[----:B------:R-:W-:Y:S01]  /*2bac0*/  ISETP.LT.AND P1, PT, R34, UR12, !P0 ;  /* 0x0000000c22007c0c */ /* 0x000fe2000c721270 */
[----:B------:R-:W0:Y:S02]  /*2bad0*/  LDCU UR12, c[0x0][0x398] ;  /* 0x00007300ff0c77ac */ /* 0x000e240008000800 */
[----:B------:R1:W-:Y:S01]  /*2bae0*/  @P5 STG.E.U8 desc[UR24][R38.64], R82 ;  /* 0x0000005226005986 */ /* 0x0003e2000c101118 */
[----:B--2---:R-:W-:Y:S01]  /*2baf0*/  ISETP.LT.AND P5, PT, R35, UR9, !P0 ;  /* 0x0000000923007c0c */ /* 0x004fe2000c7a1270 */
[----:B------:R-:W2:Y:S01]  /*2bb00*/  LDCU UR9, c[0x0][0x398] ;  /* 0x00007300ff0977ac */ /* 0x000ea20008000800 */
[----:B------:R-:W-:Y:S02]  /*2bb10*/  F2FP.SATFINITE.E4M3.F32.PACK_AB_MERGE_C R86, R40, R47, RZ ;  /* 0x0000002f2856723e */ /* 0x000fe400048070ff */
[----:B------:R-:W-:-:S03]  /*2bb20*/  F2FP.SATFINITE.E4M3.F32.PACK_AB_MERGE_C R83, R36, R41, RZ ;  /* 0x000000292453723e */ /* 0x000fc600048070ff */
[----:B------:R0:W-:Y:S01]  /*2bb30*/  @P2 STG.E.U8 desc[UR24][R32.64], R86 ;  /* 0x0000005620002986 */ /* 0x0001e2000c101118 */
[----:B-----5:R-:W-:-:S03]  /*2bb40*/  F2FP.SATFINITE.E4M3.F32.PACK_AB_MERGE_C R85, R31, R30, RZ ;  /* 0x0000001e1f55723e */ /* 0x020fc600048070ff */
[----:B------:R5:W-:Y:S01]  /*2bb50*/  @P1 STG.E.U8 desc[UR24][R74.64], R83 ;  /* 0x000000534a001986 */ /* 0x000be2000c101118 */
[----:B------:R-:W-:Y:S01]  /*2bb60*/  ISETP.LT.AND P0, PT, R37, UR6, !P0 ;  /* 0x0000000625007c0c */ /* 0x000fe2000c701270 */
[----:B-1----:R-:W-:Y:S01]  /*2bb70*/  VIADD R82, R66, 0xa ;  /* 0x0000000a42527836 */ /* 0x002fe20000000000 */
[----:B------:R-:W-:Y:S01]  /*2bb80*/  PRMT R88, R85, 0x9910, RZ ;  /* 0x0000991055587816 */ /* 0x000fe200000000ff */
[----:B------:R1:W-:Y:S01]  /*2bb90*/  @P5 STG.E.U8 desc[UR24][R80.64], R85 ;  /* 0x0000005550005986 */ /* 0x0003e2000c101118 */
[----:B------:R-:W-:Y:S01]  /*2bba0*/  PRMT R89, R87, 0x9910, RZ ;  /* 0x0000991057597816 */ /* 0x000fe200000000ff */
[----:B------:R-:W3:Y:S02]  /*2bbb0*/  LDCU UR6, c[0x0][0x39c] ;  /* 0x00007380ff0677ac */ /* 0x000ee40008000800 */
[----:B0-----:R-:W3:Y:S01]  /*2bbc0*/  LDL.LU R32, [R1+0x420] ;  /* 0x0004200001207983 */ /* 0x001ee20000300800 */
[----:B-----5:R-:W-:-:S03]  /*2bbd0*/  IADD3 R74, P1, PT, R73, R2, RZ ;  /* 0x00000002494a7210 */ /* 0x020fc60007f3e0ff */
[----:B------:R-:W5:Y:S01]  /*2bbe0*/  LDL.LU R33, [R1+0x424] ;  /* 0x0004240001217983 */ /* 0x000f620000300800 */
[----:B--2---:R-:W-:Y:S01]  /*2bbf0*/  ISETP.LT.AND P5, PT, R34, UR9, !P6 ;  /* 0x0000000922007c0c */ /* 0x004fe2000f7a1270 */
[----:B------:R-:W0:Y:S01]  /*2bc00*/  LDCU UR9, c[0x0][0x398] ;  /* 0x00007300ff0977ac */ /* 0x000e220008000800 */
[----:B------:R-:W-:Y:S01]  /*2bc10*/  IMAD.X R75, R84, 0x1, R71, P1 ;  /* 0x00000001544b7824 */ /* 0x000fe200008e0647 */
[----:B----4-:R-:W-:Y:S02]  /*2bc20*/  ISETP.LT.AND P1, PT, R67, UR10, !P6 ;  /* 0x0000000a43007c0c */ /* 0x010fe4000f721270 */
[----:B-1----:R-:W-:Y:S02]  /*2bc30*/  PRMT R80, R86, 0x9910, RZ ;  /* 0x0000991056507816 */ /* 0x002fe400000000ff */
[----:B------:R-:W-:Y:S01]  /*2bc40*/  PRMT R81, R83, 0x9910, RZ ;  /* 0x0000991053517816 */ /* 0x000fe200000000ff */
[----:B------:R1:W-:Y:S01]  /*2bc50*/  @P0 STG.E.U8 desc[UR24][R78.64], R87 ;  /* 0x000000574e000986 */ /* 0x0003e2000c101118 */
[----:B------:R-:W-:Y:S01]  /*2bc60*/  SHF.R.S32.HI R80, RZ, 0x8, R80 ;  /* 0x00000008ff507819 */ /* 0x000fe20000011450 */
[----:B------:R-:W2:Y:S01]  /*2bc70*/  LDCU UR10, c[0x0][0x398] ;  /* 0x00007300ff0a77ac */ /* 0x000ea20008000800 */
[----:B------:R-:W-:Y:S01]  /*2bc80*/  ISETP.GE.AND P2, PT, R82, UR4, PT ;  /* 0x0000000452007c0c */ /* 0x000fe2000bf46270 */
[----:B------:R-:W4:Y:S01]  /*2bc90*/  LDL.LU R30, [R1+0x220] ;  /* 0x00022000011e7983 */ /* 0x000f220000300800 */
[----:B------:R-:W-:Y:S01]  /*2bca0*/  IADD3 R82, P0, PT, R73, R68, RZ ;  /* 0x0000004449527210 */ /* 0x000fe20007f1e0ff */
[----:B------:R-:W0:Y:S02]  /*2bcb0*/  LDCU UR4, c[0x0][0x39c] ;  /* 0x00007380ff0477ac */ /* 0x000e240008000800 */
[----:B------:R-:W-:Y:S01]  /*2bcc0*/  @P1 STG.E.U8 desc[UR24][R76.64], R80 ;  /* 0x000000504c001986 */ /* 0x000fe2000c101118 */
[----:B-1----:R-:W-:-:S03]  /*2bcd0*/  SHF.R.S32.HI R78, RZ, 0x8, R81 ;  /* 0x00000008ff4e7819 */ /* 0x002fc60000011451 */
[----:B------:R-:W4:Y:S04]  /*2bce0*/  LDL.LU R31, [R1+0x224] ;  /* 0x00022400011f7983 */ /* 0x000f280000300800 */
[----:B------:R1:W-:Y:S01]  /*2bcf0*/  @P5 STG.E.U8 desc[UR24][R74.64], R78 ;  /* 0x0000004e4a005986 */ /* 0x0003e2000c101118 */
[----:B------:R-:W-:Y:S02]  /*2bd00*/  IMAD.X R83, R84, 0x1, R3, P0 ;  /* 0x0000000154537824 */ /* 0x000fe400000e0603 */
[C---:B-1----:R-:W-:Y:S01]  /*2bd10*/  VIADD R74, R73.reuse, UR30 ;  /* 0x0000001e494a7c36 */ /* 0x042fe20008000000 */
[----:B------:R-:W-:-:S04]  /*2bd20*/  IADD3 R78, P1, PT, R73, R70, RZ ;  /* 0x00000046494e7210 */ /* 0x000fc80007f3e0ff */
[----:B------:R-:W-:Y:S02]  /*2bd30*/  SHF.R.S32.HI R73, RZ, 0x1f, R74 ;  /* 0x0000001fff497819 */ /* 0x000fe4000001144a */
[----:B------:R-:W-:Y:S01]  /*2bd40*/  IADD3 R76, P0, PT, R74, R0, RZ ;  /* 0x000000004a4c7210 */ /* 0x000fe20007f1e0ff */
[----:B------:R-:W-:-:S04]  /*2bd50*/  IMAD.X R79, R84, 0x1, R69, P1 ;  /* 0x00000001544f7824 */ /* 0x000fc800008e0645 */
[----:B------:R-:W-:Y:S01]  /*2bd60*/  IMAD.X R77, R73, 0x1, R72, P0 ;  /* 0x00000001494d7824 */ /* 0x000fe200000e0648 */
[C---:B------:R-:W-:Y:S02]  /*2bd70*/  IADD3 R84, P0, PT, R74.reuse, R68, RZ ;  /* 0x000000444a547210 */ /* 0x040fe40007f1e0ff */
[----:B------:R-:W-:-:S03]  /*2bd80*/  IADD3 R80, P1, PT, R74, R2, RZ ;  /* 0x000000024a507210 */ /* 0x000fc60007f3e0ff */
[C---:B------:R-:W-:Y:S01]  /*2bd90*/  IMAD.X R85, R73.reuse, 0x1, R3, P0 ;  /* 0x0000000149557824 */ /* 0x040fe200000e0603 */
[----:B------:R-:W-:Y:S01]  /*2bda0*/  IADD3 R86, P0, PT, R74, R70, RZ ;  /* 0x000000464a567210 */ /* 0x000fe20007f1e0ff */
[----:B------:R-:W-:-:S04]  /*2bdb0*/  IMAD.X R81, R73, 0x1, R71, P1 ;  /* 0x0000000149517824 */ /* 0x000fc800008e0647 */
[----:B------:R-:W-:Y:S02]  /*2bdc0*/  IMAD.X R87, R73, 0x1, R69, P0 ;  /* 0x0000000149577824 */ /* 0x000fe400000e0645 */
[----:B------:R-:W-:Y:S01]  /*2bdd0*/  IMAD.MOV.U32 R73, RZ, RZ, R89 ;  /* 0x000000ffff497224 */ /* 0x000fe200078e0059 */
[----:B---3--:R-:W-:Y:S02]  /*2bde0*/  F2FP.SATFINITE.E4M3.F32.PACK_AB_MERGE_C R89, R29, R28, RZ ;  /* 0x0000001c1d59723e */ /* 0x008fe400048070ff */
[----:B------:R-:W3:Y:S04]  /*2bdf0*/  LDL.LU R28, [R1+0x20] ;  /* 0x00002000011c7983 */ /* 0x000ee80000300800 */
[----:B------:R-:W3:Y:S01]  /*2be00*/  LDL.LU R29, [R1+0x24] ;  /* 0x00002400011d7983 */ /* 0x000ee20000300800 */
[----:B--2---:R-:W-:-:S02]  /*2be10*/  ISETP.LT.AND P5, PT, R35, UR10, !P6 ;  /* 0x0000000a23007c0c */ /* 0x004fc4000f7a1270 */
[----:B------:R-:W-:Y:S01]  /*2be20*/  SHF.R.S32.HI R88, RZ, 0x8, R88 ;  /* 0x00000008ff587819 */ /* 0x000fe20000011458 */
[----:B------:R-:W-:Y:S01]  /*2be30*/  VIADD R75, R66, 0xb ;  /* 0x0000000b424b7836 */ /* 0x000fe20000000000 */
[----:B------:R-:W-:Y:S01]  /*2be40*/  ISETP.LT.AND P1, PT, R67, UR12, !P3 ;  /* 0x0000000c43007c0c */ /* 0x000fe2000df21270 */
[----:B------:R-:W1:Y:S01]  /*2be50*/  LDCU UR10, c[0x0][0x398] ;  /* 0x00007300ff0a77ac */ /* 0x000e620008000800 */
[----:B0-----:R-:W-:Y:S01]  /*2be60*/  ISETP.LT.AND P6, PT, R37, UR9, !P6 ;  /* 0x0000000925007c0c */ /* 0x001fe2000f7c1270 */
[----:B------:R-:W0:Y:S06]  /*2be70*/  LDCU UR9, c[0x0][0x398] ;  /* 0x00007300ff0977ac */ /* 0x000e2c0008000800 */
[----:B------:R3:W-:Y:S01]  /*2be80*/  @P5 STG.E.U8 desc[UR24][R82.64], R88 ;  /* 0x0000005852005986 */ /* 0x0007e2000c101118 */
[----:B------:R-:W-:Y:S01]  /*2be90*/  SHF.R.S32.HI R73, RZ, 0x8, R73 ;  /* 0x00000008ff497819 */ /* 0x000fe20000011449 */
[----:B------:R-:W2:Y:S01]  /*2bea0*/  LDCU UR12, c[0x0][0x398] ;  /* 0x00007300ff0c77ac */ /* 0x000ea20008000800 */
[----:B---3--:R-:W-:-:S02]  /*2beb0*/  F2FP.SATFINITE.E4M3.F32.PACK_AB_MERGE_C R88, R29, R28, RZ ;  /* 0x0000001c1d58723e */ /* 0x008fc400048070ff */
[----:B------:R-:W3:Y:S04]  /*2bec0*/  LDL.LU R28, [R1+0x628] ;  /* 0x00062800011c7983 */ /* 0x000ee80000300800 */
[----:B------:R-:W3:Y:S01]  /*2bed0*/  LDL.LU R29, [R1+0x62c] ;  /* 0x00062c00011d7983 */ /* 0x000ee20000300800 */
[----:B------:R-:W-:Y:S01]  /*2bee0*/  ISETP.LT.AND P5, PT, R34, UR14, !P3 ;  /* 0x0000000e22007c0c */ /* 0x000fe2000dfa1270 */
[----:B------:R-:W-:Y:S01]  /*2bef0*/  VIADD R74, R74, UR30 ;  /* 0x0000001e4a4a7c36 */ /* 0x000fe20008000000 */
[----:B----4-:R-:W-:Y:S01]  /*2bf00*/  F2FP.SATFINITE.E4M3.F32.PACK_AB_MERGE_C R83, R31, R30, RZ ;  /* 0x0000001e1f53723e */ /* 0x010fe200048070ff */
[----:B------:R4:W-:Y:S01]  /*2bf10*/  @P6 STG.E.U8 desc[UR24][R78.64], R73 ;  /* 0x000000494e006986 */ /* 0x0009e2000c101118 */
[----:B------:R-:W-:Y:S01]  /*2bf20*/  ISETP.LT.AND P6, PT, R35, UR16, !P3 ;  /* 0x0000001023007c0c */ /* 0x000fe2000dfc1270 */
[----:B------:R-:W1:Y:S01]  /*2bf30*/  LDCU UR14, c[0x0][0x398] ;  /* 0x00007300ff0e77ac */ /* 0x000e620008000800 */
[----:B0-----:R-:W-:Y:S01]  /*2bf40*/  ISETP.LT.AND P3, PT, R37, UR9, !P3 ;  /* 0x0000000925007c0c */ /* 0x001fe2000df61270 */
[----:B------:R-:W-:Y:S01]  /*2bf50*/  @P1 STG.E.U8 desc[UR24][R76.64], R89 ;  /* 0x000000594c001986 */ /* 0x000fe2000c101118 */
[----:B------:R-:W-:Y:S01]  /*2bf60*/  ISETP.GE.AND P0, PT, R75, UR4, PT ;  /* 0x000000044b007c0c */ /* 0x000fe2000bf06270 */
[----:B------:R-:W0:Y:S01]  /*2bf70*/  LDCU UR9, c[0x0][0x398] ;  /* 0x00007300ff0977ac */ /* 0x000e220008000800 */
[----:B----4-:R-:W-:Y:S01]  /*2bf80*/  VIADD R73, R66, 0xc ;  /* 0x0000000c42497836 */ /* 0x010fe20000000000 */
[----:B------:R-:W-:Y:S01]  /*2bf90*/  SHF.R.S32.HI R75, RZ, 0x1f, R74 ;  /* 0x0000001fff4b7819 */ /* 0x000fe2000001144a */
[----:B------:R-:W4:Y:S03]  /*2bfa0*/  LDCU UR4, c[0x0][0x39c] ;  /* 0x00007380ff0477ac */ /* 0x000f260008000800 */
[----:B------:R-:W-:Y:S01]  /*2bfb0*/  ISETP.GE.AND P1, PT, R73, UR6, PT ;  /* 0x0000000649007c0c */ /* 0x000fe2000bf26270 */
[----:B------:R-:W0:Y:S01]  /*2bfc0*/  LDCU UR16, c[0x0][0x398] ;  /* 0x00007300ff1077ac */ /* 0x000e220008000800 */
[----:B-----5:R-:W-:-:S02]  /*2bfd0*/  F2FP.SATFINITE.E4M3.F32.PACK_AB_MERGE_C R73, R33, R32, RZ ;  /* 0x000000202149723e */ /* 0x020fc400048070ff */
[----:B------:R-:W5:Y:S01]  /*2bfe0*/  LDL.LU R32, [R1+0x428] ;  /* 0x0004280001207983 */ /* 0x000f620000300800 */
[----:B------:R-:W0:Y:S03]  /*2bff0*/  LDCU UR6, c[0x0][0x39c] ;  /* 0x00007380ff0677ac */ /* 0x000e260008000800 */
[----:B------:R1:W-:Y:S04]  /*2c000*/  @P5 STG.E.U8 desc[UR24][R80.64], R73 ;  /* 0x0000004950005986 */ /* 0x0003e8000c101118 */
[----:B------:R-:W-:Y:S04]  /*2c010*/  @P6 STG.E.U8 desc[UR24][R84.64], R83 ;  /* 0x0000005354006986 */ /* 0x000fe8000c101118 */
[----:B------:R-:W5:Y:S01]  /*2c020*/  LDL.LU R33, [R1+0x42c] ;  /* 0x00042c0001217983 */ /* 0x000f620000300800 */
[----:B-1----:R-:W-:-:S03]  /*2c030*/  PRMT R80, R89, 0x9910, RZ ;  /* 0x0000991059507816 */ /* 0x002fc600000000ff */
[----:B------:R-:W4:Y:S01]  /*2c040*/  LDL.LU R30, [R1+0x228] ;  /* 0x00022800011e7983 */ /* 0x000f220000300800 */
[----:B------:R-:W-:-:S03]  /*2c050*/  PRMT R89, R88, 0x9910, RZ ;  /* 0x0000991058597816 */ /* 0x000fc600000000ff */
[----:B------:R3:W-:Y:S04]  /*2c060*/  @P3 STG.E.U8 desc[UR24][R86.64], R88 ;  /* 0x0000005856003986 */ /* 0x0007e8000c101118 */
[----:B------:R-:W4:Y:S01]  /*2c070*/  LDL.LU R31, [R1+0x22c] ;  /* 0x00022c00011f7983 */ /* 0x000f220000300800 */
[C---:B------:R-:W-:Y:S02]  /*2c080*/  IADD3 R78, P5, PT, R74.reuse, R0, RZ ;  /* 0x000000004a4e7210 */ /* 0x040fe40007fbe0ff */
[----:B---3--:R-:W-:Y:S02]  /*2c090*/  F2FP.SATFINITE.E4M3.F32.PACK_AB_MERGE_C R88, R29, R28, RZ ;  /* 0x0000001c1d58723e */ /* 0x008fe400048070ff */
[----:B------:R-:W3:Y:S04]  /*2c0a0*/  LDL.LU R28, [R1+0x28] ;  /* 0x00002800011c7983 */ /* 0x000ee80000300800 */
[----:B------:R-:W3:Y:S01]  /*2c0b0*/  LDL.LU R29, [R1+0x2c] ;  /* 0x00002c00011d7983 */ /* 0x000ee20000300800 */
[----:B------:R-:W-:Y:S01]  /*2c0c0*/  IMAD.X R79, R75, 0x1, R72, P5 ;  /* 0x000000014b4f7824 */ /* 0x000fe200028e0648 */
[----:B------:R-:W-:-:S02]  /*2c0d0*/  IADD3 R76, P5, PT, R74, R2, RZ ;  /* 0x000000024a4c7210 */ /* 0x000fc40007fbe0ff */
[----:B--2---:R-:W-:Y:S01]  /*2c0e0*/  ISETP.LT.AND P6, PT, R34, UR12, !P4 ;  /* 0x0000000c22007c0c */ /* 0x004fe2000e7c1270 */
[----:B------:R-:W1:Y:S02]  /*2c0f0*/  LDCU UR12, c[0x0][0x398] ;  /* 0x00007300ff0c77ac */ /* 0x000e640008000800 */
[----:B------:R-:W-:Y:S01]  /*2c100*/  IMAD.X R77, R75, 0x1, R71, P5 ;  /* 0x000000014b4d7824 */ /* 0x000fe200028e0647 */
[----:B------:R-:W-:Y:S01]  /*2c110*/  ISETP.LT.AND P5, PT, R67, UR10, !P4 ;  /* 0x0000000a43007c0c */ /* 0x000fe2000e7a1270 */
[----:B------:R-:W2:Y:S01]  /*2c120*/  LDCU UR10, c[0x0][0x398] ;  /* 0x00007300ff0a77ac */ /* 0x000ea20008000800 */
[----:B------:R-:W-:Y:S02]  /*2c130*/  PRMT R73, R73, 0x9910, RZ ;  /* 0x0000991049497816 */ /* 0x000fe400000000ff */
[----:B------:R-:W-:Y:S02]  /*2c140*/  SHF.R.S32.HI R80, RZ, 0x8, R80 ;  /* 0x00000008ff507819 */ /* 0x000fe40000011450 */
[----:B------:R-:W-:-:S07]  /*2c150*/  SHF.R.S32.HI R73, RZ, 0x8, R73 ;  /* 0x00000008ff497819 */ /* 0x000fce0000011449 */
[----:B------:R-:W-:Y:S04]  /*2c160*/  @P5 STG.E.U8 desc[UR24][R78.64], R80 ;  /* 0x000000504e005986 */ /* 0x000fe8000c101118 */
[----:B------:R0:W-:Y:S02]  /*2c170*/  @P6 STG.E.U8 desc[UR24][R76.64], R73 ;  /* 0x000000494c006986 */ /* 0x0001e4000c101118 */
[C---:B0-----:R-:W-:Y:S01]  /*2c180*/  IADD3 R76, P5, PT, R74.reuse, R70, RZ ;  /* 0x000000464a4c7210 */ /* 0x041fe20007fbe0ff */
[----:B------:R-:W-:-:S04]  /*2c190*/  VIADD R73, R74, UR30 ;  /* 0x0000001e4a497c36 */ /* 0x000fc80008000000 */
[----:B------:R-:W-:Y:S01]  /*2c1a0*/  IMAD.X R77, R75, 0x1, R69, P5 ;  /* 0x000000014b4d7824 */ /* 0x000fe200028e0645 */
[----:B------:R-:W-:Y:S02]  /*2c1b0*/  SHF.R.S32.HI R85, RZ, 0x1f, R73 ;  /* 0x0000001fff557819 */ /* 0x000fe40000011449 */
[----:B------:R-:W-:-:S05]  /*2c1c0*/  IADD3 R78, P5, PT, R73, R2, RZ ;  /* 0x00000002494e7210 */ /* 0x000fca0007fbe0ff */
[----:B------:R-:W-:Y:S01]  /*2c1d0*/  IMAD.X R79, R85, 0x1, R71, P5 ;  /* 0x00000001554f7824 */ /* 0x000fe200028e0647 */
[----:B------:R-:W-:Y:S02]  /*2c1e0*/  ISETP.LT.AND P5, PT, R35, UR9, !P4 ;  /* 0x0000000923007c0c */ /* 0x000fe4000e7a1270 */
[----:B------:R-:W-:Y:S01]  /*2c1f0*/  PRMT R87, R83, 0x9910, RZ ;  /* 0x0000991053577816 */ /* 0x000fe200000000ff */
[----:B------:R-:W-:Y:S01]  /*2c200*/  VIADD R86, R66, 0xd ;  /* 0x0000000d42567836 */ /* 0x000fe20000000000 */
[----:B------:R-:W-:Y:S01]  /*2c210*/  IADD3 R80, P3, PT, R74, R68, RZ ;  /* 0x000000444a507210 */ /* 0x000fe20007f7e0ff */
[----:B------:R-:W0:Y:S01]  /*2c220*/  LDCU UR9, c[0x0][0x398] ;  /* 0x00007300ff0977ac */ /* 0x000e220008000800 */
[----:B------:R-:W-:-:S03]  /*2c230*/  SHF.R.S32.HI R87, RZ, 0x8, R87 ;  /* 0x00000008ff577819 */ /* 0x000fc60000011457 */
[----:B------:R-:W-:-:S05]  /*2c240*/  IMAD.X R81, R75, 0x1, R3, P3 ;  /* 0x000000014b517824 */ /* 0x000fca00018e0603 */
[----:B------:R3:W-:Y:S01]  /*2c250*/  @P5 STG.E.U8 desc[UR24][R80.64], R87 ;  /* 0x0000005750005986 */ /* 0x0007e2000c101118 */
[----:B------:R-:W-:-:S05]  /*2c260*/  IADD3 R74, P3, PT, R73, R0, RZ ;  /* 0x00000000494a7210 */ /* 0x000fca0007f7e0ff */
[----:B------:R-:W-:Y:S01]  /*2c270*/  IMAD.X R75, R85, 0x1, R72, P3 ;  /* 0x00000001554b7824 */ /* 0x000fe200018e0648 */
[----:B---3--:R-:W-:Y:S02]  /*2c280*/  F2FP.SATFINITE.E4M3.F32.PACK_AB_MERGE_C R87, R29, R28, RZ ;  /* 0x0000001c1d57723e */ /* 0x008fe400048070ff */
[----:B------:R-:W3:Y:S04]  /*2c290*/  LDL.LU R28, [R1+0x630] ;  /* 0x00063000011c7983 */ /* 0x000ee80000300800 */
[----:B------:R-:W3:Y:S01]  /*2c2a0*/  LDL.LU R29, [R1+0x634] ;  /* 0x00063400011d7983 */ /* 0x000ee20000300800 */
[----:B------:R-:W-:Y:S02]  /*2c2b0*/  IADD3 R82, P3, PT, R73, R68, RZ ;  /* 0x0000004449527210 */ /* 0x000fe40007f7e0ff */
[----:B--2---:R-:W-:Y:S01]  /*2c2c0*/  ISETP.LT.AND P4, PT, R37, UR10, !P4 ;  /* 0x0000000a25007c0c */ /* 0x004fe2000e781270 */
[----:B------:R-:W2:Y:S02]  /*2c2d0*/  LDCU UR10, c[0x0][0x398] ;  /* 0x00007300ff0a77ac */ /* 0x000ea40008000800 */
[----:B------:R-:W-:Y:S01]  /*2c2e0*/  IMAD.X R83, R85, 0x1, R3, P3 ;  /* 0x0000000155537824 */ /* 0x000fe200018e0603 */
[----:B------:R-:W-:-:S05]  /*2c2f0*/  IADD3 R84, P3, PT, R73, R70, RZ ;  /* 0x0000004649547210 */ /* 0x000fca0007f7e0ff */
[----:B------:R-:W-:Y:S01]  /*2c300*/  IMAD.X R85, R85, 0x1, R69, P3 ;  /* 0x0000000155557824 */ /* 0x000fe200018e0645 */
[----:B----4-:R-:W-:Y:S02]  /*2c310*/  ISETP.GE.AND P3, PT, R86, UR4, PT ;  /* 0x0000000456007c0c */ /* 0x010fe4000bf66270 */
[----:B-1----:R-:W-:Y:S01]  /*2c320*/  ISETP.LT.AND P6, PT, R67, UR12, !P2 ;  /* 0x0000000c43007c0c */ /* 0x002fe2000d7c1270 */
[----:B------:R-:W1:Y:S01]  /*2c330*/  LDCU UR12, c[0x0][0x398] ;  /* 0x00007300ff0c77ac */ /* 0x000e620008000800 */
[----:B------:R-:W-:Y:S02]  /*2c340*/  SHF.R.S32.HI R86, RZ, 0x8, R89 ;  /* 0x00000008ff567819 */ /* 0x000fe40000011459 */
[----:B------:R-:W-:Y:S02]  /*2c350*/  ISETP.LT.AND P5, PT, R34, UR14, !P2 ;  /* 0x0000000e22007c0c */ /* 0x000fe4000d7a1270 */
[----:B-----5:R-:W-:Y:S01]  /*2c360*/  F2FP.SATFINITE.E4M3.F32.PACK_AB_MERGE_C R80, R33, R32, RZ ;  /* 0x000000202150723e */ /* 0x020fe200048070ff */
[----:B------:R4:W-:Y:S01]  /*2c370*/  @P4 STG.E.U8 desc[UR24][R76.64], R86 ;  /* 0x000000564c004986 */ /* 0x0009e2000c101118 */
[----:B------:R-:W-:Y:S01]  /*2c380*/  ISETP.LT.AND P4, PT, R35, UR16, !P2 ;  /* 0x0000001023007c0c */ /* 0x000fe2000d781270 */
[----:B------:R-:W-:Y:S01]  /*2c390*/  VIADD R73, R73, UR30 ;  /* 0x0000001e49497c36 */ /* 0x000fe20008000000 */
[----:B------:R-:W-:Y:S01]  /*2c3a0*/  PRMT R89, R87, 0x9910, RZ ;  /* 0x0000991057597816 */ /* 0x000fe200000000ff */
[----:B------:R-:W5:Y:S01]  /*2c3b0*/  LDL.LU R32, [R1+0x430] ;  /* 0x0004300001207983 */ /* 0x000f620000300800 */
[----:B------:R-:W0:Y:S03]  /*2c3c0*/  LDCU UR14, c[0x0][0x398] ;  /* 0x00007300ff0e77ac */ /* 0x000e260008000800 */
[----:B------:R1:W-:Y:S01]  /*2c3d0*/  @P6 STG.E.U8 desc[UR24][R74.64], R88 ;  /* 0x000000584a006986 */ /* 0x0003e2000c101118 */
[----:B------:R-:W-:Y:S01]  /*2c3e0*/  PRMT R81, R80, 0x9910, RZ ;  /* 0x0000991050517816 */ /* 0x000fe200000000ff */
[----:B------:R-:W0:Y:S01]  /*2c3f0*/  LDCU UR16, c[0x0][0x398] ;  /* 0x00007300ff1077ac */ /* 0x000e220008000800 */
[----:B----4-:R-:W-:Y:S01]  /*2c400*/  F2FP.SATFINITE.E4M3.F32.PACK_AB_MERGE_C R86, R31, R30, RZ ;  /* 0x0000001e1f56723e */ /* 0x010fe200048070ff */
[----:B------:R-:W-:Y:S01]  /*2c410*/  VIADD R76, R66, 0xe ;  /* 0x0000000e424c7836 */ /* 0x000fe20000000000 */
[----:B------:R4:W-:Y:S01]  /*2c420*/  @P5 STG.E.U8 desc[UR24][R78.64], R80 ;  /* 0x000000504e005986 */ /* 0x0009e2000c101118 */
[----:B------:R-:W3:Y:S03]  /*2c430*/  LDCU UR4, c[0x0][0x39c] ;  /* 0x00007380ff0477ac */ /* 0x000ee60008000800 */
[----:B------:R2:W-:Y:S01]  /*2c440*/  @P4 STG.E.U8 desc[UR24][R82.64], R86 ;  /* 0x0000005652004986 */ /* 0x0005e2000c101118 */
[----:B------:R-:W-:Y:S01]  /*2c450*/  ISETP.GE.AND P6, PT, R76, UR6, PT ;  /* 0x000000064c007c0c */ /* 0x000fe2000bfc6270 */
[----:B------:R-:W3:Y:S01]  /*2c460*/  LDCU UR6, c[0x0][0x39c] ;  /* 0x00007380ff0677ac */ /* 0x000ee20008000800 */
[C---:B-1----:R-:W-:Y:S01]  /*2c470*/  IADD3 R74, P4, PT, R73.reuse, R2, RZ ;  /* 0x00000002494a7210 */ /* 0x042fe20007f9e0ff */
[----:B------:R-:W5:Y:S01]  /*2c480*/  LDL.LU R33, [R1+0x434] ;  /* 0x0004340001217983 */ /* 0x000f620000300800 */
[----:B------:R-:W-:-:S02]  /*2c490*/  IADD3 R76, P5, PT, R73, R0, RZ ;  /* 0x00000000494c7210 */ /* 0x000fc40007fbe0ff */
[----:B----4-:R-:W-:Y:S01]  /*2c4a0*/  SHF.R.S32.HI R79, RZ, 0x1f, R73 ;  /* 0x0000001fff4f7819 */ /* 0x010fe20000011449 */
[----:B------:R-:W4:Y:S01]  /*2c4b0*/  LDL.LU R30, [R1+0x230] ;  /* 0x00023000011e7983 */ /* 0x000f220000300800 */
[----:B0-----:R-:W-:Y:S01]  /*2c4c0*/  ISETP.LT.AND P2, PT, R37, UR9, !P2 ;  /* 0x0000000925007c0c */ /* 0x001fe2000d741270 */
[----:B------:R-:W0:Y:S01]  /*2c4d0*/  LDCU UR9, c[0x0][0x398] ;  /* 0x00007300ff0977ac */ /* 0x000e220008000800 */
[----:B------:R-:W-:Y:S01]  /*2c4e0*/  PRMT R78, R88, 0x9910, RZ ;  /* 0x00009910584e7816 */ /* 0x000fe200000000ff */
[----:B------:R-:W-:Y:S01]  /*2c4f0*/  IMAD.X R75, R79, 0x1, R71, P4 ;  /* 0x000000014f4b7824 */ /* 0x000fe200020e0647 */
[----:B--2---:R-:W-:Y:S01]  /*2c500*/  ISETP.LT.AND P4, PT, R67, UR10, !P0 ;  /* 0x0000000a43007c0c */ /* 0x004fe2000c781270 */
[----:B------:R-:W-:Y:S01]  /*2c510*/  IMAD.X R77, R79, 0x1, R72, P5 ;  /* 0x000000014f4d7824 */ /* 0x000fe200028e0648 */
[----:B------:R-:W-:Y:S01]  /*2c520*/  ISETP.LT.AND P5, PT, R34, UR12, !P0 ;  /* 0x0000000c22007c0c */ /* 0x000fe2000c7a1270 */
[----:B------:R-:W4:Y:S01]  /*2c530*/  LDL.LU R31, [R1+0x234] ;  /* 0x00023400011f7983 */ /* 0x000f220000300800 */
[----:B------:R-:W-:Y:S01]  /*2c540*/  SHF.R.S32.HI R80, RZ, 0x8, R78 ;  /* 0x00000008ff507819 */ /* 0x000fe2000001144e */
[----:B------:R-:W-:-:S04]  /*2c550*/  IMAD.MOV.U32 R78, RZ, RZ, R81 ;  /* 0x000000ffff4e7224 */ /* 0x000fc800078e0051 */
[----:B------:R-:W-:Y:S01]  /*2c560*/  @P2 STG.E.U8 desc[UR24][R84.64], R87 ;  /* 0x0000005754002986 */ /* 0x000fe2000c101118 */
[----:B------:R-:W-:Y:S01]  /*2c570*/  SHF.R.S32.HI R78, RZ, 0x8, R78 ;  /* 0x00000008ff4e7819 */ /* 0x000fe2000001144e */
[----:B------:R-:W1:Y:S01]  /*2c580*/  LDCU UR10, c[0x0][0x398] ;  /* 0x00007300ff0a77ac */ /* 0x000e620008000800 */
[----:B------:R-:W-:Y:S01]  /*2c590*/  IADD3 R82, P2, PT, R73, R68, RZ ;  /* 0x0000004449527210 */ /* 0x000fe20007f5e0ff */
[----:B------:R-:W-:Y:S01]  /*2c5a0*/  @P4 STG.E.U8 desc[UR24][R76.64], R80 ;  /* 0x000000504c004986 */ /* 0x000fe2000c101118 */
[----:B------:R-:W-:Y:S01]  /*2c5b0*/  PRMT R88, R86, 0x9910, RZ ;  /* 0x0000991056587816 */ /* 0x000fe200000000ff */
[----:B------:R-:W2:Y:S02]  /*2c5c0*/  LDCU UR12, c[0x0][0x398] ;  /* 0x00007300ff0c77ac */ /* 0x000ea40008000800 */
[----:B------:R0:W-:Y:S01]  /*2c5d0*/  @P5 STG.E.U8 desc[UR24][R74.64], R78 ;  /* 0x0000004e4a005986 */ /* 0x0001e2000c101118 */
[----:B------:R-:W-:Y:S02]  /*2c5e0*/  IMAD.X R83, R79, 0x1, R3, P2 ;  /* 0x000000014f537824 */ /* 0x000fe400010e0603 */
[C---:B0-----:R-:W-:Y:S01]  /*2c5f0*/  VIADD R74, R73.reuse, UR30 ;  /* 0x0000001e494a7c36 */ /* 0x041fe20008000000 */
[----:B------:R-:W-:-:S04]  /*2c600*/  IADD3 R78, P4, PT, R73, R70, RZ ;  /* 0x00000046494e7210 */ /* 0x000fc80007f9e0ff */
[----:B------:R-:W-:Y:S02]  /*2c610*/  SHF.R.S32.HI R73, RZ, 0x1f, R74 ;  /* 0x0000001fff497819 */ /* 0x000fe4000001144a */
[C---:B------:R-:W-:Y:S01]  /*2c620*/  IADD3 R76, P2, PT, R74.reuse, R0, RZ ;  /* 0x000000004a4c7210 */ /* 0x040fe20007f5e0ff */
[----:B------:R-:W-:Y:S01]  /*2c630*/  IMAD.X R79, R79, 0x1, R69, P4 ;  /* 0x000000014f4f7824 */ /* 0x000fe200020e0645 */
[C---:B------:R-:W-:Y:S02]  /*2c640*/  IADD3 R80, P4, PT, R74.reuse, R2, RZ ;  /* 0x000000024a507210 */ /* 0x040fe40007f9e0ff */
[C---:B------:R-:W-:Y:S01]  /*2c650*/  IADD3 R86, P5, PT, R74.reuse, R70, RZ ;  /* 0x000000464a567210 */ /* 0x040fe20007fbe0ff */
[C---:B------:R-:W-:Y:S01]  /*2c660*/  IMAD.X R77, R73.reuse, 0x1, R72, P2 ;  /* 0x00000001494d7824 */ /* 0x040fe200010e0648 */
[----:B------:R-:W-:Y:S01]  /*2c670*/  IADD3 R84, P2, PT, R74, R68, RZ ;  /* 0x000000444a547210 */ /* 0x000fe20007f5e0ff */
[C---:B------:R-:W-:Y:S02]  /*2c680*/  IMAD.X R81, R73.reuse, 0x1, R71, P4 ;  /* 0x0000000149517824 */ /* 0x040fe400020e0647 */
[----:B------:R-:W-:-:S02]  /*2c690*/  IMAD.X R87, R73, 0x1, R69, P5 ;  /* 0x0000000149577824 */ /* 0x000fc400028e0645 */
[----:B------:R-:W-:Y:S02]  /*2c6a0*/  IMAD.X R85, R73, 0x1, R3, P2 ;  /* 0x0000000149557824 */ /* 0x000fe400010e0603 */
[----:B------:R-:W-:Y:S01]  /*2c6b0*/  IMAD.MOV.U32 R73, RZ, RZ, R89 ;  /* 0x000000ffff497224 */ /* 0x000fe200078e0059 */
[----:B---3--:R-:W-:Y:S02]  /*2c6c0*/  F2FP.SATFINITE.E4M3.F32.PACK_AB_MERGE_C R89, R29, R28, RZ ;  /* 0x0000001c1d59723e */ /* 0x008fe400048070ff */
[----:B------:R-:W3:Y:S04]  /*2c6d0*/  LDL.LU R28, [R1+0x30] ;  /* 0x00003000011c7983 */ /* 0x000ee80000300800 */
[----:B------:R-:W3:Y:S01]  /*2c6e0*/  LDL.LU R29, [R1+0x34] ;  /* 0x00003400011d7983 */ /* 0x000ee20000300800 */
[----:B------:R-:W-:Y:S01]  /*2c6f0*/  ISETP.LT.AND P4, PT, R35, UR9, !P0 ;  /* 0x0000000923007c0c */ /* 0x000fe2000c781270 */
[----:B------:R-:W0:Y:S01]  /*2c700*/  LDCU UR9, c[0x0][0x398] ;  /* 0x00007300ff0977ac */ /* 0x000e220008000800 */
[----:B-1----:R-:W-:Y:S01]  /*2c710*/  ISETP.LT.AND P2, PT, R37, UR10, !P0 ;  /* 0x0000000a25007c0c */ /* 0x002fe2000c741270 */
[----:B------:R-:W3:Y:S01]  /*2c720*/  LDL.LU R39, [R1+0x638] ;  /* 0x0006380001277983 */ /* 0x000ee20000300800 */
[----:B--2---:R-:W-:Y:S01]  /*2c730*/  ISETP.LT.AND P5, PT, R67, UR12, !P1 ;  /* 0x0000000c43007c0c */ /* 0x004fe2000cfa1270 */
[----:B------:R-:W1:Y:S01]  /*2c740*/  LDCU UR10, c[0x0][0x398] ;  /* 0x00007300ff0a77ac */ /* 0x000e620008000800 */
[----:B------:R-:W-:Y:S01]  /*2c750*/  SHF.R.S32.HI R88, RZ, 0x8, R88 ;  /* 0x00000008ff587819 */ /* 0x000fe20000011458 */
[----:B------:R-:W2:Y:S01]  /*2c760*/  LDL.LU R36, [R1+0x63c] ;  /* 0x00063c0001247983 */ /* 0x000ea20000300800 */
[----:B------:R-:W-:Y:S01]  /*2c770*/  SHF.R.S32.HI R73, RZ, 0x8, R73 ;  /* 0x00000008ff497819 */ /* 0x000fe20000011449 */
[----:B------:R-:W0:Y:S04]  /*2c780*/  LDCU UR12, c[0x0][0x398] ;  /* 0x00007300ff0c77ac */ /* 0x000e280008000800 */
[----:B------:R-:W-:Y:S04]  /*2c790*/  @P4 STG.E.U8 desc[UR24][R82.64], R88 ;  /* 0x0000005852004986 */ /* 0x000fe8000c101118 */
[----:B------:R0:W-:Y:S04]  /*2c7a0*/  @P2 STG.E.U8 desc[UR24][R78.64], R73 ;  /* 0x000000494e002986 */ /* 0x0001e8000c101118 */
[----:B------:R1:W-:Y:S01]  /*2c7b0*/  @P5 STG.E.U8 desc[UR24][R76.64], R89 ;  /* 0x000000594c005986 */ /* 0x0003e2000c101118 */
[----:B0-----:R-:W-:-:S05]  /*2c7c0*/  VIADD R73, R66, 0x10 ;  /* 0x0000001042497836 */ /* 0x001fca0000000000 */
[----:B------:R-:W-:Y:S01]  /*2c7d0*/  ISETP.GE.AND P5, PT, R73, UR6, PT ;  /* 0x0000000649007c0c */ /* 0x000fe2000bfa6270 */
[----:B------:R-:W-:Y:S01]  /*2c7e0*/  VIADD R75, R66, 0xf ;  /* 0x0000000f424b7836 */ /* 0x000fe20000000000 */
[----:B----4-:R-:W-:Y:S01]  /*2c7f0*/  F2FP.SATFINITE.E4M3.F32.PACK_AB_MERGE_C R88, R31, R30, RZ ;  /* 0x0000001e1f58723e */ /* 0x010fe200048070ff */
[----:B------:R-:W-:Y:S01]  /*2c800*/  VIADD R74, R74, UR30 ;  /* 0x0000001e4a4a7c36 */ /* 0x000fe20008000000 */
[----:B-----5:R-:W-:Y:S01]  /*2c810*/  F2FP.SATFINITE.E4M3.F32.PACK_AB_MERGE_C R73, R33, R32, RZ ;  /* 0x000000202149723e */ /* 0x020fe200048070ff */
[----:B------:R-:W0:Y:S01]  /*2c820*/  LDCU UR6, c[0x0][0x39c] ;  /* 0x00007380ff0677ac */ /* 0x000e220008000800 */
[----:B------:R-:W4:Y:S04]  /*2c830*/  LDL.LU R32, [R1+0x438] ;  /* 0x0004380001207983 */ /* 0x000f280000300800 */
[----:B------:R-:W4:Y:S04]  /*2c840*/  LDL.LU R30, [R1+0x43c] ;  /* 0x00043c00011e7983 */ /* 0x000f280000300800 */
[----:B------:R-:W5:Y:S04]  /*2c850*/  LDL.LU R33, [R1+0x238] ;  /* 0x0002380001217983 */ /* 0x000f680000300800 */
[----:B------:R-:W5:Y:S01]  /*2c860*/  LDL.LU R31, [R1+0x23c] ;  /* 0x00023c00011f7983 */ /* 0x000f620000300800 */
[----:B------:R-:W-:Y:S01]  /*2c870*/  ISETP.LT.AND P4, PT, R34, UR14, !P1 ;  /* 0x0000000e22007c0c */ /* 0x000fe2000cf81270 */
[----:B------:R-:W0:Y:S01]  /*2c880*/  LDCU UR14, c[0x0][0x398] ;  /* 0x00007300ff0e77ac */ /* 0x000e220008000800 */
[----:B------:R-:W-:-:S02]  /*2c890*/  ISETP.LT.AND P2, PT, R35, UR16, !P1 ;  /* 0x0000001023007c0c */ /* 0x000fc4000cf41270 */
[----:B------:R-:W-:Y:S01]  /*2c8a0*/  ISETP.GE.AND P0, PT, R75, UR4, PT ;  /* 0x000000044b007c0c */ /* 0x000fe2000bf06270 */
[----:B------:R-:W0:Y:S01]  /*2c8b0*/  LDCU UR4, c[0x0][0x39c] ;  /* 0x00007380ff0477ac */ /* 0x000e220008000800 */
[----:B------:R-:W-:-:S07]  /*2c8c0*/  SHF.R.S32.HI R75, RZ, 0x1f, R74 ;  /* 0x0000001fff4b7819 */ /* 0x000fce000001144a */
[----:B------:R0:W-:Y:S01]  /*2c8d0*/  @P4 STG.E.U8 desc[UR24][R80.64], R73 ;  /* 0x0000004950004986 */ /* 0x0001e2000c101118 */
[----:B---3--:R-:W-:Y:S01]  /*2c8e0*/  F2FP.SATFINITE.E4M3.F32.PACK_AB_MERGE_C R82, R29, R28, RZ ;  /* 0x0000001c1d52723e */ /* 0x008fe200048070ff */
[----:B------:R-:W3:Y:S02]  /*2c8f0*/  LDCU UR16, c[0x0][0x398] ;  /* 0x00007300ff1077ac */ /* 0x000ee40008000800 */
[----:B------:R-:W5:Y:S04]  /*2c900*/  LDL.LU R28, [R1+0x38] ;  /* 0x00003800011c7983 */ /* 0x000f680000300800 */
[----:B------:R-:W5:Y:S01]  /*2c910*/  LDL.LU R29, [R1+0x3c] ;  /* 0x00003c00011d7983 */ /* 0x000f620000300800 */
[----:B------:R-:W-:-:S03]  /*2c920*/  IADD3 R78, P4, PT, R74, R0, RZ ;  /* 0x000000004a4e7210 */ /* 0x000fc60007f9e0ff */
[----:B------:R2:W-:Y:S01]  /*2c930*/  @P2 STG.E.U8 desc[UR24][R84.64], R88 ;  /* 0x0000005854002986 */ /* 0x0005e2000c101118 */
[----:B-1----:R-:W-:Y:S01]  /*2c940*/  IADD3 R76, P2, PT, R74, R2, RZ ;  /* 0x000000024a4c7210 */ /* 0x002fe20007f5e0ff */
[----:B------:R-:W-:Y:S01]  /*2c950*/  IMAD.X R79, R75, 0x1, R72, P4 ;  /* 0x000000014b4f7824 */ /* 0x000fe200020e0648 */
[----:B------:R-:W-:Y:S01]  /*2c960*/  ISETP.LT.AND P1, PT, R37, UR9, !P1 ;  /* 0x0000000925007c0c */ /* 0x000fe2000cf21270 */
[----:B------:R-:W1:Y:S01]  /*2c970*/  LDCU UR9, c[0x0][0x398] ;  /* 0x00007300ff0977ac */ /* 0x000e620008000800 */
[----:B0-----:R-:W-:Y:S01]  /*2c980*/  PRMT R80, R89, 0x9910, RZ ;  /* 0x0000991059507816 */ /* 0x001fe200000000ff */
[----:B------:R-:W-:Y:S01]  /*2c990*/  IMAD.X R77, R75, 0x1, R71, P2 ;  /* 0x000000014b4d7824 */ /* 0x000fe200010e0647 */
[----:B------:R-:W-:Y:S01]  /*2c9a0*/  ISETP.LT.AND P2, PT, R67, UR10, !P3 ;  /* 0x0000000a43007c0c */ /* 0x000fe2000df41270 */
[----:B------:R-:W0:Y:S01]  /*2c9b0*/  LDCU UR10, c[0x0][0x398] ;  /* 0x00007300ff0a77ac */ /* 0x000e220008000800 */
[----:B------:R-:W-:Y:S01]  /*2c9c0*/  ISETP.LT.AND P4, PT, R34, UR12, !P3 ;  /* 0x0000000c22007c0c */ /* 0x000fe2000df81270 */
[----:B------:R-:W5:Y:S01]  /*2c9d0*/  LDL.LU R41, [R1+0x640] ;  /* 0x0006400001297983 */ /* 0x000f620000300800 */
[----:B------:R-:W-:Y:S01]  /*2c9e0*/  PRMT R73, R73, 0x9910, RZ ;  /* 0x0000991049497816 */ /* 0x000fe200000000ff */
[----:B------:R-:W0:Y:S01]  /*2c9f0*/  LDCU UR12, c[0x0][0x398] ;  /* 0x00007300ff0c77ac */ /* 0x000e220008000800 */
[----:B------:R-:W-:-:S02]  /*2ca00*/  SHF.R.S32.HI R80, RZ, 0x8, R80 ;  /* 0x00000008ff507819 */ /* 0x000fc40000011450 */
[----:B------:R-:W-:Y:S01]  /*2ca10*/  SHF.R.S32.HI R73, RZ, 0x8, R73 ;  /* 0x00000008ff497819 */ /* 0x000fe20000011449 */
[----:B------:R-:W-:Y:S01]  /*2ca20*/  @P1 STG.E.U8 desc[UR24][R86.64], R82 ;  /* 0x0000005256001986 */ /* 0x000fe2000c101118 */
[----:B--2---:R-:W-:-:S03]  /*2ca30*/  IADD3 R84, P1, PT, R74, R68, RZ ;  /* 0x000000444a547210 */ /* 0x004fc60007f3e0ff */
[----:B------:R-:W-:Y:S04]  /*2ca40*/  @P2 STG.E.U8 desc[UR24][R78.64], R80 ;  /* 0x000000504e002986 */ /* 0x000fe8000c101118 */
[----:B------:R2:W-:Y:S01]  /*2ca50*/  @P4 STG.E.U8 desc[UR24][R76.64], R73 ;  /* 0x000000494c004986 */ /* 0x0005e2000c101118 */
[----:B------:R-:W-:Y:S02]  /*2ca60*/  IMAD.X R85, R75, 0x1, R3, P1 ;  /* 0x000000014b557824 */ /* 0x000fe400008e0603 */
[C---:B--2---:R-:W-:Y:S01]  /*2ca70*/  VIADD R73, R74.reuse, UR30 ;  /* 0x0000001e4a497c36 */ /* 0x044fe20008000000 */
[----:B------:R-:W-:-:S04]  /*2ca80*/  IADD3 R80, P2, PT, R74, R70, RZ ;  /* 0x000000464a507210 */ /* 0x000fc80007f5e0ff */
[----:B------:R-:W-:Y:S02]  /*2ca90*/  SHF.R.S32.HI R83, RZ, 0x1f, R73 ;  /* 0x0000001fff537819 */ /* 0x000fe40000011449 */
[----:B------:R-:W-:Y:S01]  /*2caa0*/  IADD3 R78, P1, PT, R73, R0, RZ ;  /* 0x00000000494e7210 */ /* 0x000fe20007f3e0ff */
[----:B------:R-:W-:-:S04]  /*2cab0*/  IMAD.X R81, R75, 0x1, R69, P2 ;  /* 0x000000014b517824 */ /* 0x000fc800010e0645 */
[----:B------:R-:W-:Y:S01]  /*2cac0*/  IMAD.X R79, R83, 0x1, R72, P1 ;  /* 0x00000001534f7824 */ /* 0x000fe200008e0648 */
[----:B------:R-:W-:Y:S02]  /*2cad0*/  IADD3 R74, P1, PT, R73, R68, RZ ;  /* 0x00000044494a7210 */ /* 0x000fe40007f3e0ff */
[----:B-1----:R-:W-:Y:S02]  /*2cae0*/  ISETP.LT.AND P2, PT, R35, UR9, !P3 ;  /* 0x0000000923007c0c */ /* 0x002fe4000df41270 */
[----:B------:R-:W-:Y:S01]  /*2caf0*/  PRMT R87, R88, 0x9910, RZ ;  /* 0x0000991058577816 */ /* 0x000fe200000000ff */
[----:B------:R-:W-:Y:S01]  /*2cb00*/  IMAD.X R75, R83, 0x1, R3, P1 ;  /* 0x00000001534b7824 */ /* 0x000fe200008e0603 */
[----:B------:R-:W-:Y:S01]  /*2cb10*/  IADD3 R76, P4, PT, R73, R2, RZ ;  /* 0x00000002494c7210 */ /* 0x000fe20007f9e0ff */
[----:B------:R-:W-:Y:S01]  /*2cb20*/  VIADD R86, R66, 0x11 ;  /* 0x0000001142567836 */ /* 0x000fe20000000000 */
[----:B0-----:R-:W-:Y:S01]  /*2cb30*/  ISETP.LT.AND P3, PT, R37, UR10, !P3 ;  /* 0x0000000a25007c0c */ /* 0x001fe2000df61270 */
[----:B------:R-:W0:Y:S01]  /*2cb40*/  LDCU UR9, c[0x0][0x398] ;  /* 0x00007300ff0977ac */ /* 0x000e220008000800 */
[----:B------:R-:W-:-:S02]  /*2cb50*/  PRMT R88, R82, 0x9910, RZ ;  /* 0x0000991052587816 */ /* 0x000fc400000000ff */
[----:B------:R-:W-:Y:S01]  /*2cb60*/  IADD3 R82, P1, PT, R73, R70, RZ ;  /* 0x0000004649527210 */ /* 0x000fe20007f3e0ff */
[C---:B------:R-:W-:Y:S01]  /*2cb70*/  IMAD.X R77, R83.reuse, 0x1, R71, P4 ;  /* 0x00000001534d7824 */ /* 0x040fe200020e0647 */
[----:B------:R-:W-:Y:S01]  /*2cb80*/  SHF.R.S32.HI R87, RZ, 0x8, R87 ;  /* 0x00000008ff577819 */ /* 0x000fe20000011457 */
[----:B------:R-:W1:Y:S02]  /*2cb90*/  LDCU UR10, c[0x0][0x398] ;  /* 0x00007300ff0a77ac */ /* 0x000e640008000800 */
[----:B------:R-:W-:Y:S01]  /*2cba0*/  IMAD.X R83, R83, 0x1, R69, P1 ;  /* 0x0000000153537824 */ /* 0x000fe200008e0645 */
[----:B------:R-:W-:Y:S01]  /*2cbb0*/  ISETP.GE.AND P1, PT, R86, UR4, PT ;  /* 0x0000000456007c0c */ /* 0x000fe2000bf26270 */
[----:B------:R2:W-:Y:S01]  /*2cbc0*/  @P2 STG.E.U8 desc[UR24][R84.64], R87 ;  /* 0x0000005754002986 */ /* 0x0005e2000c101118 */
[----:B------:R-:W-:Y:S02]  /*2cbd0*/  SHF.R.S32.HI R86, RZ, 0x8, R88 ;  /* 0x00000008ff567819 */ /* 0x000fe40000011458 */
[----:B----4-:R-:W-:Y:S01]  /*2cbe0*/  F2FP.SATFINITE.E4M3.F32.PACK_AB_MERGE_C R30, R30, R32, RZ ;  /* 0x000000201e1e723e */ /* 0x010fe200048070ff */
[----:B------:R-:W-:Y:S01]  /*2cbf0*/  VIADD R73, R73, UR30 ;  /* 0x0000001e49497c36 */ /* 0x000fe20008000000 */
[----:B------:R-:W-:Y:S01]  /*2cc00*/  ISETP.LT.AND P4, PT, R67, UR12, !P6 ;  /* 0x0000000c43007c0c */ /* 0x000fe2000f781270 */
[----:B------:R4:W-:Y:S01]  /*2cc10*/  @P3 STG.E.U8 desc[UR24][R80.64], R86 ;  /* 0x0000005650003986 */ /* 0x0009e2000c101118 */
[----:B------:R-:W-:Y:S01]  /*2cc20*/  ISETP.LT.AND P2, PT, R34, UR14, !P6 ;  /* 0x0000000e22007c0c */ /* 0x000fe2000f741270 */
[----:B------:R-:W0:Y:S01]  /*2cc30*/  LDCU UR4, c[0x0][0x39c] ;  /* 0x00007380ff0477ac */ /* 0x000e220008000800 */
[----:B---3--:R-:W-:-:S02]  /*2cc40*/  ISETP.LT.AND P3, PT, R35, UR16, !P6 ;  /* 0x0000001023007c0c */ /* 0x008fc4000f761270 */
[----:B--2---:R-:W-:Y:S01]  /*2cc50*/  F2FP.SATFINITE.E4M3.F32.PACK_AB_MERGE_C R84, R36, R39, RZ ;  /* 0x000000272454723e */ /* 0x004fe200048070ff */
[----:B------:R-:W2:Y:S01]  /*2cc60*/  LDCU UR12, c[0x0][0x398] ;  /* 0x00007300ff0c77ac */ /* 0x000ea20008000800 */
[----:B-----5:R-:W-:Y:S01]  /*2cc70*/  F2FP.SATFINITE.E4M3.F32.PACK_AB_MERGE_C R40, R31, R33, RZ ;  /* 0x000000211f28723e */ /* 0x020fe200048070ff */
[----:B------:R-:W3:Y:S04]  /*2cc80*/  LDCU UR14, c[0x0][0x398] ;  /* 0x00007300ff0e77ac */ /* 0x000ee80008000800 */
[----:B------:R-:W-:Y:S01]  /*2cc90*/  @P4 STG.E.U8 desc[UR24][R78.64], R84 ;  /* 0x000000544e004986 */ /* 0x000fe2000c101118 */
[----:B----4-:R-:W-:Y:S01]  /*2cca0*/  VIADD R80, R66, 0x12 ;  /* 0x0000001242507836 */ /* 0x010fe20000000000 */
[----:B------:R-:W4:Y:S02]  /*2ccb0*/  LDCU UR16, c[0x0][0x398] ;  /* 0x00007300ff1077ac */ /* 0x000f240008000800 */
[----:B------:R-:W-:Y:S01]  /*2ccc0*/  @P2 STG.E.U8 desc[UR24][R76.64], R30 ;  /* 0x0000001e4c002986 */ /* 0x000fe2000c101118 */
[----:B------:R-:W-:-:S03]  /*2ccd0*/  IADD3 R48, P2, PT, R73, R0, RZ ;  /* 0x0000000049307210 */ /* 0x000fc60007f5e0ff */
[----:B------:R5:W-:Y:S01]  /*2cce0*/  @P3 STG.E.U8 desc[UR24][R74.64], R40 ;  /* 0x000000284a003986 */ /* 0x000be2000c101118 */
[----:B------:R-:W-:Y:S02]  /*2ccf0*/  IADD3 R46, P3, PT, R73, R2, RZ ;  /* 0x00000002492e7210 */ /* 0x000fe40007f7e0ff */
[----:B------:R-:W-:Y:S02]  /*2cd00*/  ISETP.LT.AND P6, PT, R37, UR18, !P6 ;  /* 0x0000001225007c0c */ /* 0x000fe4000f7c1270 */
[----:B-----5:R-:W-:Y:S01]  /*2cd10*/  SHF.R.S32.HI R74, RZ, 0x1f, R73 ;  /* 0x0000001fff4a7819 */ /* 0x020fe20000011449 */
[----:B------:R-:W-:-:S04]  /*2cd20*/  VIADD R75, R73, UR30 ;  /* 0x0000001e494b7c36 */ /* 0x000fc80008000000 */
[C---:B------:R-:W-:Y:S01]  /*2cd30*/  IMAD.X R49, R74.reuse, 0x1, R72, P2 ;  /* 0x000000014a317824 */ /* 0x040fe200010e0648 */
[C---:B------:R-:W-:Y:S01]  /*2cd40*/  IADD3 R42, P2, PT, R73.reuse, R68, RZ ;  /* 0x00000044492a7210 */ /* 0x040fe20007f5e0ff */
[C---:B------:R-:W-:Y:S01]  /*2cd50*/  IMAD.X R47, R74.reuse, 0x1, R71, P3 ;  /* 0x000000014a2f7824 */ /* 0x040fe200018e0647 */
[----:B------:R-:W-:Y:S02]  /*2cd60*/  IADD3 R92, P3, PT, R73, R70, RZ ;  /* 0x00000046495c7210 */ /* 0x000fe40007f7e0ff */
[----:B------:R-:W-:Y:S01]  /*2cd70*/  SHF.R.S32.HI R73, RZ, 0x1f, R75 ;  /* 0x0000001fff497819 */ /* 0x000fe2000001144b */
[C---:B------:R-:W-:Y:S01]  /*2cd80*/  IMAD.X R43, R74.reuse, 0x1, R3, P2 ;  /* 0x000000014a2b7824 */ /* 0x040fe200010e0603 */
[C---:B------:R-:W-:Y:S01]  /*2cd90*/  IADD3 R90, P2, PT, R75.reuse, R0, RZ ;  /* 0x000000004b5a7210 */ /* 0x040fe20007f5e0ff */
[----:B------:R-:W-:Y:S01]  /*2cda0*/  IMAD.X R93, R74, 0x1, R69, P3 ;  /* 0x000000014a5d7824 */ /* 0x000fe200018e0645 */
[C---:B------:R-:W-:Y:S01]  /*2cdb0*/  IADD3 R88, P3, PT, R75.reuse, R2, RZ ;  /* 0x000000024b587210 */ /* 0x040fe20007f7e0ff */
[----:B------:R-:W-:-:S02]  /*2cdc0*/  VIADD R74, R75, UR30 ;  /* 0x0000001e4b4a7c36 */ /* 0x000fc40008000000 */
[----:B------:R-:W-:Y:S01]  /*2cdd0*/  IMAD.X R91, R73, 0x1, R72, P2 ;  /* 0x00000001495b7824 */ /* 0x000fe200010e0648 */
[----:B------:R-:W-:Y:S01]  /*2cde0*/  IADD3 R86, P2, PT, R75, R68, RZ ;  /* 0x000000444b567210 */ /* 0x000fe20007f5e0ff */
[C---:B------:R-:W-:Y:S01]  /*2cdf0*/  IMAD.X R89, R73.reuse, 0x1, R71, P3 ;  /* 0x0000000149597824 */ /* 0x040fe200018e0647 */
[----:B------:R-:W-:Y:S02]  /*2ce00*/  ISETP.GE.AND P4, PT, R80, UR6, PT ;  /* 0x0000000650007c0c */ /* 0x000fe4000bf86270 */
[----:B------:R-:W-:Y:S01]  /*2ce10*/  PRMT R85, R84, 0x9910, RZ ;  /* 0x0000991054557816 */ /* 0x000fe200000000ff */
[----:B------:R-:W-:Y:S01]  /*2ce20*/  IMAD.X R87, R73, 0x1, R3, P2 ;  /* 0x0000000149577824 */ /* 0x000fe200010e0603 */
[----:B------:R-:W-:Y:S01]  /*2ce30*/  IADD3 R80, P2, PT, R74, R0, RZ ;  /* 0x000000004a507210 */ /* 0x000fe20007f5e0ff */
[----:B------:R-:W-:Y:S01]  /*2ce40*/  VIADD R31, R66, 0x13 ;  /* 0x00000013421f7836 */ /* 0x000fe20000000000 */
[----:B------:R-:W-:Y:S01]  /*2ce50*/  PRMT R30, R30, 0x9910, RZ ;  /* 0x000099101e1e7816 */ /* 0x000fe200000000ff */
[----:B------:R-:W-:Y:S01]  /*2ce60*/  IMAD.MOV.U32 R32, RZ, RZ, R85 ;  /* 0x000000ffff207224 */ /* 0x000fe200078e0055 */
[----:B------:R-:W5:Y:S04]  /*2ce70*/  LDCU UR6, c[0x0][0x398] ;  /* 0x00007300ff0677ac */ /* 0x000f680008000800 */
[----:B------:R-:W-:Y:S01]  /*2ce80*/  SHF.R.S32.HI R45, RZ, 0x8, R32 ;  /* 0x00000008ff2d7819 */ /* 0x000fe20000011420 */
[----:B------:R-:W-:Y:S01]  /*2ce90*/  IMAD.MOV.U32 R44, RZ, RZ, R30 ;  /* 0x000000ffff2c7224 */ /* 0x000fe200078e001e */
[----:B------:R-:W-:-:S02]  /*2cea0*/  F2FP.SATFINITE.E4M3.F32.PACK_AB_MERGE_C R38, R29, R28, RZ ;  /* 0x0000001c1d26723e */ /* 0x000fc400048070ff */
[----:B------:R-:W3:Y:S04]  /*2ceb0*/  LDL.LU R29, [R1+0x644] ;  /* 0x00064400011d7983 */ /* 0x000ee80000300800 */
[----:B------:R0:W-:Y:S04]  /*2cec0*/  @P6 STG.E.U8 desc[UR24][R82.64], R38 ;  /* 0x0000002652006986 */ /* 0x0001e8000c101118 */
[----:B------:R-:W4:Y:S04]  /*2ced0*/  LDL.LU R39, [R1+0x440] ;  /* 0x0004400001277983 */ /* 0x000f280000300800 */
[----:B------:R-:W4:Y:S01]  /*2cee0*/  LDL.LU R36, [R1+0x444] ;  /* 0x0004440001247983 */ /* 0x000f220000300800 */
[----:B0-----:R-:W-:-:S03]  /*2cef0*/  IADD3 R82, P3, PT, R75, R70, RZ ;  /* 0x000000464b527210 */ /* 0x001fc60007f7e0ff */
[----:B------:R-:W4:Y:S01]  /*2cf00*/  LDL.LU R32, [R1+0x240] ;  /* 0x0002400001207983 */ /* 0x000f220000300800 */
[----:B------:R-:W-:Y:S01]  /*2cf10*/  SHF.R.S32.HI R75, RZ, 0x1f, R74 ;  /* 0x0000001fff4b7819 */ /* 0x000fe2000001144a */
[----:B------:R-:W-:Y:S02]  /*2cf20*/  IMAD.X R83, R73, 0x1, R69, P3 ;  /* 0x0000000149537824 */ /* 0x000fe400018e0645 */
[----:B------:R-:W4:Y:S02]  /*2cf30*/  LDL.LU R33, [R1+0x244] ;  /* 0x0002440001217983 */ /* 0x000f240000300800 */
[C---:B------:R-:W-:Y:S01]  /*2cf40*/  IMAD.X R81, R75.reuse, 0x1, R72, P2 ;  /* 0x000000014b517824 */ /* 0x040fe200010e0648 */
[C---:B------:R-:W-:Y:S01]  /*2cf50*/  IADD3 R76, P2, PT, R74.reuse, R68, RZ ;  /* 0x000000444a4c7210 */ /* 0x040fe20007f5e0ff */
[----:B------:R-:W-:Y:S01]  /*2cf60*/  VIADD R73, R74, UR30 ;  /* 0x0000001e4a497c36 */ /* 0x000fe20008000000 */
[----:B------:R-:W4:Y:S03]  /*2cf70*/  LDL.LU R30, [R1+0x40] ;  /* 0x00004000011e7983 */ /* 0x000f260000300800 */
[----:B------:R-:W-:Y:S01]  /*2cf80*/  IMAD.X R77, R75, 0x1, R3, P2 ;  /* 0x000000014b4d7824 */ /* 0x000fe200010e0603 */
[----:B------:R-:W-:-:S02]  /*2cf90*/  SHF.R.S32.HI R28, RZ, 0x1f, R73 ;  /* 0x0000001fff1c7819 */ /* 0x000fc40000011449 */
[----:B------:R-:W-:-:S05]  /*2cfa0*/  IADD3 R84, P2, PT, R73, R0, RZ ;  /* 0x0000000049547210 */ /* 0x000fca0007f5e0ff */
[----:B------:R-:W-:Y:S01]  /*2cfb0*/  IMAD.X R85, R28, 0x1, R72, P2 ;  /* 0x000000011c557824 */ /* 0x000fe200010e0648 */
[----:B------:R-:W-:Y:S01]  /*2cfc0*/  ISETP.GE.AND P2, PT, R31, UR4, PT ;  /* 0x000000041f007c0c */ /* 0x000fe2000bf46270 */
[----:B------:R-:W0:Y:S01]  /*2cfd0*/  LDCU UR4, c[0x0][0x39c] ;  /* 0x00007380ff0477ac */ /* 0x000e220008000800 */
[----:B------:R-:W4:Y:S01]  /*2cfe0*/  LDL.LU R31, [R1+0x44] ;  /* 0x00004400011f7983 */ /* 0x000f220000300800 */
[----:B------:R-:W-:-:S05]  /*2cff0*/  IADD3 R78, P3, PT, R74, R2, RZ ;  /* 0x000000024a4e7210 */ /* 0x000fca0007f7e0ff */
[----:B------:R-:W-:Y:S01]  /*2d000*/  IMAD.X R79, R75, 0x1, R71, P3 ;  /* 0x000000014b4f7824 */ /* 0x000fe200018e0647 */
[----:B-----5:R-:W-:Y:S01]  /*2d010*/  ISETP.LT.AND P3, PT, R67, UR6, !P0 ;  /* 0x0000000643007c0c */ /* 0x020fe2000c761270 */
[----:B------:R-:W5:Y:S01]  /*2d020*/  LDCU UR6, c[0x0][0x398] ;  /* 0x00007300ff0677ac */ /* 0x000f620008000800 */
[----:B------:R-:W-:-:S05]  /*2d030*/  IADD3 R74, P6, PT, R74, R70, RZ ;  /* 0x000000464a4a7210 */ /* 0x000fca0007fde0ff */
[----:B------:R-:W-:Y:S01]  /*2d040*/  IMAD.X R75, R75, 0x1, R69, P6 ;  /* 0x000000014b4b7824 */ /* 0x000fe200030e0645 */
[----:B------:R-:W-:Y:S01]  /*2d050*/  ISETP.LT.AND P6, PT, R34, UR9, !P0 ;  /* 0x0000000922007c0c */ /* 0x000fe2000c7c1270 */
[----:B------:R-:W0:Y:S04]  /*2d060*/  LDCU UR9, c[0x0][0x398] ;  /* 0x00007300ff0977ac */ /* 0x000e280008000800 */
[----:B------:R-:W-:Y:S01]  /*2d070*/  @P3 STG.E.U8 desc[UR24][R48.64], R45 ;  /* 0x0000002d30003986 */ /* 0x000fe2000c101118 */
[----:B-1----:R-:W-:Y:S01]  /*2d080*/  ISETP.LT.AND P3, PT, R35, UR10, !P0 ;  /* 0x0000000a23007c0c */ /* 0x002fe2000c761270 */
[----:B------:R-:W1:Y:S01]  /*2d090*/  LDCU UR10, c[0x0][0x398] ;  /* 0x00007300ff0a77ac */ /* 0x000e620008000800 */
[----:B------:R-:W-:Y:S02]  /*2d0a0*/  PRMT R40, R40, 0x9910, RZ ;  /* 0x0000991028287816 */ /* 0x000fe400000000ff */
[----:B------:R-:W-:-:S02]  /*2d0b0*/  SHF.R.S32.HI R44, RZ, 0x8, R44 ;  /* 0x00000008ff2c7819 */ /* 0x000fc4000001142c */
[----:B-----5:R-:W-:Y:S01]  /*2d0c0*/  ISETP.LT.AND P0, PT, R37, UR6, !P0 ;  /* 0x0000000625007c0c */ /* 0x020fe2000c701270 */
[----:B------:R-:W5:Y:S01]  /*2d0d0*/  LDCU UR6, c[0x0][0x398] ;  /* 0x00007300ff0677ac */ /* 0x000f620008000800 */
[----:B------:R-:W-:Y:S02]  /*2d0e0*/  SHF.R.S32.HI R40, RZ, 0x8, R40 ;  /* 0x00000008ff287819 */ /* 0x000fe40000011428 */
[----:B------:R-:W-:Y:S01]  /*2d0f0*/  PRMT R38, R38, 0x9910, RZ ;  /* 0x0000991026267816 */ /* 0x000fe200000000ff */
[----:B------:R-:W-:Y:S01]  /*2d100*/  @P6 STG.E.U8 desc[UR24][R46.64], R44 ;  /* 0x0000002c2e006986 */ /* 0x000fe2000c101118 */
[----:B0-----:R-:W-:Y:S01]  /*2d110*/  ISETP.LT.AND P6, PT, R67, UR9, !P5 ;  /* 0x0000000943007c0c */ /* 0x001fe2000efc1270 */
[----:B------:R-:W0:Y:S02]  /*2d120*/  LDCU UR9, c[0x0][0x398] ;  /* 0x00007300ff0977ac */ /* 0x000e240008000800 */
[----:B------:R1:W-:Y:S01]  /*2d130*/  @P3 STG.E.U8 desc[UR24][R42.64], R40 ;  /* 0x000000282a003986 */ /* 0x0003e2000c101118 */
[----:B--2---:R-:W-:Y:S01]  /*2d140*/  ISETP.LT.AND P3, PT, R34, UR12, !P5 ;  /* 0x0000000c22007c0c */ /* 0x004fe2000ef61270 */
[----:B------:R-:W2:Y:S01]  /*2d150*/  LDCU UR12, c[0x0][0x398] ;  /* 0x00007300ff0c77ac */ /* 0x000ea20008000800 */
[----:B-1----:R-:W-:Y:S01]  /*2d160*/  SHF.R.S32.HI R40, RZ, 0x8, R38 ;  /* 0x00000008ff287819 */ /* 0x002fe20000011426 */
[----:B------:R-:W-:Y:S01]  /*2d170*/  VIADD R38, R66, 0x14 ;  /* 0x0000001442267836 */ /* 0x000fe20000000000 */
[----:B------:R-:W2:Y:S04]  /*2d180*/  LDL.LU R42, [R1+0x648] ;  /* 0x00064800012a7983 */ /* 0x000ea80000300800 */
[----:B------:R1:W-:Y:S01]  /*2d190*/  @P0 STG.E.U8 desc[UR24][R92.64], R40 ;  /* 0x000000285c000986 */ /* 0x0003e2000c101118 */
[----:B------:R-:W-:Y:S01]  /*2d1a0*/  ISETP.GE.AND P0, PT, R38, UR4, PT ;  /* 0x0000000426007c0c */ /* 0x000fe2000bf06270 */
[----:B------:R-:W0:Y:S02]  /*2d1b0*/  LDCU UR4, c[0x0][0x39c] ;  /* 0x00007380ff0477ac */ /* 0x000e240008000800 */
[----:B------:R-:W2:Y:S04]  /*2d1c0*/  LDL.LU R43, [R1+0x64c] ;  /* 0x00064c00012b7983 */ /* 0x000ea80000300800 */
[----:B-1----:R-:W2:Y:S01]  /*2d1d0*/  LDL.LU R40, [R1+0x650] ;  /* 0x0006500001287983 */ /* 0x002ea20000300800 */
[----:B---3--:R-:W-:-:S03]  /*2d1e0*/  F2FP.SATFINITE.E4M3.F32.PACK_AB_MERGE_C R29, R29, R41, RZ ;  /* 0x000000291d1d723e */ /* 0x008fc600048070ff */
[----:B------:R-:W3:Y:S04]  /*2d1f0*/  LDL.LU R41, [R1+0x654] ;  /* 0x0006540001297983 */ /* 0x000ee80000300800 */
[----:B------:R-:W3:Y:S01]  /*2d200*/  LDL.LU R38, [R1+0x448] ;  /* 0x0004480001267983 */ /* 0x000ee20000300800 */
[----:B----4-:R-:W-:-:S03]  /*2d210*/  F2FP.SATFINITE.E4M3.F32.PACK_AB_MERGE_C R92, R36, R39, RZ ;  /* 0x00000027245c723e */ /* 0x010fc600048070ff */
[----:B------:R-:W3:Y:S04]  /*2d220*/  LDL.LU R39, [R1+0x44c] ;  /* 0x00044c0001277983 */ /* 0x000ee80000300800 */
[----:B------:R1:W-:Y:S04]  /*2d230*/  @P6 STG.E.U8 desc[UR24][R90.64], R29 ;  /* 0x0000001d5a006986 */ /* 0x0003e8000c101118 */
[----:B------:R-:W4:Y:S04]  /*2d240*/  LDL.LU R36, [R1+0x450] ;  /* 0x0004500001247983 */ /* 0x000f280000300800 */
[----:B------:R0:W-:Y:S01]  /*2d250*/  @P3 STG.E.U8 desc[UR24][R88.64], R92 ;  /* 0x0000005c58003986 */ /* 0x0001e2000c101118 */
[----:B-1----:R-:W-:-:S03]  /*2d260*/  F2FP.SATFINITE.E4M3.F32.PACK_AB_MERGE_C R91, R33, R32, RZ ;  /* 0x00000020215b723e */ /* 0x002fc600048070ff */
[----:B------:R-:W4:Y:S04]  /*2d270*/  LDL.LU R32, [R1+0x454] ;  /* 0x0004540001207983 */ /* 0x000f280000300800 */
[----:B------:R-:W4:Y:S01]  /*2d280*/  LDL.LU R33, [R1+0x248] ;  /* 0x0002480001217983 */ /* 0x000f220000300800 */
[----:B0-----:R-:W-:Y:S02]  /*2d290*/  PRMT R89, R29, 0x9910, RZ ;  /* 0x000099101d597816 */ /* 0x001fe400000000ff */
[----:B------:R-:W-:Y:S02]  /*2d2a0*/  F2FP.SATFINITE.E4M3.F32.PACK_AB_MERGE_C R90, R31, R30, RZ ;  /* 0x0000001e1f5a723e */ /* 0x000fe400048070ff */
[----:B------:R-:W4:Y:S04]  /*2d2b0*/  LDL.LU R30, [R1+0x24c] ;  /* 0x00024c00011e7983 */ /* 0x000f280000300800 */
[----:B------:R-:W4:Y:S04]  /*2d2c0*/  LDL.LU R31, [R1+0x48] ;  /* 0x00004800011f7983 */ /* 0x000f280000300800 */
[----:B------:R-:W4:Y:S01]  /*2d2d0*/  LDL.LU R29, [R1+0x4c] ;  /* 0x00004c00011d7983 */ /* 0x000f220000300800 */
[----:B------:R-:W-:Y:S01]  /*2d2e0*/  ISETP.LT.AND P6, PT, R35, UR10, !P5 ;  /* 0x0000000a23007c0c */ /* 0x000fe2000efc1270 */
[----:B------:R-:W0:Y:S01]  /*2d2f0*/  LDCU UR10, c[0x0][0x398] ;  /* 0x00007300ff0a77ac */ /* 0x000e220008000800 */
[----:B-----5:R-:W-:-:S02]  /*2d300*/  ISETP.LT.AND P5, PT, R37, UR6, !P5 ;  /* 0x0000000625007c0c */ /* 0x020fc4000efa1270 */
[----:B------:R-:W-:Y:S01]  /*2d310*/  ISETP.LT.AND P3, PT, R67, UR9, !P1 ;  /* 0x0000000943007c0c */ /* 0x000fe2000cf61270 */
[----:B------:R-:W1:Y:S01]  /*2d320*/  LDCU UR6, c[0x0][0x398] ;  /* 0x00007300ff0677ac */ /* 0x000e620008000800 */
[----:B------:R-:W-:Y:S01]  /*2d330*/  PRMT R92, R92, 0x9910, RZ ;  /* 0x000099105c5c7816 */ /* 0x000fe200000000ff */
[----:B------:R-:W5:Y:S06]  /*2d340*/  LDCU UR9, c[0x0][0x398] ;  /* 0x00007300ff0977ac */ /* 0x000f6c0008000800 */
[----:B------:R0:W-:Y:S04]  /*2d350*/  @P6 STG.E.U8 desc[UR24][R86.64], R91 ;  /* 0x0000005b56006986 */ /* 0x0001e8000c101118 */
[----:B------:R1:W-:Y:S01]  /*2d360*/  @P5 STG.E.U8 desc[UR24][R82.64], R90 ;  /* 0x0000005a52005986 */ /* 0x0003e2000c101118 */
[----:B0-----:R-:W-:Y:S01]  /*2d370*/  IMAD.MOV.U32 R86, RZ, RZ, R89 ;  /* 0x000000ffff567224 */ /* 0x001fe200078e0059 */
[----:B------:R-:W-:Y:S01]  /*2d380*/  ISETP.LT.AND P5, PT, R34, UR10, !P1 ;  /* 0x0000000a22007c0c */ /* 0x000fe2000cfa1270 */
[----:B------:R-:W0:Y:S03]  /*2d390*/  LDCU UR10, c[0x0][0x398] ;  /* 0x00007300ff0a77ac */ /* 0x000e260008000800 */
[----:B-1----:R-:W-:-:S05]  /*2d3a0*/  SHF.R.S32.HI R82, RZ, 0x8, R86 ;  /* 0x00000008ff527819 */ /* 0x002fca0000011456 */
[----:B------:R1:W-:Y:S01]  /*2d3b0*/  @P3 STG.E.U8 desc[UR24][R80.64], R82 ;  /* 0x0000005250003986 */ /* 0x0003e2000c101118 */
[----:B------:R-:W-:Y:S01]  /*2d3c0*/  ISETP.LT.AND P3, PT, R35, UR6, !P1 ;  /* 0x0000000623007c0c */ /* 0x000fe2000cf61270 */
[----:B------:R-:W-:Y:S02]  /*2d3d0*/  VIADD R88, R66, 0x15 ;  /* 0x0000001542587836 */ /* 0x000fe40000000000 */
[----:B-1----:R-:W-:Y:S01]  /*2d3e0*/  IMAD.MOV.U32 R80, RZ, RZ, R92 ;  /* 0x000000ffff507224 */ /* 0x002fe200078e005c */
[----:B------:R-:W-:Y:S01]  /*2d3f0*/  PRMT R81, R91, 0x9910, RZ ;  /* 0x000099105b517816 */ /* 0x000fe200000000ff */
[----:B------:R-:W1:Y:S03]  /*2d400*/  LDCU UR6, c[0x0][0x398] ;  /* 0x00007300ff0677ac */ /* 0x000e660008000800 */
[----:B------:R-:W-:-:S05]  /*2d410*/  SHF.R.S32.HI R80, RZ, 0x8, R80 ;  /* 0x00000008ff507819 */ /* 0x000fca0000011450 */
[----:B------:R0:W-:Y:S01]  /*2d420*/  @P5 STG.E.U8 desc[UR24][R78.64], R80 ;  /* 0x000000504e005986 */ /* 0x0001e2000c101118 */
[----:B------:R-:W-:Y:S02]  /*2d430*/  PRMT R90, R90, 0x9910, RZ ;  /* 0x000099105a5a7816 */ /* 0x000fe400000000ff */
[----:B0-----:R-:W-:-:S05]  /*2d440*/  SHF.R.S32.HI R79, RZ, 0x8, R81 ;  /* 0x00000008ff4f7819 */ /* 0x001fca0000011451 */
[----:B------:R0:W-:Y:S01]  /*2d450*/  @P3 STG.E.U8 desc[UR24][R76.64], R79 ;  /* 0x0000004f4c003986 */ /* 0x0001e2000c101118 */
[----:B--2---:R-:W-:Y:S02]  /*2d460*/  ISETP.LT.AND P1, PT, R37, UR12, !P1 ;  /* 0x0000000c25007c0c */ /* 0x004fe4000cf21270 */
[----:B-----5:R-:W-:Y:S01]  /*2d470*/  ISETP.LT.AND P5, PT, R67, UR9, !P4 ;  /* 0x0000000943007c0c */ /* 0x020fe2000e7a1270 */
[----:B------:R-:W-:Y:S01]  /*2d480*/  IMAD.MOV.U32 R78, RZ, RZ, R90 ;  /* 0x000000ffff4e7224 */ /* 0x000fe200078e005a */
[----:B------:R-:W-:Y:S01]  /*2d490*/  F2FP.SATFINITE.E4M3.F32.PACK_AB_MERGE_C R82, R43, R42, RZ ;  /* 0x0000002a2b52723e */ /* 0x000fe200048070ff */
[----:B------:R-:W2:Y:S01]  /*2d4a0*/  LDCU UR9, c[0x0][0x398] ;  /* 0x00007300ff0977ac */ /* 0x000ea20008000800 */
[----:B0-----:R-:W-:Y:S01]  /*2d4b0*/  IADD3 R76, P3, PT, R73, R2, RZ ;  /* 0x00000002494c7210 */ /* 0x001fe20007f7e0ff */
[----:B------:R-:W0:Y:S04]  /*2d4c0*/  LDCU UR12, c[0x0][0x398] ;  /* 0x00007300ff0c77ac */ /* 0x000e280008000800 */
[----:B------:R-:W-:Y:S01]  /*2d4d0*/  IMAD.X R77, R28, 0x1, R71, P3 ;  /* 0x000000011c4d7824 */ /* 0x000fe200018e0647 */
[----:B------:R-:W-:Y:S01]  /*2d4e0*/  ISETP.LT.AND P3, PT, R34, UR10, !P4 ;  /* 0x0000000a22007c0c */ /* 0x000fe2000e761270 */
[----:B------:R-:W5:Y:S01]  /*2d4f0*/  LDCU UR10, c[0x0][0x398] ;  /* 0x00007300ff0a77ac */ /* 0x000f620008000800 */
[----:B------:R-:W-:-:S05]  /*2d500*/  SHF.R.S32.HI R78, RZ, 0x8, R78 ;  /* 0x00000008ff4e7819 */ /* 0x000fca000001144e */
[----:B------:R0:W-:Y:S04]  /*2d510*/  @P1 STG.E.U8 desc[UR24][R74.64], R78 ;  /* 0x0000004e4a001986 */ /* 0x0001e8000c101118 */
[----:B------:R-:W-:Y:S01]  /*2d520*/  @P5 STG.E.U8 desc[UR24][R84.64], R82 ;  /* 0x0000005254005986 */ /* 0x000fe2000c101118 */
[----:B0-----:R-:W-:-:S05]  /*2d530*/  IADD3 R74, P1, PT, R73, R68, RZ ;  /* 0x00000044494a7210 */ /* 0x001fca0007f3e0ff */
[----:B------:R-:W-:Y:S01]  /*2d540*/  IMAD.X R75, R28, 0x1, R3, P1 ;  /* 0x000000011c4b7824 */ /* 0x000fe200008e0603 */
[----:B---3--:R-:W-:-:S05]  /*2d550*/  F2FP.SATFINITE.E4M3.F32.PACK_AB_MERGE_C R80, R39, R38, RZ ;  /* 0x000000262750723e */ /* 0x008fca00048070ff */
[----:B------:R0:W-:Y:S02]  /*2d560*/  @P3 STG.E.U8 desc[UR24][R76.64], R80 ;  /* 0x000000504c003986 */ /* 0x0001e4000c101118 */
[----:B0-----:R-:W-:-:S05]  /*2d570*/  IADD3 R76, P3, PT, R73, R70, RZ ;  /* 0x00000046494c7210 */ /* 0x001fca0007f7e0ff */
[----:B------:R-:W-:Y:S01]  /*2d580*/  IMAD.X R77, R28, 0x1, R69, P3 ;  /* 0x000000011c4d7824 */ /* 0x000fe200018e0645 */
[----:B----4-:R-:W-:Y:S02]  /*2d590*/  F2FP.SATFINITE.E4M3.F32.PACK_AB_MERGE_C R79, R30, R33, RZ ;  /* 0x000000211e4f723e */ /* 0x010fe400048070ff */
[----:B------:R-:W3:Y:S01]  /*2d5a0*/  LDL.LU R30, [R1+0x250] ;  /* 0x00025000011e7983 */ /* 0x000ee20000300800 */
[----:B------:R-:W-:-:S03]  /*2d5b0*/  F2FP.SATFINITE.E4M3.F32.PACK_AB_MERGE_C R81, R29, R31, RZ ;  /* 0x0000001f1d51723e */ /* 0x000fc600048070ff */
[----:B------:R-:W3:Y:S04]  /*2d5c0*/  LDL.LU R31, [R1+0x254] ;  /* 0x00025400011f7983 */ /* 0x000ee80000300800 */
[----:B------:R-:W4:Y:S04]  /*2d5d0*/  LDL.LU R28, [R1+0x50] ;  /* 0x00005000011c7983 */ /* 0x000f280000300800 */
[----:B------:R-:W4:Y:S01]  /*2d5e0*/  LDL.LU R29, [R1+0x54] ;  /* 0x00005400011d7983 */ /* 0x000f220000300800 */
[----:B------:R-:W-:Y:S01]  /*2d5f0*/  ISETP.GE.AND P6, PT, R88, UR4, PT ;  /* 0x0000000458007c0c */ /* 0x000fe2000bfc6270 */
[----:B------:R-:W0:Y:S01]  /*2d600*/  LDCU UR4, c[0x0][0x39c] ;  /* 0x00007380ff0477ac */ /* 0x000e220008000800 */
[----:B------:R-:W-:Y:S01]  /*2d610*/  VIADD R78, R66, 0x16 ;  /* 0x00000016424e7836 */ /* 0x000fe20000000000 */
[----:B------:R-:W-:-:S02]  /*2d620*/  ISETP.LT.AND P5, PT, R35, UR14, !P4 ;  /* 0x0000000e23007c0c */ /* 0x000fc4000e7a1270 */
[----:B-1----:R-:W-:Y:S01]  /*2d630*/  ISETP.LT.AND P4, PT, R37, UR6, !P4 ;  /* 0x0000000625007c0c */ /* 0x002fe2000e781270 */
[----:B------:R-:W-:Y:S01]  /*2d640*/  VIADD R73, R73, UR30 ;  /* 0x0000001e49497c36 */ /* 0x000fe20008000000 */
[----:B------:R-:W-:Y:S01]  /*2d650*/  PRMT R82, R82, 0x9910, RZ ;  /* 0x0000991052527816 */ /* 0x000fe200000000ff */
[----:B------:R-:W1:Y:S01]  /*2d660*/  LDCU UR6, c[0x0][0x398] ;  /* 0x00007300ff0677ac */ /* 0x000e620008000800 */
[----:B------:R-:W-:Y:S02]  /*2d670*/  PRMT R80, R80, 0x9910, RZ ;  /* 0x0000991050507816 */ /* 0x000fe400000000ff */
[----:B------:R-:W-:Y:S01]  /*2d680*/  F2FP.SATFINITE.E4M3.F32.PACK_AB_MERGE_C R83, R41, R40, RZ ;  /* 0x000000282953723e */ /* 0x000fe200048070ff */
[----:B------:R-:W1:Y:S01]  /*2d690*/  LDCU UR14, c[0x0][0x398] ;  /* 0x00007300ff0e77ac */ /* 0x000e620008000800 */
[----:B------:R-:W4:Y:S01]  /*2d6a0*/  LDL.LU R41, [R1+0x658] ;  /* 0x0006580001297983 */ /* 0x000f220000300800 */
[----:B0-----:R-:W-:Y:S01]  /*2d6b0*/  ISETP.GE.AND P1, PT, R78, UR4, PT ;  /* 0x000000044e007c0c */ /* 0x001fe2000bf26270 */
[----:B------:R-:W0:Y:S02]  /*2d6c0*/  LDCU UR4, c[0x0][0x398] ;  /* 0x00007300ff0477ac */ /* 0x000e240008000800 */
[----:B------:R1:W-:Y:S01]  /*2d6d0*/  @P5 STG.E.U8 desc[UR24][R74.64], R79 ;  /* 0x0000004f4a005986 */ /* 0x0003e2000c101118 */
[----:B------:R-:W-:-:S03]  /*2d6e0*/  SHF.R.S32.HI R78, RZ, 0x1f, R73 ;  /* 0x0000001fff4e7819 */ /* 0x000fc60000011449 */
[----:B------:R0:W-:Y:S04]  /*2d6f0*/  @P4 STG.E.U8 desc[UR24][R76.64], R81 ;  /* 0x000000514c004986 */ /* 0x0001e8000c101118 */
[----:B------:R-:W4:Y:S01]  /*2d700*/  LDL.LU R38, [R1+0x65c] ;  /* 0x00065c0001267983 */ /* 0x000f220000300800 */
[----:B-1----:R-:W-:-:S03]  /*2d710*/  IADD3 R74, P5, PT, R73, R0, RZ ;  /* 0x00000000494a7210 */ /* 0x002fc60007fbe0ff */
[----:B------:R-:W4:Y:S01]  /*2d720*/  LDL.LU R39, [R1+0x458] ;  /* 0x0004580001277983 */ /* 0x000f220000300800 */
[----:B0-----:R-:W-:Y:S01]  /*2d730*/  ISETP.LT.AND P3, PT, R67, UR4, !P2 ;  /* 0x0000000443007c0c */ /* 0x001fe2000d761270 */
[----:B------:R-:W-:Y:S01]  /*2d740*/  IMAD.X R75, R78, 0x1, R72, P5 ;  /* 0x000000014e4b7824 */ /* 0x000fe200028e0648 */
[----:B------:R-:W-:Y:S01]  /*2d750*/  SHF.R.S32.HI R77, RZ, 0x8, R82 ;  /* 0x00000008ff4d7819 */ /* 0x000fe20000011452 */
[----:B------:R-:W0:Y:S01]  /*2d760*/  LDCU UR4, c[0x0][0x39c] ;  /* 0x00007380ff0477ac */ /* 0x000e220008000800 */
[----:B--2---:R-:W-:Y:S02]  /*2d770*/  ISETP.LT.AND P4, PT, R34, UR9, !P2 ;  /* 0x0000000922007c0c */ /* 0x004fe4000d781270 */
[----:B------:R-:W-:Y:S01]  /*2d780*/  IADD3 R76, P5, PT, R73, R2, RZ ;  /* 0x00000002494c7210 */ /* 0x000fe20007fbe0ff */
[----:B------:R-:W1:Y:S06]  /*2d790*/  LDCU UR9, c[0x0][0x398] ;  /* 0x00007300ff0977ac */ /* 0x000e6c0008000800 */
[----:B------:R2:W-:Y:S01]  /*2d7a0*/  @P3 STG.E.U8 desc[UR24][R74.64], R77 ;  /* 0x0000004d4a003986 */ /* 0x0005e2000c101118 */
[----:B-----5:R-:W-:Y:S01]  /*2d7b0*/  ISETP.LT.AND P3, PT, R35, UR10, !P2 ;  /* 0x0000000a23007c0c */ /* 0x020fe2000d761270 */
[----:B------:R-:W5:Y:S01]  /*2d7c0*/  LDCU UR10, c[0x0][0x398] ;  /* 0x00007300ff0a77ac */ /* 0x000f620008000800 */
[----:B------:R-:W-:Y:S01]  /*2d7d0*/  PRMT R79, R79, 0x9910, RZ ;  /* 0x000099104f4f7816 */ /* 0x000fe200000000ff */
[----:B--2---:R-:W-:-:S02]  /*2d7e0*/  IMAD.MOV.U32 R75, RZ, RZ, R80 ;  /* 0x000000ffff4b7224 */ /* 0x004fc400078e0050 */
[----:B------:R-:W-:Y:S01]  /*2d7f0*/  IMAD.X R77, R78, 0x1, R71, P5 ;  /* 0x000000014e4d7824 */ /* 0x000fe200028e0647 */
[----:B------:R-:W-:Y:S02]  /*2d800*/  IADD3 R74, P5, PT, R73, R68, RZ ;  /* 0x00000044494a7210 */ /* 0x000fe40007fbe0ff */
[----:B------:R-:W-:Y:S02]  /*2d810*/  SHF.R.S32.HI R75, RZ, 0x8, R75 ;  /* 0x00000008ff4b7819 */ /* 0x000fe4000001144b */
[----:B------:R-:W-:-:S03]  /*2d820*/  PRMT R81, R81, 0x9910, RZ ;  /* 0x0000991051517816 */ /* 0x000fc600000000ff */
[----:B------:R2:W-:Y:S01]  /*2d830*/  @P4 STG.E.U8 desc[UR24][R76.64], R75 ;  /* 0x0000004b4c004986 */ /* 0x0005e2000c101118 */
[----:B------:R-:W-:Y:S01]  /*2d840*/  ISETP.LT.AND P4, PT, R67, UR12, !P0 ;  /* 0x0000000c43007c0c */ /* 0x000fe2000c781270 */
[----:B------:R-:W0:Y:S01]  /*2d850*/  LDCU UR12, c[0x0][0x398] ;  /* 0x00007300ff0c77ac */ /* 0x000e220008000800 */
[----:B--2---:R-:W-:Y:S01]  /*2d860*/  IMAD.X R75, R78, 0x1, R3, P5 ;  /* 0x000000014e4b7824 */ /* 0x004fe200028e0603 */
[----:B------:R-:W-:Y:S02]  /*2d870*/  SHF.R.S32.HI R76, RZ, 0x8, R79 ;  /* 0x00000008ff4c7819 */ /* 0x000fe4000001144f */
[----:B------:R-:W-:Y:S01]  /*2d880*/  ISETP.LT.AND P5, PT, R37, UR6, !P2 ;  /* 0x0000000625007c0c */ /* 0x000fe2000d7a1270 */
[----:B------:R-:W-:Y:S01]  /*2d890*/  VIADD R79, R66, 0x17 ;  /* 0x00000017424f7836 */ /* 0x000fe20000000000 */
[----:B------:R-:W-:Y:S01]  /*2d8a0*/  F2FP.SATFINITE.E4M3.F32.PACK_AB_MERGE_C R84, R32, R36, RZ ;  /* 0x000000242054723e */ /* 0x000fe200048070ff */
[----:B------:R2:W-:Y:S01]  /*2d8b0*/  @P3 STG.E.U8 desc[UR24][R74.64], R76 ;  /* 0x0000004c4a003986 */ /* 0x0005e2000c101118 */
[----:B------:R-:W0:Y:S03]  /*2d8c0*/  LDCU UR6, c[0x0][0x39c] ;  /* 0x00007380ff0677ac */ /* 0x000e260008000800 */
[----:B------:R-:W4:Y:S04]  /*2d8d0*/  LDL.LU R36, [R1+0x45c] ;  /* 0x00045c0001247983 */ /* 0x000f280000300800 */
[----:B------:R-:W4:Y:S01]  /*2d8e0*/  LDL.LU R32, [R1+0x258] ;  /* 0x0002580001207983 */ /* 0x000f220000300800 */
[----:B--2---:R-:W-:Y:S01]  /*2d8f0*/  IADD3 R76, P2, PT, R73, R70, RZ ;  /* 0x00000046494c7210 */ /* 0x004fe20007f5e0ff */
[----:B------:R-:W-:-:S02]  /*2d900*/  IMAD.MOV.U32 R75, RZ, RZ, R81 ;  /* 0x000000ffff4b7224 */ /* 0x000fc400078e0051 */
[----:B------:R-:W2:Y:S01]  /*2d910*/  LDL.LU R33, [R1+0x25c] ;  /* 0x00025c0001217983 */ /* 0x000ea20000300800 */
[----:B------:R-:W-:Y:S02]  /*2d920*/  VIADD R73, R73, UR30 ;  /* 0x0000001e49497c36 */ /* 0x000fe40008000000 */
[----:B------:R-:W-:Y:S01]  /*2d930*/  IMAD.X R77, R78, 0x1, R69, P2 ;  /* 0x000000014e4d7824 */ /* 0x000fe200010e0645 */
[----:B------:R-:W-:Y:S02]  /*2d940*/  SHF.R.S32.HI R75, RZ, 0x8, R75 ;  /* 0x00000008ff4b7819 */ /* 0x000fe4000001144b */
[----:B------:R-:W-:Y:S02]  /*2d950*/  SHF.R.S32.HI R78, RZ, 0x1f, R73 ;  /* 0x0000001fff4e7819 */ /* 0x000fe40000011449 */
[----:B------:R-:W-:Y:S01]  /*2d960*/  IADD3 R74, P3, PT, R73, R0, RZ ;  /* 0x00000000494a7210 */ /* 0x000fe20007f7e0ff */
[----:B------:R0:W-:Y:S04]  /*2d970*/  @P5 STG.E.U8 desc[UR24][R76.64], R75 ;  /* 0x0000004b4c005986 */ /* 0x0001e8000c101118 */
[----:B0-----:R-:W-:-:S05]  /*2d980*/  IMAD.X R75, R78, 0x1, R72, P3 ;  /* 0x000000014e4b7824 */ /* 0x001fca00018e0648 */
[----:B------:R0:W-:Y:S01]  /*2d990*/  @P4 STG.E.U8 desc[UR24][R74.64], R83 ;  /* 0x000000534a004986 */ /* 0x0001e2000c101118 */
[----:B------:R-:W-:Y:S01]  /*2d9a0*/  ISETP.GE.AND P4, PT, R79, UR4, PT ;  /* 0x000000044f007c0c */ /* 0x000fe2000bf86270 */
[----:B------:R-:W0:Y:S01]  /*2d9b0*/  LDCU UR4, c[0x0][0x39c] ;  /* 0x00007380ff0477ac */ /* 0x000e220008000800 */
[----:B---3--:R-:W-:Y:S02]  /*2d9c0*/  F2FP.SATFINITE.E4M3.F32.PACK_AB_MERGE_C R79, R31, R30, RZ ;  /* 0x0000001e1f4f723e */ /* 0x008fe400048070ff */
[----:B------:R-:W3:Y:S04]  /*2d9d0*/  LDL.LU R30, [R1+0x660] ;  /* 0x00066000011e7983 */ /* 0x000ee80000300800 */
[----:B------:R-:W3:Y:S01]  /*2d9e0*/  LDL.LU R31, [R1+0x664] ;  /* 0x00066400011f7983 */ /* 0x000ee20000300800 */
[----:B----4-:R-:W-:-:S03]  /*2d9f0*/  F2FP.SATFINITE.E4M3.F32.PACK_AB_MERGE_C R80, R29, R28, RZ ;  /* 0x0000001c1d50723e */ /* 0x010fc600048070ff */
[----:B------:R-:W4:Y:S04]  /*2da00*/  LDL.LU R28, [R1+0x58] ;  /* 0x00005800011c7983 */ /* 0x000f280000300800 */
[----:B------:R-:W4:Y:S01]  /*2da10*/  LDL.LU R29, [R1+0x5c] ;  /* 0x00005c00011d7983 */ /* 0x000f220000300800 */
[----:B------:R-:W-:Y:S02]  /*2da20*/  ISETP.LT.AND P2, PT, R34, UR14, !P0 ;  /* 0x0000000e22007c0c */ /* 0x000fe4000c741270 */
[----:B------:R-:W-:Y:S02]  /*2da30*/  IADD3 R76, P5, PT, R73, R2, RZ ;  /* 0x00000002494c7210 */ /* 0x000fe40007fbe0ff */
[----:B-1----:R-:W-:Y:S01]  /*2da40*/  ISETP.LT.AND P3, PT, R35, UR9, !P0 ;  /* 0x0000000923007c0c */ /* 0x002fe2000c761270 */
[----:B0-----:R-:W-:Y:S01]  /*2da50*/  VIADD R75, R66, 0x18 ;  /* 0x00000018424b7836 */ /* 0x001fe20000000000 */
[----:B------:R-:W-:Y:S01]  /*2da60*/  PRMT R81, R83, 0x9910, RZ ;  /* 0x0000991053517816 */ /* 0x000fe200000000ff */
[C---:B------:R-:W-:Y:S01]  /*2da70*/  IMAD.X R77, R78.reuse, 0x1, R71, P5 ;  /* 0x000000014e4d7824 */ /* 0x040fe200028e0647 */
[----:B------:R-:W-:Y:S01]  /*2da80*/  IADD3 R74, P5, PT, R73, R68, RZ ;  /* 0x00000044494a7210 */ /* 0x000fe20007fbe0ff */
[----:B------:R-:W0:Y:S04]  /*2da90*/  LDCU UR9, c[0x0][0x398] ;  /* 0x00007300ff0977ac */ /* 0x000e280008000800 */
[----:B------:R1:W-:Y:S01]  /*2daa0*/  @P2 STG.E.U8 desc[UR24][R76.64], R84 ;  /* 0x000000544c002986 */ /* 0x0003e2000c101118 */
[----:B------:R-:W-:Y:S01]  /*2dab0*/  ISETP.GE.AND P2, PT, R75, UR6, PT ;  /* 0x000000064b007c0c */ /* 0x000fe2000bf46270 */
[----:B------:R-:W-:Y:S01]  /*2dac0*/  IMAD.X R75, R78, 0x1, R3, P5 ;  /* 0x000000014e4b7824 */ /* 0x000fe200028e0603 */
[----:B------:R-:W0:Y:S01]  /*2dad0*/  LDCU UR6, c[0x0][0x398] ;  /* 0x00007300ff0677ac */ /* 0x000e220008000800 */
[----:B-----5:R-:W-:-:S03]  /*2dae0*/  ISETP.LT.AND P0, PT, R37, UR10, !P0 ;  /* 0x0000000a25007c0c */ /* 0x020fc6000c701270 */
[----:B------:R5:W-:Y:S01]  /*2daf0*/  @P3 STG.E.U8 desc[UR24][R74.64], R79 ;  /* 0x0000004f4a003986 */ /* 0x000be2000c101118 */
[----:B------:R-:W-:Y:S01]  /*2db00*/  ISETP.LT.AND P5, PT, R67, UR12, !P6 ;  /* 0x0000000c43007c0c */ /* 0x000fe2000f7a1270 */
[----:B------:R-:W0:Y:S01]  /*2db10*/  LDCU UR10, c[0x0][0x398] ;  /* 0x00007300ff0a77ac */ /* 0x000e220008000800 */
[C---:B-1----:R-:W-:Y:S01]  /*2db20*/  IADD3 R76, P3, PT, R73.reuse, R70, RZ ;  /* 0x00000046494c7210 */ /* 0x042fe20007f7e0ff */
[----:B------:R-:W-:Y:S01]  /*2db30*/  VIADD R73, R73, UR30 ;  /* 0x0000001e49497c36 */ /* 0x000fe20008000000 */
[----:B------:R-:W1:Y:S03]  /*2db40*/  LDCU UR12, c[0x0][0x398] ;  /* 0x00007300ff0c77ac */ /* 0x000e660008000800 */
[----:B------:R-:W-:Y:S01]  /*2db50*/  IMAD.X R77, R78, 0x1, R69, P3 ;  /* 0x000000014e4d7824 */ /* 0x000fe200018e0645 */
[----:B------:R-:W-:Y:S01]  /*2db60*/  SHF.R.S32.HI R78, RZ, 0x1f, R73 ;  /* 0x0000001fff4e7819 */ /* 0x000fe20000011449 */
[----:B------:R-:W1:Y:S01]  /*2db70*/  LDCU UR14, c[0x0][0x398] ;  /* 0x00007300ff0e77ac */ /* 0x000e620008000800 */
[----:B-----5:R-:W-:-:S02]  /*2db80*/  IADD3 R74, P3, PT, R73, R0, RZ ;  /* 0x00000000494a7210 */ /* 0x020fc40007f7e0ff */
[----:B------:R5:W-:Y:S03]  /*2db90*/  @P0 STG.E.U8 desc[UR24][R76.64], R80 ;  /* 0x000000504c000986 */ /* 0x000be6000c101118 */
[----:B------:R-:W-:Y:S01]  /*2dba0*/  IMAD.X R75, R78, 0x1, R72, P3 ;  /* 0x000000014e4b7824 */ /* 0x000fe200018e0648 */
[----:B0-----:R-:W-:Y:S01]  /*2dbb0*/  ISETP.LT.AND P3, PT, R34, UR6, !P6 ;  /* 0x0000000622007c0c */ /* 0x001fe2000f761270 */
[----:B------:R-:W0:Y:S01]  /*2dbc0*/  LDCU UR6, c[0x0][0x398] ;  /* 0x00007300ff0677ac */ /* 0x000e220008000800 */
[----:B-----5:R-:W-:Y:S02]  /*2dbd0*/  SHF.R.S32.HI R76, RZ, 0x8, R81 ;  /* 0x00000008ff4c7819 */ /* 0x020fe40000011451 */
[----:B------:R-:W-:-:S03]  /*2dbe0*/  PRMT R77, R84, 0x9910, RZ ;  /* 0x00009910544d7816 */ /* 0x000fc600000000ff */
[----:B------:R5:W-:Y:S01]  /*2dbf0*/  @P5 STG.E.U8 desc[UR24][R74.64], R76 ;  /* 0x0000004c4a005986 */ /* 0x000be2000c101118 */
[----:B------:R-:W-:Y:S01]  /*2dc00*/  ISETP.LT.AND P0, PT, R35, UR9, !P6 ;  /* 0x0000000923007c0c */ /* 0x000fe2000f701270 */
[----:B------:R-:W0:Y:S01]  /*2dc10*/  LDCU UR9, c[0x0][0x398] ;  /* 0x00007300ff0977ac */ /* 0x000e220008000800 */
[----:B------:R-:W-:Y:S02]  /*2dc20*/  PRMT R81, R79, 0x9910, RZ ;  /* 0x000099104f517816 */ /* 0x000fe400000000ff */
[----:B-----5:R-:W-:Y:S01]  /*2dc30*/  IADD3 R76, P5, PT, R73, R2, RZ ;  /* 0x00000002494c7210 */ /* 0x020fe20007fbe0ff */
[----:B------:R-:W-:Y:S02]  /*2dc40*/  IMAD.MOV.U32 R74, RZ, RZ, R77 ;  /* 0x000000ffff4a7224 */ /* 0x000fe400078e004d */
[----:B------:R-:W-:Y:S02]  /*2dc50*/  VIADD R75, R66, 0x19 ;  /* 0x00000019424b7836 */ /* 0x000fe40000000000 */
[----:B------:R-:W-:Y:S01]  /*2dc60*/  IMAD.X R77, R78, 0x1, R71, P5 ;  /* 0x000000014e4d7824 */ /* 0x000fe200028e0647 */
[----:B------:R-:W-:-:S02]  /*2dc70*/  SHF.R.S32.HI R79, RZ, 0x8, R74 ;  /* 0x00000008ff4f7819 */ /* 0x000fc4000001144a */
[----:B------:R-:W-:-:S03]  /*2dc80*/  IADD3 R74, P5, PT, R73, R68, RZ ;  /* 0x00000044494a7210 */ /* 0x000fc60007fbe0ff */
[----:B------:R5:W-:Y:S01]  /*2dc90*/  @P3 STG.E.U8 desc[UR24][R76.64], R79 ;  /* 0x0000004f4c003986 */ /* 0x000be2000c101118 */
[----:B------:R-:W-:Y:S01]  /*2dca0*/  ISETP.GE.AND P3, PT, R75, UR4, PT ;  /* 0x000000044b007c0c */ /* 0x000fe2000bf66270 */
[----:B------:R-:W-:Y:S01]  /*2dcb0*/  IMAD.X R75, R78, 0x1, R3, P5 ;  /* 0x000000014e4b7824 */ /* 0x000fe200028e0603 */
[----:B------:R-:W-:Y:S01]  /*2dcc0*/  ISETP.LT.AND P6, PT, R37, UR10, !P6 ;  /* 0x0000000a25007c0c */ /* 0x000fe2000f7c1270 */
[----:B------:R-:W1:Y:S01]  /*2dcd0*/  LDCU UR10, c[0x0][0x398] ;  /* 0x00007300ff0a77ac */ /* 0x000e620008000800 */
[----:B-----5:R-:W-:Y:S01]  /*2dce0*/  SHF.R.S32.HI R76, RZ, 0x8, R81 ;  /* 0x00000008ff4c7819 */ /* 0x020fe20000011451 */
[----:B------:R-:W5:Y:S04]  /*2dcf0*/  LDCU UR4, c[0x0][0x39c] ;  /* 0x00007380ff0477ac */ /* 0x000f680008000800 */
[----:B------:R1:W-:Y:S01]  /*2dd00*/  @P0 STG.E.U8 desc[UR24][R74.64], R76 ;  /* 0x0000004c4a000986 */ /* 0x0003e2000c101118 */
[----:B0-----:R-:W-:Y:S01]  /*2dd10*/  ISETP.LT.AND P5, PT, R67, UR6, !P1 ;  /* 0x0000000643007c0c */ /* 0x001fe2000cfa1270 */
[----:B------:R-:W0:Y:S01]  /*2dd20*/  LDCU UR6, c[0x0][0x398] ;  /* 0x00007300ff0677ac */ /* 0x000e220008000800 */
[----:B------:R-:W-:-:S02]  /*2dd30*/  PRMT R80, R80, 0x9910, RZ ;  /* 0x0000991050507816 */ /* 0x000fc400000000ff */
[C---:B-1----:R-:W-:Y:S01]  /*2dd40*/  IADD3 R76, P0, PT, R73.reuse, R70, RZ ;  /* 0x00000046494c7210 */ /* 0x042fe20007f1e0ff */
[----:B------:R-:W-:Y:S01]  /*2dd50*/  VIADD R73, R73, UR30 ;  /* 0x0000001e49497c36 */ /* 0x000fe20008000000 */
[----:B------:R-:W-:-:S03]  /*2dd60*/  SHF.R.S32.HI R80, RZ, 0x8, R80 ;  /* 0x00000008ff507819 */ /* 0x000fc60000011450 */
[----:B------:R-:W-:Y:S01]  /*2dd70*/  IMAD.X R77, R78, 0x1, R69, P0 ;  /* 0x000000014e4d7824 */ /* 0x000fe200000e0645 */
[----:B------:R-:W-:Y:S02]  /*2dd80*/  SHF.R.S32.HI R79, RZ, 0x1f, R73 ;  /* 0x0000001fff4f7819 */ /* 0x000fe40000011449 */
[----:B------:R-:W-:Y:S02]  /*2dd90*/  IADD3 R74, P0, PT, R73, R0, RZ ;  /* 0x00000000494a7210 */ /* 0x000fe40007f1e0ff */
[----:B------:R-:W-:Y:S01]  /*2dda0*/  F2FP.SATFINITE.E4M3.F32.PACK_AB_MERGE_C R81, R38, R41, RZ ;  /* 0x000000292651723e */ /* 0x000fe200048070ff */
[----:B------:R1:W-:Y:S02]  /*2ddb0*/  @P6 STG.E.U8 desc[UR24][R76.64], R80 ;  /* 0x000000504c006986 */ /* 0x0003e4000c101118 */
[----:B------:R-:W-:Y:S01]  /*2ddc0*/  IMAD.X R75, R79, 0x1, R72, P0 ;  /* 0x000000014f4b7824 */ /* 0x000fe200000e0648 */
[----:B------:R-:W-:Y:S01]  /*2ddd0*/  ISETP.LT.AND P0, PT, R34, UR9, !P1 ;  /* 0x0000000922007c0c */ /* 0x000fe2000cf01270 */
[----:B------:R-:W-:Y:S01]  /*2dde0*/  VIADD R78, R66, 0x1a ;  /* 0x0000001a424e7836 */ /* 0x000fe20000000000 */
[----:B------:R-:W-:Y:S01]  /*2ddf0*/  F2FP.SATFINITE.E4M3.F32.PACK_AB_MERGE_C R82, R36, R39, RZ ;  /* 0x000000272452723e */ /* 0x000fe200048070ff */
[----:B------:R-:W0:Y:S01]  /*2de00*/  LDCU UR9, c[0x0][0x398] ;  /* 0x00007300ff0977ac */ /* 0x000e220008000800 */
[----:B------:R2:W-:Y:S01]  /*2de10*/  @P5 STG.E.U8 desc[UR24][R74.64], R81 ;  /* 0x000000514a005986 */ /* 0x0005e2000c101118 */
[----:B------:R-:W-:-:S02]  /*2de20*/  ISETP.LT.AND P5, PT, R35, UR10, !P1 ;  /* 0x0000000a23007c0c */ /* 0x000fc4000cfa1270 */
[----:B-1----:R-:W-:Y:S01]  /*2de30*/  IADD3 R76, P6, PT, R73, R2, RZ ;  /* 0x00000002494c7210 */ /* 0x002fe20007fde0ff */
[----:B------:R-:W1:Y:S04]  /*2de40*/  LDCU UR10, c[0x0][0x398] ;  /* 0x00007300ff0a77ac */ /* 0x000e680008000800 */
[----:B------:R-:W-:Y:S01]  /*2de50*/  IMAD.X R77, R79, 0x1, R71, P6 ;  /* 0x000000014f4d7824 */ /* 0x000fe200030e0647 */
[----:B--2---:R-:W-:Y:S02]  /*2de60*/  IADD3 R74, P6, PT, R73, R68, RZ ;  /* 0x00000044494a7210 */ /* 0x004fe40007fde0ff */
[----:B------:R-:W-:Y:S02]  /*2de70*/  F2FP.SATFINITE.E4M3.F32.PACK_AB_MERGE_C R80, R33, R32, RZ ;  /* 0x000000202150723e */ /* 0x000fe400048070ff */
[----:B------:R-:W-:Y:S01]  /*2de80*/  @P0 STG.E.U8 desc[UR24][R76.64], R82 ;  /* 0x000000524c000986 */ /* 0x000fe2000c101118 */
[----:B------:R-:W-:Y:S01]  /*2de90*/  IMAD.X R75, R79, 0x1, R3, P6 ;  /* 0x000000014f4b7824 */ /* 0x000fe200030e0603 */
[----:B-----5:R-:W-:-:S02]  /*2dea0*/  ISETP.GE.AND P0, PT, R78, UR4, PT ;  /* 0x000000044e007c0c */ /* 0x020fc4000bf06270 */
[----:B------:R-:W2:Y:S01]  /*2deb0*/  LDL.LU R32, [R1+0x460] ;  /* 0x0004600001207983 */ /* 0x000ea20000300800 */
[C---:B------:R-:W-:Y:S01]  /*2dec0*/  IADD3 R78, P6, PT, R73.reuse, R70, RZ ;  /* 0x00000046494e7210 */ /* 0x040fe20007fde0ff */
[----:B------:R-:W5:Y:S02]  /*2ded0*/  LDCU UR4, c[0x0][0x398] ;  /* 0x00007300ff0477ac */ /* 0x000f640008000800 */
[----:B------:R0:W-:Y:S04]  /*2dee0*/  @P5 STG.E.U8 desc[UR24][R74.64], R80 ;  /* 0x000000504a005986 */ /* 0x0001e8000c101118 */
[----:B------:R-:W2:Y:S01]  /*2def0*/  LDL.LU R33, [R1+0x464] ;  /* 0x0004640001217983 */ /* 0x000ea20000300800 */
[----:B0-----:R-:W-:Y:S01]  /*2df00*/  VIADD R74, R73, UR30 ;  /* 0x0000001e494a7c36 */ /* 0x001fe20008000000 */
[----:B------:R-:W-:-:S02]  /*2df10*/  PRMT R73, R81, 0x9910, RZ ;  /* 0x0000991051497816 */ /* 0x000fc400000000ff */
[----:B---3--:R-:W-:Y:S02]  /*2df20*/  F2FP.SATFINITE.E4M3.F32.PACK_AB_MERGE_C R84, R31, R30, RZ ;  /* 0x0000001e1f54723e */ /* 0x008fe400048070ff */
[----:B------:R-:W3:Y:S04]  /*2df30*/  LDL.LU R30, [R1+0x260] ;  /* 0x00026000011e7983 */ /* 0x000ee80000300800 */
[----:B------:R-:W3:Y:S01]  /*2df40*/  LDL.LU R31, [R1+0x264] ;  /* 0x00026400011f7983 */ /* 0x000ee20000300800 */
[----:B----4-:R-:W-:-:S03]  /*2df50*/  F2FP.SATFINITE.E4M3.F32.PACK_AB_MERGE_C R81, R29, R28, RZ ;  /* 0x0000001c1d51723e */ /* 0x010fc600048070ff */
[----:B------:R-:W4:Y:S04]  /*2df60*/  LDL.LU R28, [R1+0x60] ;  /* 0x00006000011c7983 */ /* 0x000f280000300800 */
[----:B------:R-:W4:Y:S01]  /*2df70*/  LDL.LU R29, [R1+0x64] ;  /* 0x00006400011d7983 */ /* 0x000f220000300800 */
[----:B------:R-:W-:Y:S01]  /*2df80*/  ISETP.LT.AND P1, PT, R37, UR6, !P1 ;  /* 0x0000000625007c0c */ /* 0x000fe2000cf21270 */
[----:B------:R-:W-:Y:S01]  /*2df90*/  IMAD.X R79, R79, 0x1, R69, P6 ;  /* 0x000000014f4f7824 */ /* 0x000fe200030e0645 */
[----:B------:R-:W-:Y:S01]  /*2dfa0*/  ISETP.LT.AND P5, PT, R67, UR9, !P4 ;  /* 0x0000000943007c0c */ /* 0x000fe2000e7a1270 */
[----:B------:R-:W0:Y:S01]  /*2dfb0*/  LDCU UR6, c[0x0][0x398] ;  /* 0x00007300ff0677ac */ /* 0x000e220008000800 */
[----:B------:R-:W-:Y:S02]  /*2dfc0*/  SHF.R.S32.HI R75, RZ, 0x1f, R74 ;  /* 0x0000001fff4b7819 */ /* 0x000fe4000001144a */
[----:B------:R-:W-:Y:S01]  /*2dfd0*/  IADD3 R76, P6, PT, R74, R0, RZ ;  /* 0x000000004a4c7210 */ /* 0x000fe20007fde0ff */
[----:B------:R-:W0:Y:S01]  /*2dfe0*/  LDCU UR9, c[0x0][0x398] ;  /* 0x00007300ff0977ac */ /* 0x000e220008000800 */
[----:B------:R-:W-:-:S03]  /*2dff0*/  SHF.R.S32.HI R73, RZ, 0x8, R73 ;  /* 0x00000008ff497819 */ /* 0x000fc60000011449 */
[----:B------:R-:W-:Y:S01]  /*2e000*/  IMAD.X R77, R75, 0x1, R72, P6 ;  /* 0x000000014b4d7824 */ /* 0x000fe200030e0648 */
[----:B------:R-:W-:Y:S01]  /*2e010*/  PRMT R82, R82, 0x9910, RZ ;  /* 0x0000991052527816 */ /* 0x000fe200000000ff */
[----:B------:R0:W-:Y:S04]  /*2e020*/  @P1 STG.E.U8 desc[UR24][R78.64], R81 ;  /* 0x000000514e001986 */ /* 0x0001e8000c101118 */
[----:B------:R1:W-:Y:S01]  /*2e030*/  @P5 STG.E.U8 desc[UR24][R76.64], R73 ;  /* 0x000000494c005986 */ /* 0x0003e2000c101118 */
[----:B-----5:R-:W-:Y:S01]  /*2e040*/  ISETP.LT.AND P5, PT, R34, UR4, !P4 ;  /* 0x0000000422007c0c */ /* 0x020fe2000e7a1270 */
[----:B------:R-:W5:Y:S01]  /*2e050*/  LDCU UR4, c[0x0][0x39c] ;  /* 0x00007380ff0477ac */ /* 0x000f620008000800 */
[----:B0-----:R-:W-:Y:S02]  /*2e060*/  IADD3 R78, P6, PT, R74, R2, RZ ;  /* 0x000000024a4e7210 */ /* 0x001fe40007fde0ff */
[----:B-1----:R-:W-:Y:S01]  /*2e070*/  PRMT R73, R80, 0x9910, RZ ;  /* 0x0000991050497816 */ /* 0x002fe200000000ff */
[----:B------:R-:W-:-:S02]  /*2e080*/  IMAD.MOV.U32 R80, RZ, RZ, R82 ;  /* 0x000000ffff507224 */ /* 0x000fc400078e0052 */
[----:B------:R-:W-:Y:S01]  /*2e090*/  IMAD.X R79, R75, 0x1, R71, P6 ;  /* 0x000000014b4f7824 */ /* 0x000fe200030e0647 */
[----:B------:R-:W-:Y:S01]  /*2e0a0*/  ISETP.LT.AND P1, PT, R35, UR10, !P4 ;  /* 0x0000000a23007c0c */ /* 0x000fe2000e721270 */
[----:B------:R-:W0:Y:S01]  /*2e0b0*/  LDCU UR10, c[0x0][0x398] ;  /* 0x00007300ff0a77ac */ /* 0x000e220008000800 */
[----:B------:R-:W-:Y:S02]  /*2e0c0*/  SHF.R.S32.HI R80, RZ, 0x8, R80 ;  /* 0x00000008ff507819 */ /* 0x000fe40000011450 */
[----:B------:R-:W-:Y:S01]  /*2e0d0*/  ISETP.LT.AND P4, PT, R37, UR6, !P4 ;  /* 0x0000000625007c0c */ /* 0x000fe2000e781270 */
[----:B------:R-:W1:Y:S01]  /*2e0e0*/  LDCU UR6, c[0x0][0x39c] ;  /* 0x00007380ff0677ac */ /* 0x000e620008000800 */
[----:B------:R-:W-:Y:S01]  /*2e0f0*/  IADD3 R76, P6, PT, R74, R68, RZ ;  /* 0x000000444a4c7210 */ /* 0x000fe20007fde0ff */
[----:B------:R0:W-:Y:S01]  /*2e100*/  @P5 STG.E.U8 desc[UR24][R78.64], R80 ;  /* 0x000000504e005986 */ /* 0x0001e2000c101118 */
[----:B------:R-:W-:Y:S02]  /*2e110*/  PRMT R82, R81, 0x9910, RZ ;  /* 0x0000991051527816 */ /* 0x000fe400000000ff */
[----:B------:R-:W-:Y:S01]  /*2e120*/  SHF.R.S32.HI R73, RZ, 0x8, R73 ;  /* 0x00000008ff497819 */ /* 0x000fe20000011449 */
[----:B------:R-:W-:Y:S01]  /*2e130*/  IMAD.X R77, R75, 0x1, R3, P6 ;  /* 0x000000014b4d7824 */ /* 0x000fe200030e0603 */
[----:B------:R-:W-:Y:S01]  /*2e140*/  SHF.R.S32.HI R82, RZ, 0x8, R82 ;  /* 0x00000008ff527819 */ /* 0x000fe20000011452 */
[----:B------:R-:W-:Y:S01]  /*2e150*/  VIADD R81, R66, 0x1b ;  /* 0x0000001b42517836 */ /* 0x000fe20000000000 */
[----:B0-----:R-:W-:-:S02]  /*2e160*/  IADD3 R78, P5, PT, R74, R70, RZ ;  /* 0x000000464a4e7210 */ /* 0x001fc40007fbe0ff */
[----:B------:R0:W-:Y:S03]  /*2e170*/  @P1 STG.E.U8 desc[UR24][R76.64], R73 ;  /* 0x000000494c001986 */ /* 0x0001e6000c101118 */
[----:B------:R-:W-:-:S05]  /*2e180*/  IMAD.X R79, R75, 0x1, R69, P5 ;  /* 0x000000014b4f7824 */ /* 0x000fca00028e0645 */
[----:B------:R3:W-:Y:S01]  /*2e190*/  @P4 STG.E.U8 desc[UR24][R78.64], R82 ;  /* 0x000000524e004986 */ /* 0x0007e2000c101118 */
[----:B-----5:R-:W-:Y:S01]  /*2e1a0*/  ISETP.GE.AND P4, PT, R81, UR4, PT ;  /* 0x0000000451007c0c */ /* 0x020fe2000bf86270 */
[----:B------:R-:W5:Y:S01]  /*2e1b0*/  LDCU UR4, c[0x0][0x398] ;  /* 0x00007300ff0477ac */ /* 0x000f620008000800 */
[----:B----4-:R-:W-:Y:S02]  /*2e1c0*/  F2FP.SATFINITE.E4M3.F32.PACK_AB_MERGE_C R81, R29, R28, RZ ;  /* 0x0000001c1d51723e */ /* 0x010fe400048070ff */
[----:B------:R-:W4:Y:S04]  /*2e1d0*/  LDL.LU R28, [R1+0x668] ;  /* 0x00066800011c7983 */ /* 0x000f280000300800 */
[----:B------:R-:W4:Y:S01]  /*2e1e0*/  LDL.LU R29, [R1+0x66c] ;  /* 0x00066c00011d7983 */ /* 0x000f220000300800 */
[----:B0-----:R-:W-:Y:S01]  /*2e1f0*/  VIADD R73, R74, UR30 ;  /* 0x0000001e4a497c36 */ /* 0x001fe20008000000 */
[----:B------:R-:W-:Y:S01]  /*2e200*/  ISETP.LT.AND P1, PT, R67, UR9, !P2 ;  /* 0x0000000943007c0c */ /* 0x000fe2000d721270 */
[----:B------:R-:W0:Y:S03]  /*2e210*/  LDCU UR9, c[0x0][0x398] ;  /* 0x00007300ff0977ac */ /* 0x000e260008000800 */
[----:B------:R-:W-:-:S02]  /*2e220*/  SHF.R.S32.HI R80, RZ, 0x1f, R73 ;  /* 0x0000001fff507819 */ /* 0x000fc40000011449 */
[C---:B------:R-:W-:Y:S02]  /*2e230*/  IADD3 R76, P6, PT, R73.reuse, R0, RZ ;  /* 0x00000000494c7210 */ /* 0x040fe40007fde0ff */
[----:B------:R-:W-:Y:S01]  /*2e240*/  ISETP.LT.AND P5, PT, R34, UR12, !P2 ;  /* 0x0000000c22007c0c */ /* 0x000fe2000d7a1270 */
[----:B------:R-:W0:Y:S02]  /*2e250*/  LDCU UR12, c[0x0][0x398] ;  /* 0x00007300ff0c77ac */ /* 0x000e240008000800 */
[C---:B------:R-:W-:Y:S01]  /*2e260*/  IMAD.X R77, R80.reuse, 0x1, R72, P6 ;  /* 0x00000001504d7824 */ /* 0x040fe200030e0648 */
[----:B------:R-:W-:Y:S02]  /*2e270*/  IADD3 R74, P6, PT, R73, R2, RZ ;  /* 0x00000002494a7210 */ /* 0x000fe40007fde0ff */
[----:B--2---:R-:W-:Y:S02]  /*2e280*/  F2FP.SATFINITE.E4M3.F32.PACK_AB_MERGE_C R83, R33, R32, RZ ;  /* 0x000000202153723e */ /* 0x004fe400048070ff */
[----:B------:R-:W2:Y:S01]  /*2e290*/  LDL.LU R32, [R1+0x468] ;  /* 0x0004680001207983 */ /* 0x000ea20000300800 */
[----:B------:R-:W-:Y:S01]  /*2e2a0*/  IMAD.X R75, R80, 0x1, R71, P6 ;  /* 0x00000001504b7824 */ /* 0x000fe200030e0647 */
[----:B---3--:R-:W-:-:S02]  /*2e2b0*/  F2FP.SATFINITE.E4M3.F32.PACK_AB_MERGE_C R82, R31, R30, RZ ;  /* 0x0000001e1f52723e */ /* 0x008fc400048070ff */
[----:B------:R3:W-:Y:S01]  /*2e2c0*/  @P1 STG.E.U8 desc[UR24][R76.64], R84 ;  /* 0x000000544c001986 */ /* 0x0007e2000c101118 */
[----:B------:R-:W-:-:S03]  /*2e2d0*/  PRMT R78, R83, 0x9910, RZ ;  /* 0x00009910534e7816 */ /* 0x000fc600000000ff */
[----:B------:R-:W2:Y:S04]  /*2e2e0*/  LDL.LU R33, [R1+0x46c] ;  /* 0x00046c0001217983 */ /* 0x000ea80000300800 */
[----:B------:R4:W-:Y:S04]  /*2e2f0*/  @P5 STG.E.U8 desc[UR24][R74.64], R83 ;  /* 0x000000534a005986 */ /* 0x0009e8000c101118 */
[----:B------:R-:W2:Y:S04]  /*2e300*/  LDL.LU R30, [R1+0x268] ;  /* 0x00026800011e7983 */ /* 0x000ea80000300800 */
[----:B------:R-:W2:Y:S01]  /*2e310*/  LDL.LU R31, [R1+0x26c] ;  /* 0x00026c00011f7983 */ /* 0x000ea20000300800 */
[----:B------:R-:W-:Y:S01]  /*2e320*/  ISETP.LT.AND P5, PT, R35, UR10, !P2 ;  /* 0x0000000a23007c0c */ /* 0x000fe2000d7a1270 */
[----:B------:R-:W0:Y:S01]  /*2e330*/  LDCU UR10, c[0x0][0x398] ;  /* 0x00007300ff0a77ac */ /* 0x000e220008000800 */
[----:B------:R-:W-:-:S02]  /*2e340*/  ISETP.LT.AND P1, PT, R37, UR14, !P2 ;  /* 0x0000000e25007c0c */ /* 0x000fc4000d721270 */
[----:B---3--:R-:W-:Y:S02]  /*2e350*/  IADD3 R76, P2, PT, R73, R68, RZ ;  /* 0x00000044494c7210 */ /* 0x008fe40007f5e0ff */
[----:B----4-:R-:W-:Y:S01]  /*2e360*/  F2FP.SATFINITE.E4M3.F32.PACK_AB_MERGE_C R83, R29, R28, RZ ;  /* 0x0000001c1d53723e */ /* 0x010fe200048070ff */
[----:B------:R-:W-:Y:S01]  /*2e370*/  VIADD R75, R66, 0x1c ;  /* 0x0000001c424b7836 */ /* 0x000fe20000000000 */
[----:B------:R-:W3:Y:S01]  /*2e380*/  LDL.LU R28, [R1+0x68] ;  /* 0x00006800011c7983 */ /* 0x000ee20000300800 */
[----:B------:R-:W-:Y:S01]  /*2e390*/  IADD3 R74, P6, PT, R73, R70, RZ ;  /* 0x00000046494a7210 */ /* 0x000fe20007fde0ff */
[----:B------:R-:W4:Y:S02]  /*2e3a0*/  LDCU UR14, c[0x0][0x398] ;  /* 0x00007300ff0e77ac */ /* 0x000f240008000800 */
[----:B------:R-:W3:Y:S01]  /*2e3b0*/  LDL.LU R29, [R1+0x6c] ;  /* 0x00006c00011d7983 */ /* 0x000ee20000300800 */
[C---:B------:R-:W-:Y:S01]  /*2e3c0*/  IMAD.X R77, R80.reuse, 0x1, R3, P2 ;  /* 0x00000001504d7824 */ /* 0x040fe200010e0603 */
[----:B-1----:R-:W-:Y:S01]  /*2e3d0*/  ISETP.GE.AND P2, PT, R75, UR6, PT ;  /* 0x000000064b007c0c */ /* 0x002fe2000bf46270 */
[----:B------:R-:W-:Y:S01]  /*2e3e0*/  VIADD R73, R73, UR30 ;  /* 0x0000001e49497c36 */ /* 0x000fe20008000000 */
[----:B------:R-:W1:Y:S01]  /*2e3f0*/  LDCU UR6, c[0x0][0x398] ;  /* 0x00007300ff0677ac */ /* 0x000e620008000800 */
[----:B------:R-:W-:Y:S01]  /*2e400*/  IMAD.X R75, R80, 0x1, R69, P6 ;  /* 0x00000001504b7824 */ /* 0x000fe200030e0645 */
[----:B------:R4:W-:Y:S02]  /*2e410*/  @P5 STG.E.U8 desc[UR24][R76.64], R82 ;  /* 0x000000524c005986 */ /* 0x0009e4000c101118 */
[----:B------:R-:W-:-:S02]  /*2e420*/  SHF.R.S32.HI R79, RZ, 0x1f, R73 ;  /* 0x0000001fff4f7819 */ /* 0x000fc40000011449 */
[----:B------:R1:W-:Y:S01]  /*2e430*/  @P1 STG.E.U8 desc[UR24][R74.64], R81 ;  /* 0x000000514a001986 */ /* 0x0003e2000c101118 */
[----:B-----5:R-:W-:Y:S01]  /*2e440*/  ISETP.LT.AND P5, PT, R67, UR4, !P3 ;  /* 0x0000000443007c0c */ /* 0x020fe2000dfa1270 */
[----:B------:R-:W5:Y:S01]  /*2e450*/  LDCU UR4, c[0x0][0x39c] ;  /* 0x00007380ff0477ac */ /* 0x000f620008000800 */
[----:B0-----:R-:W-:Y:S01]  /*2e460*/  ISETP.LT.AND P1, PT, R34, UR9, !P3 ;  /* 0x0000000922007c0c */ /* 0x001fe2000df21270 */
[----:B------:R-:W5:Y:S01]  /*2e470*/  LDL.LU R39, [R1+0x670] ;  /* 0x0006700001277983 */ /* 0x000f620000300800 */
[----:B------:R-:W-:Y:S01]  /*2e480*/  PRMT R80, R84, 0x9910, RZ ;  /* 0x0000991054507816 */ /* 0x000fe200000000ff */
[----:B------:R-:W0:Y:S01]  /*2e490*/  LDCU UR9, c[0x0][0x398] ;  /* 0x00007300ff0977ac */ /* 0x000e220008000800 */
[----:B----4-:R-:W-:Y:S01]  /*2e4a0*/  IADD3 R76, P6, PT, R73, R0, RZ ;  /* 0x00000000494c7210 */ /* 0x010fe20007fde0ff */
[----:B------:R-:W5:Y:S04]  /*2e4b0*/  LDL.LU R36, [R1+0x674] ;  /* 0x0006740001247983 */ /* 0x000f680000300800 */
[----:B------:R-:W-:Y:S01]  /*2e4c0*/  IMAD.X R77, R79, 0x1, R72, P6 ;  /* 0x000000014f4d7824 */ /* 0x000fe200030e0648 */
[----:B-1----:R-:W-:-:S02]  /*2e4d0*/  IADD3 R74, P6, PT, R73, R2, RZ ;  /* 0x00000002494a7210 */ /* 0x002fc40007fde0ff */
[----:B------:R-:W-:Y:S02]  /*2e4e0*/  SHF.R.S32.HI R80, RZ, 0x8, R80 ;  /* 0x00000008ff507819 */ /* 0x000fe40000011450 */
[----:B------:R-:W-:Y:S01]  /*2e4f0*/  SHF.R.S32.HI R78, RZ, 0x8, R78 ;  /* 0x00000008ff4e7819 */ /* 0x000fe2000001144e */
[----:B------:R-:W-:Y:S02]  /*2e500*/  IMAD.X R75, R79, 0x1, R71, P6 ;  /* 0x000000014f4b7824 */ /* 0x000fe400030e0647 */
[----:B------:R1:W-:Y:S04]  /*2e510*/  @P5 STG.E.U8 desc[UR24][R76.64], R80 ;  /* 0x000000504c005986 */ /* 0x0003e8000c101118 */
[----:B------:R4:W-:Y:S01]  /*2e520*/  @P1 STG.E.U8 desc[UR24][R74.64], R78 ;  /* 0x0000004e4a001986 */ /* 0x0009e2000c101118 */
[----:B------:R-:W-:Y:S01]  /*2e530*/  ISETP.LT.AND P1, PT, R35, UR6, !P3 ;  /* 0x0000000623007c0c */ /* 0x000fe2000df21270 */
[----:B------:R-:W0:Y:S01]  /*2e540*/  LDCU UR6, c[0x0][0x39c] ;  /* 0x00007380ff0677ac */ /* 0x000e220008000800 */
[----:B------:R-:W-:-:S02]  /*2e550*/  PRMT R82, R82, 0x9910, RZ ;  /* 0x0000991052527816 */ /* 0x000fc400000000ff */
[----:B-1----:R-:W-:Y:S02]  /*2e560*/  IADD3 R80, P6, PT, R73, R68, RZ ;  /* 0x0000004449507210 */ /* 0x002fe40007fde0ff */
[----:B------:R-:W-:Y:S02]  /*2e570*/  SHF.R.S32.HI R82, RZ, 0x8, R82 ;  /* 0x00000008ff527819 */ /* 0x000fe40000011452 */
[----:B----4-:R-:W-:Y:S01]  /*2e580*/  PRMT R74, R81, 0x9910, RZ ;  /* 0x00009910514a7816 */ /* 0x010fe200000000ff */
[----:B------:R-:W-:-:S05]  /*2e590*/  IMAD.X R81, R79, 0x1, R3, P6 ;  /* 0x000000014f517824 */ /* 0x000fca00030e0603 */
[----:B------:R2:W-:Y:S02]  /*2e5a0*/  @P1 STG.E.U8 desc[UR24][R80.64], R82 ;  /* 0x0000005250001986 */ /* 0x0005e4000c101118 */
[----:B--2---:R-:W-:Y:S02]  /*2e5b0*/  F2FP.SATFINITE.E4M3.F32.PACK_AB_MERGE_C R82, R33, R32, RZ ;  /* 0x000000202152723e */ /* 0x004fe400048070ff */
[----:B------:R-:W2:Y:S01]  /*2e5c0*/  LDL.LU R32, [R1+0x470] ;  /* 0x0004700001207983 */ /* 0x000ea20000300800 */
[----:B------:R-:W-:-:S03]  /*2e5d0*/  F2FP.SATFINITE.E4M3.F32.PACK_AB_MERGE_C R80, R31, R30, RZ ;  /* 0x0000001e1f50723e */ /* 0x000fc600048070ff */
[----:B------:R-:W2:Y:S04]  /*2e5e0*/  LDL.LU R33, [R1+0x474] ;  /* 0x0004740001217983 */ /* 0x000ea80000300800 */
[----:B------:R-:W4:Y:S04]  /*2e5f0*/  LDL.LU R30, [R1+0x270] ;  /* 0x00027000011e7983 */ /* 0x000f280000300800 */
[----:B------:R-:W4:Y:S01]  /*2e600*/  LDL.LU R31, [R1+0x274] ;  /* 0x00027400011f7983 */ /* 0x000f220000300800 */
[----:B---3--:R-:W-:-:S03]  /*2e610*/  F2FP.SATFINITE.E4M3.F32.PACK_AB_MERGE_C R81, R29, R28, RZ ;  /* 0x0000001c1d51723e */ /* 0x008fc600048070ff */
[----:B------:R-:W3:Y:S04]  /*2e620*/  LDL.LU R28, [R1+0x70] ;  /* 0x00007000011c7983 */ /* 0x000ee80000300800 */
[----:B------:R-:W3:Y:S01]  /*2e630*/  LDL.LU R29, [R1+0x74] ;  /* 0x00007400011d7983 */ /* 0x000ee20000300800 */
[----:B------:R-:W-:Y:S01]  /*2e640*/  ISETP.LT.AND P3, PT, R37, UR10, !P3 ;  /* 0x0000000a25007c0c */ /* 0x000fe2000df61270 */
[C---:B------:R-:W-:Y:S01]  /*2e650*/  VIADD R75, R73.reuse, UR30 ;  /* 0x0000001e494b7c36 */ /* 0x040fe20008000000 */
[----:B------:R-:W-:Y:S01]  /*2e660*/  IADD3 R78, P6, PT, R73, R70, RZ ;  /* 0x00000046494e7210 */ /* 0x000fe20007fde0ff */
[----:B------:R-:W1:Y:S01]  /*2e670*/  LDCU UR10, c[0x0][0x398] ;  /* 0x00007300ff0a77ac */ /* 0x000e620008000800 */
[----:B------:R-:W-:Y:S01]  /*2e680*/  ISETP.LT.AND P5, PT, R67, UR12, !P0 ;  /* 0x0000000c43007c0c */ /* 0x000fe2000c7a1270 */
[----:B------:R-:W3:Y:S01]  /*2e690*/  LDL.LU R43, [R1+0x678] ;  /* 0x00067800012b7983 */ /* 0x000ee20000300800 */
[----:B------:R-:W-:Y:S01]  /*2e6a0*/  SHF.R.S32.HI R74, RZ, 0x8, R74 ;  /* 0x00000008ff4a7819 */ /* 0x000fe2000001144a */
[----:B------:R-:W-:Y:S01]  /*2e6b0*/  IMAD.X R79, R79, 0x1, R69, P6 ;  /* 0x000000014f4f7824 */ /* 0x000fe200030e0645 */
[----:B------:R-:W-:Y:S01]  /*2e6c0*/  SHF.R.S32.HI R73, RZ, 0x1f, R75 ;  /* 0x0000001fff497819 */ /* 0x000fe2000001144b */
[----:B------:R-:W3:Y:S01]  /*2e6d0*/  LDL.LU R40, [R1+0x67c] ;  /* 0x00067c0001287983 */ /* 0x000ee20000300800 */
[----:B------:R-:W-:Y:S01]  /*2e6e0*/  IADD3 R76, P6, PT, R75, R0, RZ ;  /* 0x000000004b4c7210 */ /* 0x000fe20007fde0ff */
[----:B------:R-:W1:Y:S02]  /*2e6f0*/  LDCU UR12, c[0x0][0x398] ;  /* 0x00007300ff0c77ac */ /* 0x000e640008000800 */
[----:B------:R5:W-:Y:S01]  /*2e700*/  @P3 STG.E.U8 desc[UR24][R78.64], R74 ;  /* 0x0000004a4e003986 */ /* 0x000be2000c101118 */
[----:B0-----:R-:W-:Y:S01]  /*2e710*/  ISETP.LT.AND P3, PT, R34, UR9, !P0 ;  /* 0x0000000922007c0c */ /* 0x001fe2000c761270 */
[----:B------:R-:W-:Y:S01]  /*2e720*/  IMAD.X R77, R73, 0x1, R72, P6 ;  /* 0x00000001494d7824 */ /* 0x000fe200030e0648 */
[----:B------:R-:W0:Y:S01]  /*2e730*/  LDCU UR9, c[0x0][0x398] ;  /* 0x00007300ff0977ac */ /* 0x000e220008000800 */
[----:B------:R-:W3:Y:S04]  /*2e740*/  LDL.LU R41, [R1+0x478] ;  /* 0x0004780001297983 */ /* 0x000ee80000300800 */
[----:B------:R1:W-:Y:S01]  /*2e750*/  @P5 STG.E.U8 desc[UR24][R76.64], R83 ;  /* 0x000000534c005986 */ /* 0x0003e2000c101118 */
[----:B------:R-:W-:Y:S01]  /*2e760*/  ISETP.LT.AND P5, PT, R35, UR14, !P0 ;  /* 0x0000000e23007c0c */ /* 0x000fe2000c7a1270 */
[----:B------:R-:W0:Y:S01]  /*2e770*/  LDCU UR14, c[0x0][0x398] ;  /* 0x00007300ff0e77ac */ /* 0x000e220008000800 */
[----:B-----5:R-:W-:Y:S01]  /*2e780*/  IADD3 R78, P6, PT, R75, R2, RZ ;  /* 0x000000024b4e7210 */ /* 0x020fe20007fde0ff */
[----:B------:R-:W-:Y:S01]  /*2e790*/  VIADD R74, R66, 0x1d ;  /* 0x0000001d424a7836 */ /* 0x000fe20000000000 */
[----:B------:R-:W-:Y:S01]  /*2e7a0*/  F2FP.SATFINITE.E4M3.F32.PACK_AB_MERGE_C R84, R36, R39, RZ ;  /* 0x000000272454723e */ /* 0x000fe200048070ff */
[----:B------:R-:W5:Y:S02]  /*2e7b0*/  LDL.LU R38, [R1+0x47c] ;  /* 0x00047c0001267983 */ /* 0x000f640000300800 */
[----:B------:R-:W-:Y:S01]  /*2e7c0*/  IMAD.X R79, R73, 0x1, R71, P6 ;  /* 0x00000001494f7824 */ /* 0x000fe200030e0647 */
[----:B------:R-:W-:Y:S01]  /*2e7d0*/  ISETP.GE.AND P1, PT, R74, UR4, PT ;  /* 0x000000044a007c0c */ /* 0x000fe2000bf26270 */
[----:B------:R-:W5:Y:S01]  /*2e7e0*/  LDL.LU R39, [R1+0x680] ;  /* 0x0006800001277983 */ /* 0x000f620000300800 */
[----:B-1----:R-:W-:Y:S01]  /*2e7f0*/  IADD3 R76, P6, PT, R75, R68, RZ ;  /* 0x000000444b4c7210 */ /* 0x002fe20007fde0ff */
[----:B------:R-:W-:Y:S01]  /*2e800*/  VIADD R74, R66, 0x1e ;  /* 0x0000001e424a7836 */ /* 0x000fe20000000000 */
[----:B------:R-:W1:Y:S01]  /*2e810*/  LDCU UR4, c[0x0][0x398] ;  /* 0x00007300ff0477ac */ /* 0x000e620008000800 */
[----:B------:R0:W-:Y:S02]  /*2e820*/  @P3 STG.E.U8 desc[UR24][R78.64], R82 ;  /* 0x000000524e003986 */ /* 0x0001e4000c101118 */
[----:B------:R-:W-:Y:S01]  /*2e830*/  IMAD.X R77, R73, 0x1, R3, P6 ;  /* 0x00000001494d7824 */ /* 0x000fe200030e0603 */
[----:B------:R-:W-:Y:S01]  /*2e840*/  ISETP.GE.AND P3, PT, R74, UR6, PT ;  /* 0x000000064a007c0c */ /* 0x000fe2000bf66270 */
[----:B------:R-:W-:Y:S01]  /*2e850*/  VIADD R74, R75, UR30 ;  /* 0x0000001e4b4a7c36 */ /* 0x000fe20008000000 */
[----:B------:R-:W-:Y:S01]  /*2e860*/  PRMT R83, R83, 0x9910, RZ ;  /* 0x0000991053537816 */ /* 0x000fe200000000ff */
[----:B------:R-:W5:Y:S01]  /*2e870*/  LDL.LU R36, [R1+0x684] ;  /* 0x0006840001247983 */ /* 0x000f620000300800 */
[----:B0-----:R-:W-:Y:S01]  /*2e880*/  ISETP.LT.AND P0, PT, R37, UR9, !P0 ;  /* 0x0000000925007c0c */ /* 0x001fe2000c701270 */
[----:B------:R-:W0:Y:S02]  /*2e890*/  LDCU UR6, c[0x0][0x398] ;  /* 0x00007300ff0677ac */ /* 0x000e240008000800 */
[----:B------:R1:W-:Y:S01]  /*2e8a0*/  @P5 STG.E.U8 desc[UR24][R76.64], R80 ;  /* 0x000000504c005986 */ /* 0x0003e2000c101118 */
[----:B------:R-:W-:Y:S01]  /*2e8b0*/  IADD3 R78, P6, PT, R75, R70, RZ ;  /* 0x000000464b4e7210 */ /* 0x000fe20007fde0ff */
[----:B------:R-:W0:Y:S01]  /*2e8c0*/  LDCU UR9, c[0x0][0x398] ;  /* 0x00007300ff0977ac */ /* 0x000e220008000800 */
[----:B------:R-:W-:-:S02]  /*2e8d0*/  ISETP.LT.AND P5, PT, R67, UR10, !P4 ;  /* 0x0000000a43007c0c */ /* 0x000fc4000e7a1270 */
[----:B------:R-:W-:Y:S01]  /*2e8e0*/  SHF.R.S32.HI R75, RZ, 0x1f, R74 ;  /* 0x0000001fff4b7819 */ /* 0x000fe2000001144a */
[----:B------:R-:W-:Y:S01]  /*2e8f0*/  IMAD.X R79, R73, 0x1, R69, P6 ;  /* 0x00000001494f7824 */ /* 0x000fe200030e0645 */
[----:B------:R-:W-:Y:S01]  /*2e900*/  PRMT R82, R82, 0x9910, RZ ;  /* 0x0000991052527816 */ /* 0x000fe200000000ff */
[----:B------:R-:W-:Y:S01]  /*2e910*/  IMAD.MOV.U32 R73, RZ, RZ, R83 ;  /* 0x000000ffff497224 */ /* 0x000fe200078e0053 */
[----:B------:R-:W0:Y:S01]  /*2e920*/  LDCU UR10, c[0x0][0x398] ;  /* 0x00007300ff0a77ac */ /* 0x000e220008000800 */
[----:B-1----:R-:W-:-:S03]  /*2e930*/  IADD3 R76, P6, PT, R74, R0, RZ ;  /* 0x000000004a4c7210 */ /* 0x002fc60007fde0ff */
[----:B------:R-:W-:Y:S02]  /*2e940*/  SHF.R.S32.HI R73, RZ, 0x8, R73 ;  /* 0x00000008ff497819 */ /* 0x000fe40000011449 */
[----:B------:R-:W-:Y:S01]  /*2e950*/  IMAD.X R77, R75, 0x1, R72, P6 ;  /* 0x000000014b4d7824 */ /* 0x000fe200030e0648 */
[----:B------:R1:W-:Y:S04]  /*2e960*/  @P0 STG.E.U8 desc[UR24][R78.64], R81 ;  /* 0x000000514e000986 */ /* 0x0003e8000c101118 */
[----:B------:R0:W-:Y:S01]  /*2e970*/  @P5 STG.E.U8 desc[UR24][R76.64], R73 ;  /* 0x000000494c005986 */ /* 0x0001e2000c101118 */
[----:B------:R-:W-:Y:S01]  /*2e980*/  ISETP.LT.AND P5, PT, R34, UR4, !P4 ;  /* 0x0000000422007c0c */ /* 0x000fe2000e7a1270 */
[----:B------:R-:W2:Y:S01]  /*2e990*/  LDCU UR4, c[0x0][0x39c] ;  /* 0x00007380ff0477ac */ /* 0x000ea20008000800 */
[----:B-1----:R-:W-:-:S02]  /*2e9a0*/  IADD3 R78, P6, PT, R74, R2, RZ ;  /* 0x000000024a4e7210 */ /* 0x002fc40007fde0ff */
[----:B0-----:R-:W-:Y:S01]  /*2e9b0*/  PRMT R73, R80, 0x9910, RZ ;  /* 0x0000991050497816 */ /* 0x001fe200000000ff */
[----:B------:R-:W-:Y:S02]  /*2e9c0*/  IMAD.MOV.U32 R80, RZ, RZ, R82 ;  /* 0x000000ffff507224 */ /* 0x000fe400078e0052 */
[----:B------:R-:W-:-:S03]  /*2e9d0*/  IMAD.X R79, R75, 0x1, R71, P6 ;  /* 0x000000014b4f7824 */ /* 0x000fc600030e0647 */
[----:B------:R-:W-:-:S05]  /*2e9e0*/  SHF.R.S32.HI R80, RZ, 0x8, R80 ;  /* 0x00000008ff507819 */ /* 0x000fca0000011450 */
[----:B------:R0:W-:Y:S01]  /*2e9f0*/  @P5 STG.E.U8 desc[UR24][R78.64], R80 ;  /* 0x000000504e005986 */ /* 0x0001e2000c101118 */
[----:B----4-:R-:W-:Y:S02]  /*2ea00*/  F2FP.SATFINITE.E4M3.F32.PACK_AB_MERGE_C R82, R31, R30, RZ ;  /* 0x0000001e1f52723e */ /* 0x010fe400048070ff */
[----:B0-----:R-:W-:Y:S02]  /*2ea10*/  PRMT R79, R81, 0x9910, RZ ;  /* 0x00009910514f7816 */ /* 0x001fe400000000ff */
[----:B--2---:R-:W-:Y:S02]  /*2ea20*/  F2FP.SATFINITE.E4M3.F32.PACK_AB_MERGE_C R81, R33, R32, RZ ;  /* 0x000000202151723e */ /* 0x004fe400048070ff */
[----:B------:R-:W2:Y:S04]  /*2ea30*/  LDL.LU R32, [R1+0x480] ;  /* 0x0004800001207983 */ /* 0x000ea80000300800 */
[----:B------:R-:W2:Y:S04]  /*2ea40*/  LDL.LU R33, [R1+0x484] ;  /* 0x0004840001217983 */ /* 0x000ea80000300800 */
[----:B------:R-:W4:Y:S04]  /*2ea50*/  LDL.LU R30, [R1+0x278] ;  /* 0x00027800011e7983 */ /* 0x000f280000300800 */
[----:B------:R-:W4:Y:S01]  /*2ea60*/  LDL.LU R31, [R1+0x27c] ;  /* 0x00027c00011f7983 */ /* 0x000f220000300800 */
[----:B---3--:R-:W-:-:S03]  /*2ea70*/  F2FP.SATFINITE.E4M3.F32.PACK_AB_MERGE_C R83, R29, R28, RZ ;  /* 0x0000001c1d53723e */ /* 0x008fc600048070ff */
[----:B------:R-:W3:Y:S04]  /*2ea80*/  LDL.LU R28, [R1+0x78] ;  /* 0x00007800011c7983 */ /* 0x000ee80000300800 */
[----:B------:R-:W3:Y:S01]  /*2ea90*/  LDL.LU R29, [R1+0x7c] ;  /* 0x00007c00011d7983 */ /* 0x000ee20000300800 */
[----:B------:R-:W-:Y:S01]  /*2eaa0*/  ISETP.LT.AND P0, PT, R35, UR6, !P4 ;  /* 0x0000000623007c0c */ /* 0x000fe2000e701270 */
[----:B------:R-:W0:Y:S01]  /*2eab0*/  LDCU UR6, c[0x0][0x398] ;  /* 0x00007300ff0677ac */ /* 0x000e220008000800 */
[----:B------:R-:W-:Y:S02]  /*2eac0*/  IADD3 R76, P6, PT, R74, R68, RZ ;  /* 0x000000444a4c7210 */ /* 0x000fe40007fde0ff */
[----:B------:R-:W-:-:S03]  /*2ead0*/  SHF.R.S32.HI R73, RZ, 0x8, R73 ;  /* 0x00000008ff497819 */ /* 0x000fc60000011449 */
[----:B------:R-:W-:Y:S01]  /*2eae0*/  IMAD.X R77, R75, 0x1, R3, P6 ;  /* 0x000000014b4d7824 */ /* 0x000fe200030e0603 */
[----:B------:R-:W-:Y:S01]  /*2eaf0*/  ISETP.LT.AND P5, PT, R67, UR10, !P2 ;  /* 0x0000000a43007c0c */ /* 0x000fe2000d7a1270 */
[----:B------:R-:W-:Y:S01]  /*2eb00*/  VIADD R78, R66, 0x1f ;  /* 0x0000001f424e7836 */ /* 0x000fe20000000000 */
[----:B------:R-:W-:Y:S01]  /*2eb10*/  SHF.R.S32.HI R79, RZ, 0x8, R79 ;  /* 0x00000008ff4f7819 */ /* 0x000fe2000001144f */
[----:B------:R-:W1:Y:S02]  /*2eb20*/  LDCU UR10, c[0x0][0x398] ;  /* 0x00007300ff0a77ac */ /* 0x000e640008000800 */
[----:B------:R0:W-:Y:S01]  /*2eb30*/  @P0 STG.E.U8 desc[UR24][R76.64], R73 ;  /* 0x000000494c000986 */ /* 0x0001e2000c101118 */
[----:B------:R-:W-:Y:S01]  /*2eb40*/  ISETP.LT.AND P0, PT, R37, UR9, !P4 ;  /* 0x0000000925007c0c */ /* 0x000fe2000e701270 */
[----:B------:R-:W1:Y:S01]  /*2eb50*/  LDCU UR9, c[0x0][0x398] ;  /* 0x00007300ff0977ac */ /* 0x000e620008000800 */
[C---:B0-----:R-:W-:Y:S01]  /*2eb60*/  VIADD R73, R74.reuse, UR30 ;  /* 0x0000001e4a497c36 */ /* 0x041fe20008000000 */
[----:B------:R-:W-:-:S04]  /*2eb70*/  IADD3 R76, P4, PT, R74, R70, RZ ;  /* 0x000000464a4c7210 */ /* 0x000fc80007f9e0ff */
[----:B------:R-:W-:Y:S02]  /*2eb80*/  SHF.R.S32.HI R80, RZ, 0x1f, R73 ;  /* 0x0000001fff507819 */ /* 0x000fe40000011449 */
[----:B------:R-:W-:Y:S01]  /*2eb90*/  IADD3 R74, P6, PT, R73, R0, RZ ;  /* 0x00000000494a7210 */ /* 0x000fe20007fde0ff */
[----:B------:R-:W-:Y:S01]  /*2eba0*/  IMAD.X R77, R75, 0x1, R69, P4 ;  /* 0x000000014b4d7824 */ /* 0x000fe200020e0645 */
[----:B------:R-:W-:Y:S01]  /*2ebb0*/  ISETP.GE.AND P4, PT, R78, UR4, PT ;  /* 0x000000044e007c0c */ /* 0x000fe2000bf86270 */
[----:B------:R-:W0:Y:S02]  /*2ebc0*/  LDCU UR4, c[0x0][0x39c] ;  /* 0x00007380ff0477ac */ /* 0x000e240008000800 */
[----:B------:R-:W-:Y:S01]  /*2ebd0*/  IMAD.X R75, R80, 0x1, R72, P6 ;  /* 0x00000001504b7824 */ /* 0x000fe200030e0648 */
[----:B------:R-:W-:Y:S01]  /*2ebe0*/  IADD3 R78, P6, PT, R73, R2, RZ ;  /* 0x00000002494e7210 */ /* 0x000fe20007fde0ff */
[----:B------:R1:W-:Y:S01]  /*2ebf0*/  @P0 STG.E.U8 desc[UR24][R76.64], R79 ;  /* 0x0000004f4c000986 */ /* 0x0003e2000c101118 */
[----:B------:R-:W-:Y:S01]  /*2ec00*/  ISETP.LT.AND P0, PT, R35, UR6, !P2 ;  /* 0x0000000623007c0c */ /* 0x000fe2000d701270 */
[----:B------:R-:W0:Y:S02]  /*2ec10*/  LDCU UR6, c[0x0][0x39c] ;  /* 0x00007380ff0677ac */ /* 0x000e240008000800 */
[----:B------:R5:W-:Y:S01]  /*2ec20*/  @P5 STG.E.U8 desc[UR24][R74.64], R84 ;  /* 0x000000544a005986 */ /* 0x000be2000c101118 */
[----:B------:R-:W-:Y:S01]  /*2ec30*/  ISETP.LT.AND P5, PT, R34, UR12, !P2 ;  /* 0x0000000c22007c0c */ /* 0x000fe2000d7a1270 */
[----:B------:R-:W0:Y:S01]  /*2ec40*/  LDCU UR12, c[0x0][0x398] ;  /* 0x00007300ff0c77ac */ /* 0x000e220008000800 */
[----:B------:R-:W-:Y:S01]  /*2ec50*/  ISETP.LT.AND P2, PT, R37, UR14, !P2 ;  /* 0x0000000e25007c0c */ /* 0x000fe2000d741270 */
[----:B------:R-:W0:Y:S01]  /*2ec60*/  LDCU UR14, c[0x0][0x398] ;  /* 0x00007300ff0e77ac */ /* 0x000e220008000800 */
[----:B-1----:R-:W-:Y:S01]  /*2ec70*/  IMAD.X R79, R80, 0x1, R71, P6 ;  /* 0x00000001504f7824 */ /* 0x002fe200030e0647 */
[----:B------:R-:W-:-:S05]  /*2ec80*/  IADD3 R76, P6, PT, R73, R68, RZ ;  /* 0x00000044494c7210 */ /* 0x000fca0007fde0ff */
[----:B------:R-:W-:Y:S01]  /*2ec90*/  IMAD.X R77, R80, 0x1, R3, P6 ;  /* 0x00000001504d7824 */ /* 0x000fe200030e0603 */
[C---:B-----5:R-:W-:Y:S02]  /*2eca0*/  IADD3 R74, P6, PT, R73.reuse, R70, RZ ;  /* 0x00000046494a7210 */ /* 0x060fe40007fde0ff */
[----:B------:R1:W-:Y:S01]  /*2ecb0*/  @P5 STG.E.U8 desc[UR24][R78.64], R81 ;  /* 0x000000514e005986 */ /* 0x0003e2000c101118 */
[----:B------:R-:W-:Y:S01]  /*2ecc0*/  VIADD R73, R73, UR30 ;  /* 0x0000001e49497c36 */ /* 0x000fe20008000000 */
[----:B------:R-:W-:Y:S01]  /*2ecd0*/  PRMT R84, R84, 0x9910, RZ ;  /* 0x0000991054547816 */ /* 0x000fe200000000ff */
[----:B------:R-:W-:Y:S01]  /*2ece0*/  IMAD.X R75, R80, 0x1, R69, P6 ;  /* 0x00000001504b7824 */ /* 0x000fe200030e0645 */
[----:B------:R5:W-:Y:S01]  /*2ecf0*/  @P0 STG.E.U8 desc[UR24][R76.64], R82 ;  /* 0x000000524c000986 */ /* 0x000be2000c101118 */
[----:B------:R-:W-:Y:S01]  /*2ed00*/  ISETP.LT.AND P0, PT, R67, UR9, !P1 ;  /* 0x0000000943007c0c */ /* 0x000fe2000cf01270 */
[----:B------:R-:W0:Y:S01]  /*2ed10*/  LDCU UR9, c[0x0][0x398] ;  /* 0x00007300ff0977ac */ /* 0x000e220008000800 */
[----:B------:R-:W-:Y:S01]  /*2ed20*/  ISETP.LT.AND P5, PT, R34, UR10, !P1 ;  /* 0x0000000a22007c0c */ /* 0x000fe2000cfa1270 */
[----:B------:R0:W-:Y:S01]  /*2ed30*/  @P2 STG.E.U8 desc[UR24][R74.64], R83 ;  /* 0x000000534a002986 */ /* 0x0001e2000c101118 */
[----:B------:R-:W-:Y:S01]  /*2ed40*/  PRMT R80, R81, 0x9910, RZ ;  /* 0x0000991051507816 */ /* 0x000fe200000000ff */
[----:B------:R-:W2:Y:S01]  /*2ed50*/  LDCU UR10, c[0x0][0x398] ;  /* 0x00007300ff0a77ac */ /* 0x000ea20008000800 */
[----:B-1----:R-:W-:Y:S01]  /*2ed60*/  SHF.R.S32.HI R78, RZ, 0x1f, R73 ;  /* 0x0000001fff4e7819 */ /* 0x002fe20000011449 */
[----:B------:R-:W-:Y:S01]  /*2ed70*/  IMAD.MOV.U32 R81, RZ, RZ, R84 ;  /* 0x000000ffff517224 */ /* 0x000fe200078e0054 */
[----:B-----5:R-:W-:-:S02]  /*2ed80*/  IADD3 R76, P2, PT, R73, R0, RZ ;  /* 0x00000000494c7210 */ /* 0x020fc40007f5e0ff */
[----:B0-----:R-:W-:-:S03]  /*2ed90*/  IADD3 R74, P6, PT, R73, R2, RZ ;  /* 0x00000002494a7210 */ /* 0x001fc60007fde0ff */
[C---:B------:R-:W-:Y:S01]  /*2eda0*/  IMAD.X R77, R78.reuse, 0x1, R72, P2 ;  /* 0x000000014e4d7824 */ /* 0x040fe200010e0648 */
[----:B------:R-:W-:Y:S02]  /*2edb0*/  SHF.R.S32.HI R81, RZ, 0x8, R81 ;  /* 0x00000008ff517819 */ /* 0x000fe40000011451 */
[----:B------:R-:W-:Y:S01]  /*2edc0*/  SHF.R.S32.HI R80, RZ, 0x8, R80 ;  /* 0x00000008ff507819 */ /* 0x000fe20000011450 */
[----:B------:R-:W-:Y:S01]  /*2edd0*/  IMAD.X R75, R78, 0x1, R71, P6 ;  /* 0x000000014e4b7824 */ /* 0x000fe200030e0647 */
[----:B------:R-:W-:Y:S01]  /*2ede0*/  ISETP.LT.AND P6, PT, R35, UR12, !P1 ;  /* 0x0000000c23007c0c */ /* 0x000fe2000cfc1270 */
[----:B------:R0:W-:Y:S01]  /*2edf0*/  @P0 STG.E.U8 desc[UR24][R76.64], R81 ;  /* 0x000000514c000986 */ /* 0x0001e2000c101118 */
[----:B------:R-:W-:Y:S01]  /*2ee00*/  VIADD R79, R66, 0x20 ;  /* 0x00000020424f7836 */ /* 0x000fe20000000000 */
[----:B------:R-:W1:Y:S02]  /*2ee10*/  LDCU UR12, c[0x0][0x398] ;  /* 0x00007300ff0c77ac */ /* 0x000e640008000800 */
[----:B------:R5:W-:Y:S01]  /*2ee20*/  @P5 STG.E.U8 desc[UR24][R74.64], R80 ;  /* 0x000000504a005986 */ /* 0x000be2000c101118 */
[----:B0-----:R-:W-:Y:S01]  /*2ee30*/  PRMT R76, R82, 0x9910, RZ ;  /* 0x00009910524c7816 */ /* 0x001fe200000000ff */
[----:B-----5:R-:W-:Y:S01]  /*2ee40*/  VIADD R75, R66, 0x21 ;  /* 0x00000021424b7836 */ /* 0x020fe20000000000 */
[----:B------:R-:W-:-:S02]  /*2ee50*/  IADD3 R74, P5, PT, R73, R68, RZ ;  /* 0x00000044494a7210 */ /* 0x000fc40007fbe0ff */
[----:B------:R-:W-:Y:S02]  /*2ee60*/  SHF.R.S32.HI R76, RZ, 0x8, R76 ;  /* 0x00000008ff4c7819 */ /* 0x000fe4000001144c */
[----:B------:R-:W-:Y:S01]  /*2ee70*/  ISETP.GE.AND P0, PT, R75, UR6, PT ;  /* 0x000000064b007c0c */ /* 0x000fe2000bf06270 */
[----:B------:R-:W-:Y:S01]  /*2ee80*/  IMAD.X R75, R78, 0x1, R3, P5 ;  /* 0x000000014e4b7824 */ /* 0x000fe200028e0603 */
[----:B------:R-:W-:Y:S01]  /*2ee90*/  ISETP.LT.AND P5, PT, R37, UR14, !P1 ;  /* 0x0000000e25007c0c */ /* 0x000fe2000cfa1270 */
[----:B------:R-:W0:Y:S01]  /*2eea0*/  LDCU UR6, c[0x0][0x398] ;  /* 0x00007300ff0677ac */ /* 0x000e220008000800 */
[----:B------:R-:W-:Y:S02]  /*2eeb0*/  ISETP.GE.AND P2, PT, R79, UR4, PT ;  /* 0x000000044f007c0c */ /* 0x000fe4000bf46270 */
[----:B------:R5:W-:Y:S01]  /*2eec0*/  @P6 STG.E.U8 desc[UR24][R74.64], R76 ;  /* 0x0000004c4a006986 */ /* 0x000be2000c101118 */
[----:B------:R-:W0:Y:S01]  /*2eed0*/  LDCU UR4, c[0x0][0x39c] ;  /* 0x00007380ff0477ac */ /* 0x000e220008000800 */
[----:B------:R-:W-:-:S02]  /*2eee0*/  PRMT R77, R83, 0x9910, RZ ;  /* 0x00009910534d7816 */ /* 0x000fc400000000ff */
[----:B------:R-:W-:Y:S01]  /*2eef0*/  F2FP.SATFINITE.E4M3.F32.PACK_AB_MERGE_C R81, R40, R43, RZ ;  /* 0x0000002b2851723e */ /* 0x000fe200048070ff */
[----:B------:R-:W0:Y:S01]  /*2ef00*/  LDCU UR14, c[0x0][0x398] ;  /* 0x00007300ff0e77ac */ /* 0x000e220008000800 */
[C---:B-----5:R-:W-:Y:S01]  /*2ef10*/  IADD3 R74, P1, PT, R73.reuse, R70, RZ ;  /* 0x00000046494a7210 */ /* 0x060fe20007f3e0ff */
[----:B------:R-:W-:Y:S01]  /*2ef20*/  VIADD R73, R73, UR30 ;  /* 0x0000001e49497c36 */ /* 0x000fe20008000000 */
[----:B------:R-:W-:-:S03]  /*2ef30*/  SHF.R.S32.HI R77, RZ, 0x8, R77 ;  /* 0x00000008ff4d7819 */ /* 0x000fc6000001144d */
[----:B------:R-:W-:Y:S01]  /*2ef40*/  IMAD.X R75, R78, 0x1, R69, P1 ;  /* 0x000000014e4b7824 */ /* 0x000fe200008e0645 */
[----:B------:R-:W-:Y:S01]  /*2ef50*/  ISETP.LT.AND P1, PT, R67, UR9, !P3 ;  /* 0x0000000943007c0c */ /* 0x000fe2000df21270 */
[----:B------:R-:W-:Y:S01]  /*2ef60*/  VIADD R79, R66, 0x22 ;  /* 0x00000022424f7836 */ /* 0x000fe20000000000 */
[----:B------:R-:W-:Y:S01]  /*2ef70*/  SHF.R.S32.HI R78, RZ, 0x1f, R73 ;  /* 0x0000001fff4e7819 */ /* 0x000fe20000011449 */
[----:B------:R-:W5:Y:S01]  /*2ef80*/  LDCU UR9, c[0x0][0x398] ;  /* 0x00007300ff0977ac */ /* 0x000f620008000800 */
[----:B------:R-:W-:Y:S01]  /*2ef90*/  IADD3 R76, P6, PT, R73, R0, RZ ;  /* 0x00000000494c7210 */ /* 0x000fe20007fde0ff */
[----:B------:R0:W-:Y:S04]  /*2efa0*/  @P5 STG.E.U8 desc[UR24][R74.64], R77 ;  /* 0x0000004d4a005986 */ /* 0x0001e8000c101118 */
[----:B0-----:R-:W-:-:S05]  /*2efb0*/  IMAD.X R77, R78, 0x1, R72, P6 ;  /* 0x000000014e4d7824 */ /* 0x001fca00030e0648 */
[----:B------:R0:W-:Y:S01]  /*2efc0*/  @P1 STG.E.U8 desc[UR24][R76.64], R81 ;  /* 0x000000514c001986 */ /* 0x0001e2000c101118 */
[----:B------:R-:W-:Y:S01]  /*2efd0*/  ISETP.GE.AND P1, PT, R79, UR4, PT ;  /* 0x000000044f007c0c */ /* 0x000fe2000bf26270 */
[----:B------:R-:W0:Y:S01]  /*2efe0*/  LDCU UR4, c[0x0][0x398] ;  /* 0x00007300ff0477ac */ /* 0x000e220008000800 */
[----:B----4-:R-:W-:Y:S02]  /*2eff0*/  F2FP.SATFINITE.E4M3.F32.PACK_AB_MERGE_C R79, R31, R30, RZ ;  /* 0x0000001e1f4f723e */ /* 0x010fe400048070ff */
[----:B------:R-:W4:Y:S04]  /*2f000*/  LDL.LU R30, [R1+0x280] ;  /* 0x00028000011e7983 */ /* 0x000f280000300800 */
[----:B------:R-:W4:Y:S01]  /*2f010*/  LDL.LU R31, [R1+0x284] ;  /* 0x00028400011f7983 */ /* 0x000f220000300800 */
[----:B---3--:R-:W-:-:S03]  /*2f020*/  F2FP.SATFINITE.E4M3.F32.PACK_AB_MERGE_C R80, R29, R28, RZ ;  /* 0x0000001c1d50723e */ /* 0x008fc600048070ff */
[----:B------:R-:W3:Y:S04]  /*2f030*/  LDL.LU R28, [R1+0x80] ;  /* 0x00008000011c7983 */ /* 0x000ee80000300800 */
[----:B------:R-:W3:Y:S01]  /*2f040*/  LDL.LU R29, [R1+0x84] ;  /* 0x00008400011d7983 */ /* 0x000ee20000300800 */
[----:B--2---:R-:W-:Y:S01]  /*2f050*/  ISETP.LT.AND P5, PT, R34, UR10, !P3 ;  /* 0x0000000a22007c0c */ /* 0x004fe2000dfa1270 */
[----:B------:R-:W2:Y:S01]  /*2f060*/  LDCU UR10, c[0x0][0x398] ;  /* 0x00007300ff0a77ac */ /* 0x000ea20008000800 */
[----:B------:R-:W-:Y:S02]  /*2f070*/  IADD3 R74, P6, PT, R73, R2, RZ ;  /* 0x00000002494a7210 */ /* 0x000fe40007fde0ff */
[----:B------:R-:W-:Y:S02]  /*2f080*/  F2FP.SATFINITE.E4M3.F32.PACK_AB_MERGE_C R82, R38, R41, RZ ;  /* 0x000000292652723e */ /* 0x000fe400048070ff */
[----:B0-----:R-:W-:Y:S01]  /*2f090*/  PRMT R81, R81, 0x9910, RZ ;  /* 0x0000991051517816 */ /* 0x001fe200000000ff */
[----:B------:R-:W-:Y:S01]  /*2f0a0*/  IMAD.X R75, R78, 0x1, R71, P6 ;  /* 0x000000014e4b7824 */ /* 0x000fe200030e0647 */
[----:B------:R-:W-:Y:S01]  /*2f0b0*/  ISETP.LT.AND P6, PT, R35, UR6, !P3 ;  /* 0x0000000623007c0c */ /* 0x000fe2000dfc1270 */
[----:B------:R-:W0:Y:S01]  /*2f0c0*/  LDCU UR6, c[0x0][0x398] ;  /* 0x00007300ff0677ac */ /* 0x000e220008000800 */
[----:B------:R-:W3:Y:S04]  /*2f0d0*/  LDL.LU R41, [R1+0x688] ;  /* 0x0006880001297983 */ /* 0x000ee80000300800 */
[----:B------:R1:W-:Y:S01]  /*2f0e0*/  @P5 STG.E.U8 desc[UR24][R74.64], R82 ;  /* 0x000000524a005986 */ /* 0x0003e2000c101118 */
[----:B-----5:R-:W-:Y:S01]  /*2f0f0*/  ISETP.LT.AND P3, PT, R37, UR9, !P3 ;  /* 0x0000000925007c0c */ /* 0x020fe2000df61270 */
[----:B------:R-:W5:Y:S02]  /*2f100*/  LDCU UR9, c[0x0][0x398] ;  /* 0x00007300ff0977ac */ /* 0x000f640008000800 */
[----:B------:R-:W3:Y:S01]  /*2f110*/  LDL.LU R38, [R1+0x68c] ;  /* 0x00068c0001267983 */ /* 0x000ee20000300800 */
[----:B-1----:R-:W-:-:S05]  /*2f120*/  IADD3 R74, P5, PT, R73, R68, RZ ;  /* 0x00000044494a7210 */ /* 0x002fca0007fbe0ff */
[----:B------:R-:W-:Y:S01]  /*2f130*/  IMAD.X R75, R78, 0x1, R3, P5 ;  /* 0x000000014e4b7824 */ /* 0x000fe200028e0603 */
[----:B--2---:R-:W-:Y:S01]  /*2f140*/  ISETP.LT.AND P5, PT, R67, UR10, !P4 ;  /* 0x0000000a43007c0c */ /* 0x004fe2000e7a1270 */
[----:B------:R-:W1:Y:S03]  /*2f150*/  LDCU UR10, c[0x0][0x398] ;  /* 0x00007300ff0a77ac */ /* 0x000e660008000800 */
[----:B------:R2:W-:Y:S01]  /*2f160*/  @P6 STG.E.U8 desc[UR24][R74.64], R79 ;  /* 0x0000004f4a006986 */ /* 0x0005e2000c101118 */
[C---:B------:R-:W-:Y:S01]  /*2f170*/  IADD3 R76, P6, PT, R73.reuse, R70, RZ ;  /* 0x00000046494c7210 */ /* 0x040fe20007fde0ff */
[----:B------:R-:W-:-:S04]  /*2f180*/  VIADD R73, R73, UR30 ;  /* 0x0000001e49497c36 */ /* 0x000fc80008000000 */
[----:B------:R-:W-:Y:S01]  /*2f190*/  IMAD.X R77, R78, 0x1, R69, P6 ;  /* 0x000000014e4d7824 */ /* 0x000fe200030e0645 */
[----:B------:R-:W-:Y:S02]  /*2f1a0*/  SHF.R.S32.HI R78, RZ, 0x1f, R73 ;  /* 0x0000001fff4e7819 */ /* 0x000fe40000011449 */
[----:B--2---:R-:W-:Y:S02]  /*2f1b0*/  IADD3 R74, P6, PT, R73, R0, RZ ;  /* 0x00000000494a7210 */ /* 0x004fe40007fde0ff */
[----:B------:R2:W-:Y:S01]  /*2f1c0*/  @P3 STG.E.U8 desc[UR24][R76.64], R80 ;  /* 0x000000504c003986 */ /* 0x0005e2000c101118 */
[----:B------:R-:W-:Y:S02]  /*2f1d0*/  PRMT R82, R82, 0x9910, RZ ;  /* 0x0000991052527816 */ /* 0x000fe400000000ff */
[----:B------:R-:W-:Y:S01]  /*2f1e0*/  IMAD.X R75, R78, 0x1, R72, P6 ;  /* 0x000000014e4b7824 */ /* 0x000fe200030e0648 */
[----:B------:R-:W-:Y:S01]  /*2f1f0*/  ISETP.LT.AND P3, PT, R34, UR4, !P4 ;  /* 0x0000000422007c0c */ /* 0x000fe2000e761270 */
[----:B------:R-:W1:Y:S01]  /*2f200*/  LDCU UR4, c[0x0][0x39c] ;  /* 0x00007380ff0477ac */ /* 0x000e620008000800 */
[----:B--2---:R-:W-:-:S05]  /*2f210*/  SHF.R.S32.HI R76, RZ, 0x8, R81 ;  /* 0x00000008ff4c7819 */ /* 0x004fca0000011451 */
[----:B------:R2:W-:Y:S01]  /*2f220*/  @P5 STG.E.U8 desc[UR24][R74.64], R76 ;  /* 0x0000004c4a005986 */ /* 0x0005e2000c101118 */
[----:B0-----:R-:W-:Y:S01]  /*2f230*/  ISETP.LT.AND P5, PT, R35, UR6, !P4 ;  /* 0x0000000623007c0c */ /* 0x001fe2000e7a1270 */
[----:B------:R-:W0:Y:S01]  /*2f240*/  LDCU UR6, c[0x0][0x39c] ;  /* 0x00007380ff0677ac */ /* 0x000e220008000800 */
[----:B------:R-:W-:Y:S02]  /*2f250*/  PRMT R79, R79, 0x9910, RZ ;  /* 0x000099104f4f7816 */ /* 0x000fe400000000ff */
[----:B--2---:R-:W-:Y:S01]  /*2f260*/  IADD3 R76, P6, PT, R73, R2, RZ ;  /* 0x00000002494c7210 */ /* 0x004fe20007fde0ff */
[----:B------:R-:W-:-:S04]  /*2f270*/  IMAD.MOV.U32 R75, RZ, RZ, R82 ;  /* 0x000000ffff4b7224 */ /* 0x000fc800078e0052 */
[----:B------:R-:W-:Y:S01]  /*2f280*/  IMAD.X R77, R78, 0x1, R71, P6 ;  /* 0x000000014e4d7824 */ /* 0x000fe200030e0647 */
[----:B------:R-:W-:Y:S02]  /*2f290*/  SHF.R.S32.HI R75, RZ, 0x8, R75 ;  /* 0x00000008ff4b7819 */ /* 0x000fe4000001144b */
[----:B------:R-:W-:-:S03]  /*2f2a0*/  IADD3 R74, P6, PT, R73, R68, RZ ;  /* 0x00000044494a7210 */ /* 0x000fc60007fde0ff */
[----:B------:R2:W-:Y:S01]  /*2f2b0*/  @P3 STG.E.U8 desc[UR24][R76.64], R75 ;  /* 0x0000004b4c003986 */ /* 0x0005e2000c101118 */
[----:B------:R-:W-:Y:S01]  /*2f2c0*/  PRMT R80, R80, 0x9910, RZ ;  /* 0x0000991050507816 */ /* 0x000fe200000000ff */
[----:B--2---:R-:W-:Y:S01]  /*2f2d0*/  IMAD.X R75, R78, 0x1, R3, P6 ;  /* 0x000000014e4b7824 */ /* 0x004fe200030e0603 */
[----:B------:R-:W-:Y:S02]  /*2f2e0*/  SHF.R.S32.HI R76, RZ, 0x8, R79 ;  /* 0x00000008ff4c7819 */ /* 0x000fe4000001144f */
[----:B-----5:R-:W-:Y:S02]  /*2f2f0*/  ISETP.LT.AND P6, PT, R37, UR9, !P4 ;  /* 0x0000000925007c0c */ /* 0x020fe4000e7c1270 */
[----:B------:R-:W-:Y:S01]  /*2f300*/  F2FP.SATFINITE.E4M3.F32.PACK_AB_MERGE_C R83, R36, R39, RZ ;  /* 0x000000272453723e */ /* 0x000fe200048070ff */
[----:B------:R2:W-:Y:S01]  /*2f310*/  @P5 STG.E.U8 desc[UR24][R74.64], R76 ;  /* 0x0000004c4a005986 */ /* 0x0005e2000c101118 */
[----:B-1----:R-:W-:Y:S01]  /*2f320*/  ISETP.LT.AND P4, PT, R67, UR10, !P2 ;  /* 0x0000000a43007c0c */ /* 0x002fe2000d781270 */
[----:B------:R-:W-:Y:S01]  /*2f330*/  VIADD R79, R66, 0x23 ;  /* 0x00000023424f7836 */ /* 0x000fe20000000000 */
[----:B------:R-:W-:Y:S01]  /*2f340*/  F2FP.SATFINITE.E4M3.F32.PACK_AB_MERGE_C R84, R33, R32, RZ ;  /* 0x000000202154723e */ /* 0x000fe200048070ff */
[----:B------:R-:W5:Y:S01]  /*2f350*/  LDL.LU R39, [R1+0x488] ;  /* 0x0004880001277983 */ /* 0x000f620000300800 */
[----:B------:R-:W1:Y:S03]  /*2f360*/  LDCU UR9, c[0x0][0x398] ;  /* 0x00007300ff0977ac */ /* 0x000e660008000800 */
[----:B------:R-:W5:Y:S01]  /*2f370*/  LDL.LU R36, [R1+0x48c] ;  /* 0x00048c0001247983 */ /* 0x000f620000300800 */
[----:B------:R-:W0:Y:S01]  /*2f380*/  LDCU UR10, c[0x0][0x398] ;  /* 0x00007300ff0a77ac */ /* 0x000e220008000800 */
[C---:B--2---:R-:W-:Y:S01]  /*2f390*/  IADD3 R76, P3, PT, R73.reuse, R70, RZ ;  /* 0x00000046494c7210 */ /* 0x044fe20007f7e0ff */
[----:B------:R-:W-:Y:S01]  /*2f3a0*/  IMAD.MOV.U32 R75, RZ, RZ, R80 ;  /* 0x000000ffff4b7224 */ /* 0x000fe200078e0050 */
[----:B------:R-:W2:Y:S01]  /*2f3b0*/  LDL.LU R32, [R1+0x288] ;  /* 0x0002880001207983 */ /* 0x000ea20000300800 */
[----:B------:R-:W-:-:S02]  /*2f3c0*/  VIADD R73, R73, UR30 ;  /* 0x0000001e49497c36 */ /* 0x000fc40008000000 */
[----:B------:R-:W-:Y:S01]  /*2f3d0*/  IMAD.X R77, R78, 0x1, R69, P3 ;  /* 0x000000014e4d7824 */ /* 0x000fe200018e0645 */
[----:B------:R-:W-:Y:S01]  /*2f3e0*/  SHF.R.S32.HI R75, RZ, 0x8, R75 ;  /* 0x00000008ff4b7819 */ /* 0x000fe2000001144b */
[----:B------:R-:W2:Y:S01]  /*2f3f0*/  LDL.LU R33, [R1+0x28c] ;  /* 0x00028c0001217983 */ /* 0x000ea20000300800 */
[----:B------:R-:W-:Y:S02]  /*2f400*/  SHF.R.S32.HI R78, RZ, 0x1f, R73 ;  /* 0x0000001fff4e7819 */ /* 0x000fe40000011449 */
        /* <DEDUP_REMOVED lines=12> */
[----:B------:R-:W-:Y:S02]  /*2f4d0*/  ISETP.LT.AND P3, PT, R34, UR12, !P2 ;  /* 0x0000000c22007c0c */ /* 0x000fe4000d761270 */
[----:B------:R-:W-:Y:S01]  /*2f4e0*/  IADD3 R76, P6, PT, R73, R2, RZ ;  /* 0x00000002494c7210 */ /* 0x000fe20007fde0ff */
[----:B0-----:R-:W-:Y:S01]  /*2f4f0*/  VIADD R75, R66, 0x24 ;  /* 0x00000024424b7836 */ /* 0x001fe20000000000 */
[----:B------:R-:W-:Y:S01]  /*2f500*/  ISETP.LT.AND P5, PT, R35, UR14, !P2 ;  /* 0x0000000e23007c0c */ /* 0x000fe2000d7a1270 */
[----:B------:R-:W0:Y:S02]  /*2f510*/  LDCU UR12, c[0x0][0x398] ;  /* 0x00007300ff0c77ac */ /* 0x000e240008000800 */
[----:B------:R-:W-:Y:S01]  /*2f520*/  IMAD.X R77, R78, 0x1, R71, P6 ;  /* 0x000000014e4d7824 */ /* 0x000fe200030e0647 */
[----:B------:R-:W-:Y:S01]  /*2f530*/  IADD3 R74, P6, PT, R73, R68, RZ ;  /* 0x00000044494a7210 */ /* 0x000fe20007fde0ff */
[----:B------:R-:W0:Y:S01]  /*2f540*/  LDCU UR14, c[0x0][0x398] ;  /* 0x00007300ff0e77ac */ /* 0x000e220008000800 */
[----:B------:R-:W-:-:S03]  /*2f550*/  ISETP.LT.AND P2, PT, R37, UR16, !P2 ;  /* 0x0000001025007c0c */ /* 0x000fc6000d741270 */
[----:B------:R0:W-:Y:S01]  /*2f560*/  @P3 STG.E.U8 desc[UR24][R76.64], R84 ;  /* 0x000000544c003986 */ /* 0x0001e2000c101118 */
[----:B------:R-:W-:Y:S01]  /*2f570*/  ISETP.GE.AND P3, PT, R75, UR6, PT ;  /* 0x000000064b007c0c */ /* 0x000fe2000bf66270 */
[----:B------:R-:W0:Y:S01]  /*2f580*/  LDCU UR6, c[0x0][0x398] ;  /* 0x00007300ff0677ac */ /* 0x000e220008000800 */
[----:B------:R-:W-:Y:S01]  /*2f590*/  IMAD.X R75, R78, 0x1, R3, P6 ;  /* 0x000000014e4b7824 */ /* 0x000fe200030e0603 */
[----:B------:R-:W-:Y:S01]  /*2f5a0*/  PRMT R81, R83, 0x9910, RZ ;  /* 0x0000991053517816 */ /* 0x000fe200000000ff */
[----:B------:R-:W2:Y:S03]  /*2f5b0*/  LDCU UR16, c[0x0][0x398] ;  /* 0x00007300ff1077ac */ /* 0x000ea60008000800 */
[----:B------:R0:W-:Y:S01]  /*2f5c0*/  @P5 STG.E.U8 desc[UR24][R74.64], R79 ;  /* 0x0000004f4a005986 */ /* 0x0001e2000c101118 */
[----:B-1----:R-:W-:Y:S01]  /*2f5d0*/  ISETP.LT.AND P5, PT, R67, UR9, !P0 ;  /* 0x0000000943007c0c */ /* 0x002fe2000c7a1270 */
[----:B------:R-:W1:Y:S01]  /*2f5e0*/  LDCU UR9, c[0x0][0x398] ;  /* 0x00007300ff0977ac */ /* 0x000e620008000800 */
[C---:B0-----:R-:W-:Y:S01]  /*2f5f0*/  IADD3 R76, P6, PT, R73.reuse, R70, RZ ;  /* 0x00000046494c7210 */ /* 0x041fe20007fde0ff */
[----:B------:R-:W-:-:S04]  /*2f600*/  VIADD R73, R73, UR30 ;  /* 0x0000001e49497c36 */ /* 0x000fc80008000000 */
[----:B------:R-:W-:Y:S01]  /*2f610*/  IMAD.X R77, R78, 0x1, R69, P6 ;  /* 0x000000014e4d7824 */ /* 0x000fe200030e0645 */
[----:B------:R-:W-:Y:S02]  /*2f620*/  SHF.R.S32.HI R78, RZ, 0x1f, R73 ;  /* 0x0000001fff4e7819 */ /* 0x000fe40000011449 */
[----:B------:R-:W-:Y:S02]  /*2f630*/  IADD3 R74, P6, PT, R73, R0, RZ ;  /* 0x00000000494a7210 */ /* 0x000fe40007fde0ff */
[----:B------:R0:W-:Y:S03]  /*2f640*/  @P2 STG.E.U8 desc[UR24][R76.64], R80 ;  /* 0x000000504c002986 */ /* 0x0001e6000c101118 */
[----:B------:R-:W-:Y:S01]  /*2f650*/  IMAD.X R75, R78, 0x1, R72, P6 ;  /* 0x000000014e4b7824 */ /* 0x000fe200030e0648 */
[----:B------:R-:W-:Y:S01]  /*2f660*/  ISETP.LT.AND P2, PT, R34, UR6, !P0 ;  /* 0x0000000622007c0c */ /* 0x000fe2000c741270 */
[----:B------:R-:W1:Y:S01]  /*2f670*/  LDCU UR6, c[0x0][0x398] ;  /* 0x00007300ff0677ac */ /* 0x000e620008000800 */
[----:B0-----:R-:W-:-:S02]  /*2f680*/  SHF.R.S32.HI R76, RZ, 0x8, R81 ;  /* 0x00000008ff4c7819 */ /* 0x001fc40000011451 */
[----:B------:R-:W-:-:S03]  /*2f690*/  PRMT R77, R84, 0x9910, RZ ;  /* 0x00009910544d7816 */ /* 0x000fc600000000ff */
[----:B------:R0:W-:Y:S01]  /*2f6a0*/  @P5 STG.E.U8 desc[UR24][R74.64], R76 ;  /* 0x0000004c4a005986 */ /* 0x0001e2000c101118 */
[----:B------:R-:W-:Y:S01]  /*2f6b0*/  ISETP.LT.AND P5, PT, R35, UR10, !P0 ;  /* 0x0000000a23007c0c */ /* 0x000fe2000c7a1270 */
[----:B------:R-:W1:Y:S01]  /*2f6c0*/  LDCU UR10, c[0x0][0x398] ;  /* 0x00007300ff0a77ac */ /* 0x000e620008000800 */
[----:B------:R-:W-:Y:S02]  /*2f6d0*/  PRMT R81, R79, 0x9910, RZ ;  /* 0x000099104f517816 */ /* 0x000fe400000000ff */
[----:B0-----:R-:W-:Y:S01]  /*2f6e0*/  IADD3 R76, P6, PT, R73, R2, RZ ;  /* 0x00000002494c7210 */ /* 0x001fe20007fde0ff */
        /* <DEDUP_REMOVED lines=8> */
[----:B-1----:R-:W-:Y:S01]  /*2f770*/  ISETP.LT.AND P0, PT, R37, UR9, !P0 ;  /* 0x0000000925007c0c */ /* 0x002fe2000c701270 */
[----:B------:R-:W1:Y:S01]  /*2f780*/  LDCU UR9, c[0x0][0x398] ;  /* 0x00007300ff0977ac */ /* 0x000e620008000800 */
[----:B------:R-:W-:Y:S01]  /*2f790*/  PRMT R80, R80, 0x9910, RZ ;  /* 0x0000991050507816 */ /* 0x000fe200000000ff */
[----:B------:R-:W1:Y:S01]  /*2f7a0*/  LDCU UR4, c[0x0][0x39c] ;  /* 0x00007380ff0477ac */ /* 0x000e620008000800 */
[----:B0-----:R-:W-:-:S05]  /*2f7b0*/  SHF.R.S32.HI R76, RZ, 0x8, R81 ;  /* 0x00000008ff4c7819 */ /* 0x001fca0000011451 */
[----:B------:R0:W-:Y:S01]  /*2f7c0*/  @P5 STG.E.U8 desc[UR24][R74.64], R76 ;  /* 0x0000004c4a005986 */ /* 0x0001e2000c101118 */
[----:B------:R-:W-:Y:S01]  /*2f7d0*/  ISETP.LT.AND P5, PT, R67, UR6, !P1 ;  /* 0x0000000643007c0c */ /* 0x000fe2000cfa1270 */
[----:B------:R-:W1:Y:S01]  /*2f7e0*/  LDCU UR6, c[0x0][0x398] ;  /* 0x00007300ff0677ac */ /* 0x000e620008000800 */
[----:B------:R-:W-:Y:S02]  /*2f7f0*/  SHF.R.S32.HI R80, RZ, 0x8, R80 ;  /* 0x00000008ff507819 */ /* 0x000fe40000011450 */
[C---:B0-----:R-:W-:Y:S01]  /*2f800*/  IADD3 R76, P6, PT, R73.reuse, R70, RZ ;  /* 0x00000046494c7210 */ /* 0x041fe20007fde0ff */
[----:B------:R-:W-:-:S04]  /*2f810*/  VIADD R73, R73, UR30 ;  /* 0x0000001e49497c36 */ /* 0x000fc80008000000 */
        /* <DEDUP_REMOVED lines=8> */
[----:B-----5:R-:W-:Y:S01]  /*2f8a0*/  F2FP.SATFINITE.E4M3.F32.PACK_AB_MERGE_C R82, R36, R39, RZ ;  /* 0x000000272452723e */ /* 0x020fe200048070ff */
[----:B------:R-:W5:Y:S01]  /*2f8b0*/  LDCU UR10, c[0x0][0x398] ;  /* 0x00007300ff0a77ac */ /* 0x000f620008000800 */
[----:B------:R2:W-:Y:S01]  /*2f8c0*/  @P5 STG.E.U8 desc[UR24][R74.64], R81 ;  /* 0x000000514a005986 */ /* 0x0005e2000c101118 */
[----:B-1----:R-:W-:Y:S01]  /*2f8d0*/  ISETP.LT.AND P5, PT, R35, UR9, !P1 ;  /* 0x0000000923007c0c */ /* 0x002fe2000cfa1270 */
[----:B------:R-:W1:Y:S01]  /*2f8e0*/  LDCU UR9, c[0x0][0x398] ;  /* 0x00007300ff0977ac */ /* 0x000e620008000800 */
[----:B0-----:R-:W-:-:S05]  /*2f8f0*/  IADD3 R76, P6, PT, R73, R2, RZ ;  /* 0x00000002494c7210 */ /* 0x001fca0007fde0ff */
[----:B------:R-:W-:Y:S01]  /*2f900*/  IMAD.X R77, R79, 0x1, R71, P6 ;  /* 0x000000014f4d7824 */ /* 0x000fe200030e0647 */
[----:B--2---:R-:W-:Y:S02]  /*2f910*/  IADD3 R74, P6, PT, R73, R68, RZ ;  /* 0x00000044494a7210 */ /* 0x004fe40007fde0ff */
[----:B------:R-:W-:Y:S02]  /*2f920*/  F2FP.SATFINITE.E4M3.F32.PACK_AB_MERGE_C R80, R33, R32, RZ ;  /* 0x000000202150723e */ /* 0x000fe400048070ff */
[----:B------:R-:W-:Y:S01]  /*2f930*/  @P0 STG.E.U8 desc[UR24][R76.64], R82 ;  /* 0x000000524c000986 */ /* 0x000fe2000c101118 */
[----:B------:R-:W-:Y:S01]  /*2f940*/  IMAD.X R75, R79, 0x1, R3, P6 ;  /* 0x000000014f4b7824 */ /* 0x000fe200030e0603 */
[----:B------:R-:W-:Y:S02]  /*2f950*/  ISETP.GE.AND P0, PT, R78, UR4, PT ;  /* 0x000000044e007c0c */ /* 0x000fe4000bf06270 */
[----:B------:R-:W2:Y:S01]  /*2f960*/  LDL.LU R32, [R1+0x490] ;  /* 0x0004900001207983 */ /* 0x000ea20000300800 */
[----:B------:R-:W-:Y:S01]  /*2f970*/  IADD3 R78, P6, PT, R73, R70, RZ ;  /* 0x00000046494e7210 */ /* 0x000fe20007fde0ff */
[----:B------:R-:W0:Y:S02]  /*2f980*/  LDCU UR4, c[0x0][0x398] ;  /* 0x00007300ff0477ac */ /* 0x000e240008000800 */
[----:B------:R1:W-:Y:S04]  /*2f990*/  @P5 STG.E.U8 desc[UR24][R74.64], R80 ;  /* 0x000000504a005986 */ /* 0x0003e8000c101118 */
[----:B------:R-:W2:Y:S01]  /*2f9a0*/  LDL.LU R33, [R1+0x494] ;  /* 0x0004940001217983 */ /* 0x000ea20000300800 */
[----:B----4-:R-:W-:Y:S01]  /*2f9b0*/  F2FP.SATFINITE.E4M3.F32.PACK_AB_MERGE_C R84, R31, R30, RZ ;  /* 0x0000001e1f54723e */ /* 0x010fe200048070ff */
[----:B-1----:R-:W-:Y:S01]  /*2f9c0*/  VIADD R74, R73, UR30 ;  /* 0x0000001e494a7c36 */ /* 0x002fe20008000000 */
[----:B------:R-:W-:Y:S01]  /*2f9d0*/  PRMT R73, R81, 0x9910, RZ ;  /* 0x0000991051497816 */ /* 0x000fe200000000ff */
[----:B------:R-:W4:Y:S04]  /*2f9e0*/  LDL.LU R30, [R1+0x290] ;  /* 0x00029000011e7983 */ /* 0x000f280000300800 */
[----:B------:R-:W4:Y:S01]  /*2f9f0*/  LDL.LU R31, [R1+0x294] ;  /* 0x00029400011f7983 */ /* 0x000f220000300800 */
[----:B---3--:R-:W-:-:S03]  /*2fa00*/  F2FP.SATFINITE.E4M3.F32.PACK_AB_MERGE_C R81, R29, R28, RZ ;  /* 0x0000001c1d51723e */ /* 0x008fc600048070ff */
[----:B------:R-:W3:Y:S04]  /*2fa10*/  LDL.LU R28, [R1+0x90] ;  /* 0x00009000011c7983 */ /* 0x000ee80000300800 */
[----:B------:R-:W3:Y:S01]  /*2fa20*/  LDL.LU R29, [R1+0x94] ;  /* 0x00009400011d7983 */ /* 0x000ee20000300800 */
[----:B------:R-:W-:Y:S01]  /*2fa30*/  ISETP.LT.AND P1, PT, R37, UR6, !P1 ;  /* 0x0000000625007c0c */ /* 0x000fe2000cf21270 */
[----:B------:R-:W-:Y:S01]  /*2fa40*/  IMAD.X R79, R79, 0x1, R69, P6 ;  /* 0x000000014f4f7824 */ /* 0x000fe200030e0645 */
[----:B------:R-:W-:Y:S01]  /*2fa50*/  ISETP.LT.AND P5, PT, R67, UR9, !P4 ;  /* 0x0000000943007c0c */ /* 0x000fe2000e7a1270 */
[----:B------:R-:W1:Y:S01]  /*2fa60*/  LDCU UR6, c[0x0][0x398] ;  /* 0x00007300ff0677ac */ /* 0x000e620008000800 */
[----:B------:R-:W-:Y:S02]  /*2fa70*/  SHF.R.S32.HI R75, RZ, 0x1f, R74 ;  /* 0x0000001fff4b7819 */ /* 0x000fe4000001144a */
[----:B------:R-:W-:Y:S01]  /*2fa80*/  IADD3 R76, P6, PT, R74, R0, RZ ;  /* 0x000000004a4c7210 */ /* 0x000fe20007fde0ff */
[----:B------:R-:W1:Y:S01]  /*2fa90*/  LDCU UR9, c[0x0][0x398] ;  /* 0x00007300ff0977ac */ /* 0x000e620008000800 */
[----:B------:R-:W-:-:S03]  /*2faa0*/  SHF.R.S32.HI R73, RZ, 0x8, R73 ;  /* 0x00000008ff497819 */ /* 0x000fc60000011449 */
[----:B------:R-:W-:Y:S01]  /*2fab0*/  IMAD.X R77, R75, 0x1, R72, P6 ;  /* 0x000000014b4d7824 */ /* 0x000fe200030e0648 */
[----:B------:R-:W-:Y:S01]  /*2fac0*/  PRMT R82, R82, 0x9910, RZ ;  /* 0x0000991052527816 */ /* 0x000fe200000000ff */
[----:B------:R1:W-:Y:S04]  /*2fad0*/  @P1 STG.E.U8 desc[UR24][R78.64], R81 ;  /* 0x000000514e001986 */ /* 0x0003e8000c101118 */
[----:B------:R5:W-:Y:S01]  /*2fae0*/  @P5 STG.E.U8 desc[UR24][R76.64], R73 ;  /* 0x000000494c005986 */ /* 0x000be2000c101118 */
[----:B0-----:R-:W-:Y:S01]  /*2faf0*/  ISETP.LT.AND P5, PT, R34, UR4, !P4 ;  /* 0x0000000422007c0c */ /* 0x001fe2000e7a1270 */
[----:B------:R-:W0:Y:S01]  /*2fb00*/  LDCU UR4, c[0x0][0x39c] ;  /* 0x00007380ff0477ac */ /* 0x000e220008000800 */
[----:B-1----:R-:W-:Y:S02]  /*2fb10*/  IADD3 R78, P6, PT, R74, R2, RZ ;  /* 0x000000024a4e7210 */ /* 0x002fe40007fde0ff */
[----:B-----5:R-:W-:Y:S01]  /*2fb20*/  PRMT R73, R80, 0x9910, RZ ;  /* 0x0000991050497816 */ /* 0x020fe200000000ff */
[----:B------:R-:W-:-:S02]  /*2fb30*/  IMAD.MOV.U32 R80, RZ, RZ, R82 ;  /* 0x000000ffff507224 */ /* 0x000fc400078e0052 */
[----:B------:R-:W-:Y:S01]  /*2fb40*/  IMAD.X R79, R75, 0x1, R71, P6 ;  /* 0x000000014b4f7824 */ /* 0x000fe200030e0647 */
[----:B------:R-:W-:Y:S01]  /*2fb50*/  ISETP.LT.AND P1, PT, R35, UR10, !P4 ;  /* 0x0000000a23007c0c */ /* 0x000fe2000e721270 */
[----:B------:R-:W1:Y:S01]  /*2fb60*/  LDCU UR10, c[0x0][0x398] ;  /* 0x00007300ff0a77ac */ /* 0x000e620008000800 */
[----:B------:R-:W-:Y:S02]  /*2fb70*/  SHF.R.S32.HI R80, RZ, 0x8, R80 ;  /* 0x00000008ff507819 */ /* 0x000fe40000011450 */
[----:B------:R-:W-:Y:S01]  /*2fb80*/  ISETP.LT.AND P4, PT, R37, UR6, !P4 ;  /* 0x0000000625007c0c */ /* 0x000fe2000e781270 */
[----:B------:R-:W5:Y:S01]  /*2fb90*/  LDCU UR6, c[0x0][0x39c] ;  /* 0x00007380ff0677ac */ /* 0x000f620008000800 */
        /* <DEDUP_REMOVED lines=11> */
[----:B------:R-:W-:Y:S01]  /*2fc50*/  ISETP.GE.AND P4, PT, R81, UR4, PT ;  /* 0x0000000451007c0c */ /* 0x000fe2000bf86270 */
[----:B------:R-:W0:Y:S01]  /*2fc60*/  LDCU UR4, c[0x0][0x398] ;  /* 0x00007300ff0477ac */ /* 0x000e220008000800 */
[----:B---3--:R-:W-:Y:S02]  /*2fc70*/  F2FP.SATFINITE.E4M3.F32.PACK_AB_MERGE_C R81, R29, R28, RZ ;  /* 0x0000001c1d51723e */ /* 0x008fe400048070ff */
[----:B------:R-:W3:Y:S04]  /*2fc80*/  LDL.LU R28, [R1+0x698] ;  /* 0x00069800011c7983 */ /* 0x000ee80000300800 */
[----:B------:R-:W3:Y:S01]  /*2fc90*/  LDL.LU R29, [R1+0x69c] ;  /* 0x00069c00011d7983 */ /* 0x000ee20000300800 */
        /* <DEDUP_REMOVED lines=12> */
[----:B----4-:R-:W-:-:S02]  /*2fd60*/  F2FP.SATFINITE.E4M3.F32.PACK_AB_MERGE_C R82, R31, R30, RZ ;  /* 0x0000001e1f52723e */ /* 0x010fc400048070ff */
[----:B------:R-:W-:Y:S01]  /*2fd70*/  @P1 STG.E.U8 desc[UR24][R76.64], R84 ;  /* 0x000000544c001986 */ /* 0x000fe2000c101118 */
[----:B------:R-:W-:-:S03]  /*2fd80*/  PRMT R78, R83, 0x9910, RZ ;  /* 0x00009910534e7816 */ /* 0x000fc600000000ff */
[----:B------:R-:W2:Y:S04]  /*2fd90*/  LDL.LU R33, [R1+0x49c] ;  /* 0x00049c0001217983 */ /* 0x000ea80000300800 */
[----:B------:R4:W-:Y:S04]  /*2fda0*/  @P5 STG.E.U8 desc[UR24][R74.64], R83 ;  /* 0x000000534a005986 */ /* 0x0009e8000c101118 */
[----:B------:R-:W2:Y:S04]  /*2fdb0*/  LDL.LU R30, [R1+0x298] ;  /* 0x00029800011e7983 */ /* 0x000ea80000300800 */
[----:B------:R-:W2:Y:S01]  /*2fdc0*/  LDL.LU R31, [R1+0x29c] ;  /* 0x00029c00011f7983 */ /* 0x000ea20000300800 */
[----:B-1----:R-:W-:Y:S01]  /*2fdd0*/  ISETP.LT.AND P1, PT, R35, UR10, !P3 ;  /* 0x0000000a23007c0c */ /* 0x002fe2000df21270 */
[----:B------:R-:W1:Y:S01]  /*2fde0*/  LDCU UR10, c[0x0][0x398] ;  /* 0x00007300ff0a77ac */ /* 0x000e620008000800 */
[----:B------:R-:W-:Y:S01]  /*2fdf0*/  ISETP.LT.AND P3, PT, R37, UR14, !P3 ;  /* 0x0000000e25007c0c */ /* 0x000fe2000df61270 */
[----:B----4-:R-:W-:Y:S01]  /*2fe00*/  VIADD R75, R66, 0x28 ;  /* 0x00000028424b7836 */ /* 0x010fe20000000000 */
[----:B------:R-:W-:Y:S01]  /*2fe10*/  IADD3 R76, P5, PT, R73, R68, RZ ;  /* 0x00000044494c7210 */ /* 0x000fe20007fbe0ff */
[----:B------:R-:W4:Y:S01]  /*2fe20*/  LDCU UR14, c[0x0][0x398] ;  /* 0x00007300ff0e77ac */ /* 0x000f220008000800 */
[----:B---3--:R-:W-:-:S02]  /*2fe30*/  F2FP.SATFINITE.E4M3.F32.PACK_AB_MERGE_C R83, R29, R28, RZ ;  /* 0x0000001c1d53723e */ /* 0x008fc400048070ff */
[----:B------:R-:W3:Y:S04]  /*2fe40*/  LDL.LU R28, [R1+0x98] ;  /* 0x00009800011c7983 */ /* 0x000ee80000300800 */
[----:B------:R-:W3:Y:S01]  /*2fe50*/  LDL.LU R29, [R1+0x9c] ;  /* 0x00009c00011d7983 */ /* 0x000ee20000300800 */
[----:B------:R-:W-:Y:S01]  /*2fe60*/  IADD3 R74, P6, PT, R73, R70, RZ ;  /* 0x00000046494a7210 */ /* 0x000fe20007fde0ff */
[C---:B------:R-:W-:Y:S01]  /*2fe70*/  IMAD.X R77, R80.reuse, 0x1, R3, P5 ;  /* 0x00000001504d7824 */ /* 0x040fe200028e0603 */
[----:B-----5:R-:W-:Y:S01]  /*2fe80*/  ISETP.GE.AND P5, PT, R75, UR6, PT ;  /* 0x000000064b007c0c */ /* 0x020fe2000bfa6270 */
[----:B------:R-:W-:Y:S01]  /*2fe90*/  VIADD R73, R73, UR30 ;  /* 0x0000001e49497c36 */ /* 0x000fe20008000000 */
[----:B------:R-:W5:Y:S01]  /*2fea0*/  LDCU UR6, c[0x0][0x398] ;  /* 0x00007300ff0677ac */ /* 0x000f620008000800 */
[----:B------:R-:W-:Y:S01]  /*2feb0*/  IMAD.X R75, R80, 0x1, R69, P6 ;  /* 0x00000001504b7824 */ /* 0x000fe200030e0645 */
[----:B------:R1:W-:Y:S02]  /*2fec0*/  @P1 STG.E.U8 desc[UR24][R76.64], R82 ;  /* 0x000000524c001986 */ /* 0x0003e4000c101118 */
[----:B------:R-:W-:-:S02]  /*2fed0*/  SHF.R.S32.HI R79, RZ, 0x1f, R73 ;  /* 0x0000001fff4f7819 */ /* 0x000fc40000011449 */
[----:B------:R4:W-:Y:S01]  /*2fee0*/  @P3 STG.E.U8 desc[UR24][R74.64], R81 ;  /* 0x000000514a003986 */ /* 0x0009e2000c101118 */
[----:B------:R-:W-:Y:S01]  /*2fef0*/  ISETP.LT.AND P3, PT, R67, UR4, !P2 ;  /* 0x0000000443007c0c */ /* 0x000fe2000d761270 */
[----:B------:R-:W2:Y:S01]  /*2ff00*/  LDCU UR4, c[0x0][0x39c] ;  /* 0x00007380ff0477ac */ /* 0x000ea20008000800 */
[----:B0-----:R-:W-:Y:S01]  /*2ff10*/  ISETP.LT.AND P1, PT, R34, UR9, !P2 ;  /* 0x0000000922007c0c */ /* 0x001fe2000d721270 */
[----:B------:R-:W3:Y:S01]  /*2ff20*/  LDL.LU R39, [R1+0x6a0] ;  /* 0x0006a00001277983 */ /* 0x000ee20000300800 */
[----:B------:R-:W-:Y:S01]  /*2ff30*/  PRMT R80, R84, 0x9910, RZ ;  /* 0x0000991054507816 */ /* 0x000fe200000000ff */
[----:B------:R-:W0:Y:S01]  /*2ff40*/  LDCU UR9, c[0x0][0x398] ;  /* 0x00007300ff0977ac */ /* 0x000e220008000800 */
[----:B-1----:R-:W-:Y:S01]  /*2ff50*/  IADD3 R76, P6, PT, R73, R0, RZ ;  /* 0x00000000494c7210 */ /* 0x002fe20007fde0ff */
[----:B------:R-:W3:Y:S04]  /*2ff60*/  LDL.LU R36, [R1+0x6a4] ;  /* 0x0006a40001247983 */ /* 0x000ee80000300800 */
[----:B------:R-:W-:Y:S01]  /*2ff70*/  IMAD.X R77, R79, 0x1, R72, P6 ;  /* 0x000000014f4d7824 */ /* 0x000fe200030e0648 */
[----:B----4-:R-:W-:-:S02]  /*2ff80*/  IADD3 R74, P6, PT, R73, R2, RZ ;  /* 0x00000002494a7210 */ /* 0x010fc40007fde0ff */
[----:B------:R-:W-:Y:S02]  /*2ff90*/  SHF.R.S32.HI R80, RZ, 0x8, R80 ;  /* 0x00000008ff507819 */ /* 0x000fe40000011450 */
[----:B------:R-:W-:Y:S01]  /*2ffa0*/  SHF.R.S32.HI R78, RZ, 0x8, R78 ;  /* 0x00000008ff4e7819 */ /* 0x000fe2000001144e */
[----:B------:R-:W-:Y:S02]  /*2ffb0*/  IMAD.X R75, R79, 0x1, R71, P6 ;  /* 0x000000014f4b7824 */ /* 0x000fe400030e0647 */
[----:B------:R1:W-:Y:S04]  /*2ffc0*/  @P3 STG.E.U8 desc[UR24][R76.64], R80 ;  /* 0x000000504c003986 */ /* 0x0003e8000c101118 */
[----:B------:R4:W-:Y:S01]  /*2ffd0*/  @P1 STG.E.U8 desc[UR24][R74.64], R78 ;  /* 0x0000004e4a001986 */ /* 0x0009e2000c101118 */
[----:B-----5:R-:W-:Y:S01]  /*2ffe0*/  ISETP.LT.AND P1, PT, R35, UR6, !P2 ;  /* 0x0000000623007c0c */ /* 0x020fe2000d721270 */
[----:B------:R-:W5:Y:S01]  /*2fff0*/  LDCU UR6, c[0x0][0x39c] ;  /* 0x00007380ff0677ac */ /* 0x000f620008000800 */
        /* <DEDUP_REMOVED lines=15> */
[C---:B------:R-:W-:Y:S01]  /*300f0*/  IADD3 R78, P6, PT, R73.reuse, R70, RZ ;  /* 0x00000046494e7210 */ /* 0x040fe20007fde0ff */
[----:B------:R-:W-:Y:S01]  /*30100*/  VIADD R75, R73, UR30 ;  /* 0x0000001e494b7c36 */ /* 0x000fe20008000000 */
[----:B------:R-:W-:Y:S01]  /*30110*/  ISETP.LT.AND P2, PT, R37, UR10, !P2 ;  /* 0x0000000a25007c0c */ /* 0x000fe2000d741270 */
[----:B------:R-:W1:Y:S01]  /*30120*/  LDCU UR10, c[0x0][0x398] ;  /* 0x00007300ff0a77ac */ /* 0x000e620008000800 */
[----:B------:R-:W-:Y:S01]  /*30130*/  ISETP.LT.AND P3, PT, R67, UR12, !P0 ;  /* 0x0000000c43007c0c */ /* 0x000fe2000c761270 */
[----:B------:R-:W-:Y:S01]  /*30140*/  IMAD.X R79, R79, 0x1, R69, P6 ;  /* 0x000000014f4f7824 */ /* 0x000fe200030e0645 */
[----:B------:R-:W-:Y:S01]  /*30150*/  SHF.R.S32.HI R73, RZ, 0x1f, R75 ;  /* 0x0000001fff497819 */ /* 0x000fe2000001144b */
[----:B------:R-:W3:Y:S01]  /*30160*/  LDL.LU R43, [R1+0x6a8] ;  /* 0x0006a800012b7983 */ /* 0x000ee20000300800 */
[----:B------:R-:W-:Y:S01]  /*30170*/  IADD3 R76, P6, PT, R75, R0, RZ ;  /* 0x000000004b4c7210 */ /* 0x000fe20007fde0ff */
[----:B------:R-:W1:Y:S01]  /*30180*/  LDCU UR12, c[0x0][0x398] ;  /* 0x00007300ff0c77ac */ /* 0x000e620008000800 */
[----:B------:R-:W-:Y:S01]  /*30190*/  SHF.R.S32.HI R74, RZ, 0x8, R74 ;  /* 0x00000008ff4a7819 */ /* 0x000fe2000001144a */
[----:B------:R-:W3:Y:S02]  /*301a0*/  LDL.LU R40, [R1+0x6ac] ;  /* 0x0006ac0001287983 */ /* 0x000ee40000300800 */
[----:B------:R-:W-:-:S02]  /*301b0*/  IMAD.X R77, R73, 0x1, R72, P6 ;  /* 0x00000001494d7824 */ /* 0x000fc400030e0648 */
[----:B------:R1:W-:Y:S04]  /*301c0*/  @P2 STG.E.U8 desc[UR24][R78.64], R74 ;  /* 0x0000004a4e002986 */ /* 0x0003e8000c101118 */
[----:B------:R5:W-:Y:S01]  /*301d0*/  @P3 STG.E.U8 desc[UR24][R76.64], R83 ;  /* 0x000000534c003986 */ /* 0x000be2000c101118 */
[----:B0-----:R-:W-:Y:S01]  /*301e0*/  ISETP.LT.AND P3, PT, R34, UR9, !P0 ;  /* 0x0000000922007c0c */ /* 0x001fe2000c761270 */
[----:B------:R-:W0:Y:S01]  /*301f0*/  LDCU UR9, c[0x0][0x398] ;  /* 0x00007300ff0977ac */ /* 0x000e220008000800 */
[----:B------:R-:W-:Y:S01]  /*30200*/  ISETP.LT.AND P2, PT, R35, UR14, !P0 ;  /* 0x0000000e23007c0c */ /* 0x000fe2000c741270 */
[----:B------:R-:W3:Y:S01]  /*30210*/  LDL.LU R41, [R1+0x4a8] ;  /* 0x0004a80001297983 */ /* 0x000ee20000300800 */
[----:B------:R-:W0:Y:S01]  /*30220*/  LDCU UR14, c[0x0][0x398] ;  /* 0x00007300ff0e77ac */ /* 0x000e220008000800 */
[----:B-1----:R-:W-:Y:S01]  /*30230*/  IADD3 R78, P6, PT, R75, R2, RZ ;  /* 0x000000024b4e7210 */ /* 0x002fe20007fde0ff */
[----:B------:R-:W-:Y:S01]  /*30240*/  VIADD R74, R66, 0x29 ;  /* 0x00000029424a7836 */ /* 0x000fe20000000000 */
[----:B------:R-:W3:Y:S03]  /*30250*/  LDL.LU R38, [R1+0x4ac] ;  /* 0x0004ac0001267983 */ /* 0x000ee60000300800 */
[----:B------:R-:W-:Y:S01]  /*30260*/  IMAD.X R79, R73, 0x1, R71, P6 ;  /* 0x00000001494f7824 */ /* 0x000fe200030e0647 */
[----:B-----5:R-:W-:-:S02]  /*30270*/  IADD3 R76, P6, PT, R75, R68, RZ ;  /* 0x000000444b4c7210 */ /* 0x020fc40007fde0ff */
[----:B------:R-:W-:Y:S01]  /*30280*/  ISETP.GE.AND P1, PT, R74, UR4, PT ;  /* 0x000000044a007c0c */ /* 0x000fe2000bf26270 */
[----:B------:R-:W-:Y:S01]  /*30290*/  VIADD R74, R66, 0x2a ;  /* 0x0000002a424a7836 */ /* 0x000fe20000000000 */
[----:B------:R1:W-:Y:S01]  /*302a0*/  @P3 STG.E.U8 desc[UR24][R78.64], R82 ;  /* 0x000000524e003986 */ /* 0x0003e2000c101118 */
[----:B------:R-:W-:Y:S01]  /*302b0*/  IMAD.X R77, R73, 0x1, R3, P6 ;  /* 0x00000001494d7824 */ /* 0x000fe200030e0603 */
[----:B------:R-:W5:Y:S01]  /*302c0*/  LDCU UR4, c[0x0][0x398] ;  /* 0x00007300ff0477ac */ /* 0x000f620008000800 */
[----:B------:R-:W-:Y:S02]  /*302d0*/  PRMT R83, R83, 0x9910, RZ ;  /* 0x0000991053537816 */ /* 0x000fe400000000ff */
[----:B------:R-:W-:Y:S01]  /*302e0*/  ISETP.GE.AND P3, PT, R74, UR6, PT ;  /* 0x000000064a007c0c */ /* 0x000fe2000bf66270 */
[----:B------:R-:W-:Y:S01]  /*302f0*/  VIADD R74, R75, UR30 ;  /* 0x0000001e4b4a7c36 */ /* 0x000fe20008000000 */
[----:B------:R5:W-:Y:S01]  /*30300*/  @P2 STG.E.U8 desc[UR24][R76.64], R80 ;  /* 0x000000504c002986 */ /* 0x000be2000c101118 */
[----:B0-----:R-:W-:Y:S01]  /*30310*/  ISETP.LT.AND P0, PT, R37, UR9, !P0 ;  /* 0x0000000925007c0c */ /* 0x001fe2000c701270 */
[----:B------:R-:W0:Y:S01]  /*30320*/  LDCU UR6, c[0x0][0x398] ;  /* 0x00007300ff0677ac */ /* 0x000e220008000800 */
[----:B-1----:R-:W-:Y:S01]  /*30330*/  IADD3 R78, P6, PT, R75, R70, RZ ;  /* 0x000000464b4e7210 */ /* 0x002fe20007fde0ff */
[----:B------:R-:W1:Y:S01]  /*30340*/  LDCU UR9, c[0x0][0x398] ;  /* 0x00007300ff0977ac */ /* 0x000e620008000800 */
[----:B------:R-:W-:-:S02]  /*30350*/  ISETP.LT.AND P2, PT, R67, UR10, !P4 ;  /* 0x0000000a43007c0c */ /* 0x000fc4000e741270 */
[----:B------:R-:W-:Y:S01]  /*30360*/  SHF.R.S32.HI R75, RZ, 0x1f, R74 ;  /* 0x0000001fff4b7819 */ /* 0x000fe2000001144a */
[----:B------:R-:W-:Y:S01]  /*30370*/  IMAD.X R79, R73, 0x1, R69, P6 ;  /* 0x00000001494f7824 */ /* 0x000fe200030e0645 */
[----:B------:R-:W-:Y:S01]  /*30380*/  PRMT R82, R82, 0x9910, RZ ;  /* 0x0000991052527816 */ /* 0x000fe200000000ff */
[----:B------:R-:W-:Y:S01]  /*30390*/  IMAD.MOV.U32 R73, RZ, RZ, R83 ;  /* 0x000000ffff497224 */ /* 0x000fe200078e0053 */
[----:B-----5:R-:W-:Y:S01]  /*303a0*/  IADD3 R76, P6, PT, R74, R0, RZ ;  /* 0x000000004a4c7210 */ /* 0x020fe20007fde0ff */
[----:B------:R-:W5:Y:S03]  /*303b0*/  LDCU UR10, c[0x0][0x398] ;  /* 0x00007300ff0a77ac */ /* 0x000f660008000800 */
[----:B------:R-:W-:Y:S01]  /*303c0*/  SHF.R.S32.HI R73, RZ, 0x8, R73 ;  /* 0x00000008ff497819 */ /* 0x000fe20000011449 */
[----:B------:R-:W-:Y:S01]  /*303d0*/  IMAD.X R77, R75, 0x1, R72, P6 ;  /* 0x000000014b4d7824 */ /* 0x000fe200030e0648 */
[----:B------:R0:W-:Y:S04]  /*303e0*/  @P0 STG.E.U8 desc[UR24][R78.64], R81 ;  /* 0x000000514e000986 */ /* 0x0001e8000c101118 */
[----:B------:R1:W-:Y:S01]  /*303f0*/  @P2 STG.E.U8 desc[UR24][R76.64], R73 ;  /* 0x000000494c002986 */ /* 0x0003e2000c101118 */
[----:B------:R-:W-:Y:S01]  /*30400*/  ISETP.LT.AND P2, PT, R34, UR4, !P4 ;  /* 0x0000000422007c0c */ /* 0x000fe2000e741270 */
[----:B------:R-:W2:Y:S01]  /*30410*/  LDCU UR4, c[0x0][0x39c] ;  /* 0x00007380ff0477ac */ /* 0x000ea20008000800 */
[----:B0-----:R-:W-:-:S02]  /*30420*/  IADD3 R78, P6, PT, R74, R2, RZ ;  /* 0x000000024a4e7210 */ /* 0x001fc40007fde0ff */
[----:B-1----:R-:W-:Y:S01]  /*30430*/  PRMT R73, R80, 0x9910, RZ ;  /* 0x0000991050497816 */ /* 0x002fe200000000ff */
[----:B------:R-:W-:Y:S02]  /*30440*/  IMAD.MOV.U32 R80, RZ, RZ, R82 ;  /* 0x000000ffff507224 */ /* 0x000fe400078e0052 */
[----:B------:R-:W-:-:S03]  /*30450*/  IMAD.X R79, R75, 0x1, R71, P6 ;  /* 0x000000014b4f7824 */ /* 0x000fc600030e0647 */
[----:B------:R-:W-:Y:S02]  /*30460*/  SHF.R.S32.HI R80, RZ, 0x8, R80 ;  /* 0x00000008ff507819 */ /* 0x000fe40000011450 */
[----:B------:R-:W-:Y:S02]  /*30470*/  F2FP.SATFINITE.E4M3.F32.PACK_AB_MERGE_C R83, R36, R39, RZ ;  /* 0x000000272453723e */ /* 0x000fe400048070ff */
[----:B------:R-:W3:Y:S04]  /*30480*/  LDL.LU R39, [R1+0x6b0] ;  /* 0x0006b00001277983 */ /* 0x000ee80000300800 */
[----:B------:R0:W-:Y:S01]  /*30490*/  @P2 STG.E.U8 desc[UR24][R78.64], R80 ;  /* 0x000000504e002986 */ /* 0x0001e2000c101118 */
[----:B----4-:R-:W-:-:S03]  /*304a0*/  F2FP.SATFINITE.E4M3.F32.PACK_AB_MERGE_C R82, R31, R30, RZ ;  /* 0x0000001e1f52723e */ /* 0x010fc600048070ff */
[----:B------:R-:W4:Y:S01]  /*304b0*/  LDL.LU R36, [R1+0x6b4] ;  /* 0x0006b40001247983 */ /* 0x000f220000300800 */
[----:B0-----:R-:W-:Y:S02]  /*304c0*/  PRMT R79, R81, 0x9910, RZ ;  /* 0x00009910514f7816 */ /* 0x001fe400000000ff */
[----:B--2---:R-:W-:Y:S02]  /*304d0*/  F2FP.SATFINITE.E4M3.F32.PACK_AB_MERGE_C R81, R33, R32, RZ ;  /* 0x000000202151723e */ /* 0x004fe400048070ff */
[----:B------:R-:W2:Y:S04]  /*304e0*/  LDL.LU R32, [R1+0x4b0] ;  /* 0x0004b00001207983 */ /* 0x000ea80000300800 */
[----:B------:R-:W2:Y:S04]  /*304f0*/  LDL.LU R33, [R1+0x4b4] ;  /* 0x0004b40001217983 */ /* 0x000ea80000300800 */
[----:B------:R-:W2:Y:S04]  /*30500*/  LDL.LU R30, [R1+0x2a8] ;  /* 0x0002a800011e7983 */ /* 0x000ea80000300800 */
[----:B------:R-:W2:Y:S01]  /*30510*/  LDL.LU R31, [R1+0x2ac] ;  /* 0x0002ac00011f7983 */ /* 0x000ea20000300800 */
        /* <DEDUP_REMOVED lines=8> */
[----:B-----5:R-:W-:Y:S01]  /*305a0*/  ISETP.LT.AND P2, PT, R67, UR10, !P5 ;  /* 0x0000000a43007c0c */ /* 0x020fe2000ef41270 */
[----:B------:R-:W-:Y:S01]  /*305b0*/  VIADD R78, R66, 0x2b ;  /* 0x0000002b424e7836 */ /* 0x000fe20000000000 */
[----:B------:R-:W-:Y:S01]  /*305c0*/  SHF.R.S32.HI R79, RZ, 0x8, R79 ;  /* 0x00000008ff4f7819 */ /* 0x000fe2000001144f */
[----:B------:R-:W1:Y:S02]  /*305d0*/  LDCU UR10, c[0x0][0x398] ;  /* 0x00007300ff0a77ac */ /* 0x000e640008000800 */
[----:B------:R5:W-:Y:S01]  /*305e0*/  @P0 STG.E.U8 desc[UR24][R76.64], R73 ;  /* 0x000000494c000986 */ /* 0x000be2000c101118 */
[----:B------:R-:W-:Y:S01]  /*305f0*/  ISETP.LT.AND P0, PT, R37, UR9, !P4 ;  /* 0x0000000925007c0c */ /* 0x000fe2000e701270 */
[----:B------:R-:W0:Y:S01]  /*30600*/  LDCU UR9, c[0x0][0x398] ;  /* 0x00007300ff0977ac */ /* 0x000e220008000800 */
[C---:B-----5:R-:W-:Y:S01]  /*30610*/  VIADD R73, R74.reuse, UR30 ;  /* 0x0000001e4a497c36 */ /* 0x060fe20008000000 */
[----:B------:R-:W-:-:S04]  /*30620*/  IADD3 R76, P4, PT, R74, R70, RZ ;  /* 0x000000464a4c7210 */ /* 0x000fc80007f9e0ff */
[----:B------:R-:W-:Y:S02]  /*30630*/  SHF.R.S32.HI R80, RZ, 0x1f, R73 ;  /* 0x0000001fff507819 */ /* 0x000fe40000011449 */
[----:B------:R-:W-:Y:S01]  /*30640*/  IADD3 R74, P6, PT, R73, R0, RZ ;  /* 0x00000000494a7210 */ /* 0x000fe20007fde0ff */
[----:B------:R-:W-:Y:S01]  /*30650*/  IMAD.X R77, R75, 0x1, R69, P4 ;  /* 0x000000014b4d7824 */ /* 0x000fe200020e0645 */
[----:B------:R-:W-:Y:S01]  /*30660*/  ISETP.GE.AND P4, PT, R78, UR4, PT ;  /* 0x000000044e007c0c */ /* 0x000fe2000bf86270 */
[----:B------:R-:W5:Y:S02]  /*30670*/  LDCU UR4, c[0x0][0x39c] ;  /* 0x00007380ff0477ac */ /* 0x000f640008000800 */
[----:B------:R-:W-:Y:S01]  /*30680*/  IMAD.X R75, R80, 0x1, R72, P6 ;  /* 0x00000001504b7824 */ /* 0x000fe200030e0648 */
[----:B------:R-:W-:Y:S01]  /*30690*/  IADD3 R78, P6, PT, R73, R2, RZ ;  /* 0x00000002494e7210 */ /* 0x000fe20007fde0ff */
[----:B------:R1:W-:Y:S01]  /*306a0*/  @P0 STG.E.U8 desc[UR24][R76.64], R79 ;  /* 0x0000004f4c000986 */ /* 0x0003e2000c101118 */
[----:B0-----:R-:W-:Y:S01]  /*306b0*/  ISETP.LT.AND P0, PT, R35, UR6, !P5 ;  /* 0x0000000623007c0c */ /* 0x001fe2000ef01270 */
        /* <DEDUP_REMOVED lines=8> */
[C---:B------:R-:W-:Y:S01]  /*30740*/  IMAD.X R77, R80.reuse, 0x1, R3, P6 ;  /* 0x00000001504d7824 */ /* 0x040fe200030e0603 */
[C---:B-----5:R-:W-:Y:S02]  /*30750*/  IADD3 R74, P6, PT, R73.reuse, R70, RZ ;  /* 0x00000046494a7210 */ /* 0x060fe40007fde0ff */
[----:B------:R1:W-:Y:S01]  /*30760*/  @P2 STG.E.U8 desc[UR24][R78.64], R81 ;  /* 0x000000514e002986 */ /* 0x0003e2000c101118 */
[----:B------:R-:W-:Y:S02]  /*30770*/  VIADD R73, R73, UR30 ;  /* 0x0000001e49497c36 */ /* 0x000fe40008000000 */
[----:B------:R-:W-:Y:S01]  /*30780*/  IMAD.X R75, R80, 0x1, R69, P6 ;  /* 0x00000001504b7824 */ /* 0x000fe200030e0645 */
[----:B------:R-:W-:Y:S01]  /*30790*/  PRMT R83, R83, 0x9910, RZ ;  /* 0x0000991053537816 */ /* 0x000fe200000000ff */
[----:B------:R5:W-:Y:S01]  /*307a0*/  @P0 STG.E.U8 desc[UR24][R76.64], R82 ;  /* 0x000000524c000986 */ /* 0x000be2000c101118 */
[----:B------:R-:W-:Y:S01]  /*307b0*/  ISETP.LT.AND P0, PT, R67, UR9, !P1 ;  /* 0x0000000943007c0c */ /* 0x000fe2000cf01270 */
[----:B------:R-:W0:Y:S02]  /*307c0*/  LDCU UR9, c[0x0][0x398] ;  /* 0x00007300ff0977ac */ /* 0x000e240008000800 */
[----:B------:R0:W-:Y:S01]  /*307d0*/  @P5 STG.E.U8 desc[UR24][R74.64], R84 ;  /* 0x000000544a005986 */ /* 0x0001e2000c101118 */
[----:B------:R-:W-:Y:S01]  /*307e0*/  ISETP.LT.AND P5, PT, R34, UR10, !P1 ;  /* 0x0000000a22007c0c */ /* 0x000fe2000cfa1270 */
[----:B-1----:R-:W-:Y:S01]  /*307f0*/  VIADD R79, R66, 0x2c ;  /* 0x0000002c424f7836 */ /* 0x002fe20000000000 */
[----:B------:R-:W-:Y:S01]  /*30800*/  PRMT R80, R81, 0x9910, RZ ;  /* 0x0000991051507816 */ /* 0x000fe200000000ff */
[----:B------:R-:W-:Y:S01]  /*30810*/  IMAD.MOV.U32 R81, RZ, RZ, R83 ;  /* 0x000000ffff517224 */ /* 0x000fe200078e0053 */
[----:B------:R-:W-:Y:S01]  /*30820*/  SHF.R.S32.HI R78, RZ, 0x1f, R73 ;  /* 0x0000001fff4e7819 */ /* 0x000fe20000011449 */
[----:B------:R-:W1:Y:S01]  /*30830*/  LDCU UR10, c[0x0][0x398] ;  /* 0x00007300ff0a77ac */ /* 0x000e620008000800 */
        /* <DEDUP_REMOVED lines=8> */
[----:B------:R-:W-:Y:S01]  /*308c0*/  ISETP.GE.AND P2, PT, R79, UR4, PT ;  /* 0x000000044f007c0c */ /* 0x000fe2000bf46270 */
[----:B------:R-:W5:Y:S02]  /*308d0*/  LDCU UR4, c[0x0][0x39c] ;  /* 0x00007380ff0477ac */ /* 0x000f640008000800 */
[----:B------:R1:W-:Y:S01]  /*308e0*/  @P5 STG.E.U8 desc[UR24][R74.64], R80 ;  /* 0x000000504a005986 */ /* 0x0003e2000c101118 */
[----:B----4-:R-:W-:Y:S01]  /*308f0*/  F2FP.SATFINITE.E4M3.F32.PACK_AB_MERGE_C R83, R36, R39, RZ ;  /* 0x000000272453723e */ /* 0x010fe200048070ff */
[----:B------:R-:W4:Y:S01]  /*30900*/  LDCU UR12, c[0x0][0x398] ;  /* 0x00007300ff0c77ac */ /* 0x000f220008000800 */
[----:B0-----:R-:W-:Y:S01]  /*30910*/  PRMT R76, R82, 0x9910, RZ ;  /* 0x00009910524c7816 */ /* 0x001fe200000000ff */
[----:B-1----:R-:W-:Y:S01]  /*30920*/  VIADD R75, R66, 0x2d ;  /* 0x0000002d424b7836 */ /* 0x002fe20000000000 */
[----:B------:R-:W-:-:S02]  /*30930*/  IADD3 R74, P5, PT, R73, R68, RZ ;  /* 0x00000044494a7210 */ /* 0x000fc40007fbe0ff */
[----:B------:R-:W-:Y:S02]  /*30940*/  SHF.R.S32.HI R76, RZ, 0x8, R76 ;  /* 0x00000008ff4c7819 */ /* 0x000fe4000001144c */
[----:B------:R-:W-:Y:S01]  /*30950*/  ISETP.GE.AND P0, PT, R75, UR6, PT ;  /* 0x000000064b007c0c */ /* 0x000fe2000bf06270 */
[----:B------:R-:W-:Y:S01]  /*30960*/  IMAD.X R75, R78, 0x1, R3, P5 ;  /* 0x000000014e4b7824 */ /* 0x000fe200028e0603 */
[----:B------:R-:W-:Y:S02]  /*30970*/  ISETP.LT.AND P5, PT, R37, UR14, !P1 ;  /* 0x0000000e25007c0c */ /* 0x000fe4000cfa1270 */
[----:B------:R-:W-:Y:S01]  /*30980*/  PRMT R77, R84, 0x9910, RZ ;  /* 0x00009910544d7816 */ /* 0x000fe200000000ff */
[----:B------:R-:W-:Y:S01]  /*30990*/  VIADD R79, R66, 0x2e ;  /* 0x0000002e424f7836 */ /* 0x000fe20000000000 */
[----:B------:R0:W-:Y:S01]  /*309a0*/  @P6 STG.E.U8 desc[UR24][R74.64], R76 ;  /* 0x0000004c4a006986 */ /* 0x0001e2000c101118 */
[----:B------:R-:W-:Y:S01]  /*309b0*/  F2FP.SATFINITE.E4M3.F32.PACK_AB_MERGE_C R81, R40, R43, RZ ;  /* 0x0000002b2851723e */ /* 0x000fe200048070ff */
[----:B------:R-:W1:Y:S01]  /*309c0*/  LDCU UR6, c[0x0][0x398] ;  /* 0x00007300ff0677ac */ /* 0x000e620008000800 */
[----:B------:R-:W-:-:S02]  /*309d0*/  SHF.R.S32.HI R77, RZ, 0x8, R77 ;  /* 0x00000008ff4d7819 */ /* 0x000fc4000001144d */
[----:B---3--:R-:W-:Y:S01]  /*309e0*/  F2FP.SATFINITE.E4M3.F32.PACK_AB_MERGE_C R80, R29, R28, RZ ;  /* 0x0000001c1d50723e */ /* 0x008fe200048070ff */
[----:B------:R-:W3:Y:S01]  /*309f0*/  LDCU UR14, c[0x0][0x398] ;  /* 0x00007300ff0e77ac */ /* 0x000ee20008000800 */
[C---:B0-----:R-:W-:Y:S01]  /*30a00*/  IADD3 R74, P1, PT, R73.reuse, R70, RZ ;  /* 0x00000046494a7210 */ /* 0x041fe20007f3e0ff */
[----:B------:R-:W-:-:S04]  /*30a10*/  VIADD R73, R73, UR30 ;  /* 0x0000001e49497c36 */ /* 0x000fc80008000000 */
[----:B------:R-:W-:Y:S01]  /*30a20*/  IMAD.X R75, R78, 0x1, R69, P1 ;  /* 0x000000014e4b7824 */ /* 0x000fe200008e0645 */
[----:B------:R-:W-:Y:S01]  /*30a30*/  ISETP.LT.AND P1, PT, R67, UR9, !P3 ;  /* 0x0000000943007c0c */ /* 0x000fe2000df21270 */
[----:B------:R-:W0:Y:S01]  /*30a40*/  LDCU UR9, c[0x0][0x398] ;  /* 0x00007300ff0977ac */ /* 0x000e220008000800 */
[----:B------:R-:W-:Y:S02]  /*30a50*/  SHF.R.S32.HI R78, RZ, 0x1f, R73 ;  /* 0x0000001fff4e7819 */ /* 0x000fe40000011449 */
[----:B------:R-:W-:Y:S01]  /*30a60*/  IADD3 R76, P6, PT, R73, R0, RZ ;  /* 0x00000000494c7210 */ /* 0x000fe20007fde0ff */
[----:B------:R1:W-:Y:S04]  /*30a70*/  @P5 STG.E.U8 desc[UR24][R74.64], R77 ;  /* 0x0000004d4a005986 */ /* 0x0003e8000c101118 */
[----:B-1----:R-:W-:-:S05]  /*30a80*/  IMAD.X R77, R78, 0x1, R72, P6 ;  /* 0x000000014e4d7824 */ /* 0x002fca00030e0648 */
[----:B------:R1:W-:Y:S01]  /*30a90*/  @P1 STG.E.U8 desc[UR24][R76.64], R81 ;  /* 0x000000514c001986 */ /* 0x0003e2000c101118 */
[----:B-----5:R-:W-:Y:S01]  /*30aa0*/  ISETP.GE.AND P1, PT, R79, UR4, PT ;  /* 0x000000044f007c0c */ /* 0x020fe2000bf26270 */
[----:B------:R-:W5:Y:S01]  /*30ab0*/  LDCU UR4, c[0x0][0x398] ;  /* 0x00007300ff0477ac */ /* 0x000f620008000800 */
[----:B--2---:R-:W-:Y:S02]  /*30ac0*/  F2FP.SATFINITE.E4M3.F32.PACK_AB_MERGE_C R79, R31, R30, RZ ;  /* 0x0000001e1f4f723e */ /* 0x004fe400048070ff */
[----:B------:R-:W2:Y:S04]  /*30ad0*/  LDL.LU R30, [R1+0x2b0] ;  /* 0x0002b000011e7983 */ /* 0x000ea80000300800 */
[----:B------:R-:W2:Y:S04]  /*30ae0*/  LDL.LU R31, [R1+0x2b4] ;  /* 0x0002b400011f7983 */ /* 0x000ea80000300800 */
[----:B------:R-:W3:Y:S04]  /*30af0*/  LDL.LU R28, [R1+0xb0] ;  /* 0x0000b000011c7983 */ /* 0x000ee80000300800 */
[----:B------:R-:W3:Y:S01]  /*30b00*/  LDL.LU R29, [R1+0xb4] ;  /* 0x0000b400011d7983 */ /* 0x000ee20000300800 */
[----:B------:R-:W-:Y:S01]  /*30b10*/  ISETP.LT.AND P5, PT, R34, UR10, !P3 ;  /* 0x0000000a22007c0c */ /* 0x000fe2000dfa1270 */
[----:B------:R-:W4:Y:S01]  /*30b20*/  LDCU UR10, c[0x0][0x398] ;  /* 0x00007300ff0a77ac */ /* 0x000f220008000800 */
[----:B------:R-:W-:-:S02]  /*30b30*/  IADD3 R74, P6, PT, R73, R2, RZ ;  /* 0x00000002494a7210 */ /* 0x000fc40007fde0ff */
[----:B------:R-:W-:Y:S02]  /*30b40*/  F2FP.SATFINITE.E4M3.F32.PACK_AB_MERGE_C R82, R38, R41, RZ ;  /* 0x000000292652723e */ /* 0x000fe400048070ff */
[----:B-1----:R-:W-:Y:S01]  /*30b50*/  PRMT R81, R81, 0x9910, RZ ;  /* 0x0000991051517816 */ /* 0x002fe200000000ff */
[----:B------:R-:W-:Y:S01]  /*30b60*/  IMAD.X R75, R78, 0x1, R71, P6 ;  /* 0x000000014e4b7824 */ /* 0x000fe200030e0647 */
[----:B------:R-:W-:Y:S01]  /*30b70*/  ISETP.LT.AND P6, PT, R35, UR6, !P3 ;  /* 0x0000000623007c0c */ /* 0x000fe2000dfc1270 */
[----:B------:R-:W1:Y:S01]  /*30b80*/  LDCU UR6, c[0x0][0x398] ;  /* 0x00007300ff0677ac */ /* 0x000e620008000800 */
[----:B------:R-:W3:Y:S04]  /*30b90*/  LDL.LU R41, [R1+0x6b8] ;  /* 0x0006b80001297983 */ /* 0x000ee80000300800 */
[----:B------:R4:W-:Y:S01]  /*30ba0*/  @P5 STG.E.U8 desc[UR24][R74.64], R82 ;  /* 0x000000524a005986 */ /* 0x0009e2000c101118 */
[----:B0-----:R-:W-:Y:S01]  /*30bb0*/  ISETP.LT.AND P3, PT, R37, UR9, !P3 ;  /* 0x0000000925007c0c */ /* 0x001fe2000df61270 */
[----:B------:R-:W0:Y:S02]  /*30bc0*/  LDCU UR9, c[0x0][0x398] ;  /* 0x00007300ff0977ac */ /* 0x000e240008000800 */
[----:B------:R-:W3:Y:S01]  /*30bd0*/  LDL.LU R38, [R1+0x6bc] ;  /* 0x0006bc0001267983 */ /* 0x000ee20000300800 */
[----:B------:R-:W-:-:S03]  /*30be0*/  F2FP.SATFINITE.E4M3.F32.PACK_AB_MERGE_C R84, R33, R32, RZ ;  /* 0x000000202154723e */ /* 0x000fc600048070ff */
[----:B------:R-:W3:Y:S01]  /*30bf0*/  LDL.LU R39, [R1+0x4b8] ;  /* 0x0004b80001277983 */ /* 0x000ee20000300800 */
[----:B----4-:R-:W-:-:S03]  /*30c00*/  IADD3 R74, P5, PT, R73, R68, RZ ;  /* 0x00000044494a7210 */ /* 0x010fc60007fbe0ff */
[----:B------:R-:W4:Y:S02]  /*30c10*/  LDL.LU R36, [R1+0x4bc] ;  /* 0x0004bc0001247983 */ /* 0x000f240000300800 */
[----:B------:R-:W-:Y:S01]  /*30c20*/  IMAD.X R75, R78, 0x1, R3, P5 ;  /* 0x000000014e4b7824 */ /* 0x000fe200028e0603 */
[----:B------:R-:W-:Y:S01]  /*30c30*/  ISETP.LT.AND P5, PT, R67, UR10, !P4 ;  /* 0x0000000a43007c0c */ /* 0x000fe2000e7a1270 */
[----:B------:R-:W0:Y:S01]  /*30c40*/  LDCU UR10, c[0x0][0x398] ;  /* 0x00007300ff0a77ac */ /* 0x000e220008000800 */
[----:B------:R-:W-:Y:S01]  /*30c50*/  PRMT R82, R82, 0x9910, RZ ;  /* 0x0000991052527816 */ /* 0x000fe200000000ff */
[----:B------:R-:W4:Y:S04]  /*30c60*/  LDL.LU R32, [R1+0x2b8] ;  /* 0x0002b80001207983 */ /* 0x000f280000300800 */
[----:B------:R0:W-:Y:S01]  /*30c70*/  @P6 STG.E.U8 desc[UR24][R74.64], R79 ;  /* 0x0000004f4a006986 */ /* 0x0001e2000c101118 */
[C---:B------:R-:W-:Y:S01]  /*30c80*/  IADD3 R76, P6, PT, R73.reuse, R70, RZ ;  /* 0x00000046494c7210 */ /* 0x040fe20007fde0ff */
[----:B------:R-:W-:-:S02]  /*30c90*/  VIADD R73, R73, UR30 ;  /* 0x0000001e49497c36 */ /* 0x000fc40008000000 */
[----:B------:R-:W4:Y:S02]  /*30ca0*/  LDL.LU R33, [R1+0x2bc] ;  /* 0x0002bc0001217983 */ /* 0x000f240000300800 */
[----:B------:R-:W-:Y:S01]  /*30cb0*/  IMAD.X R77, R78, 0x1, R69, P6 ;  /* 0x000000014e4d7824 */ /* 0x000fe200030e0645 */
[----:B------:R-:W-:Y:S02]  /*30cc0*/  SHF.R.S32.HI R78, RZ, 0x1f, R73 ;  /* 0x0000001fff4e7819 */ /* 0x000fe40000011449 */
[----:B0-----:R-:W-:Y:S02]  /*30cd0*/  IADD3 R74, P6, PT, R73, R0, RZ ;  /* 0x00000000494a7210 */ /* 0x001fe40007fde0ff */
[----:B------:R0:W-:Y:S01]  /*30ce0*/  @P3 STG.E.U8 desc[UR24][R76.64], R80 ;  /* 0x000000504c003986 */ /* 0x0001e2000c101118 */
[----:B-----5:R-:W-:Y:S01]  /*30cf0*/  ISETP.LT.AND P3, PT, R34, UR4, !P4 ;  /* 0x0000000422007c0c */ /* 0x020fe2000e761270 */
[----:B------:R-:W5:Y:S01]  /*30d00*/  LDCU UR4, c[0x0][0x39c] ;  /* 0x00007380ff0477ac */ /* 0x000f620008000800 */
[----:B------:R-:W-:Y:S01]  /*30d10*/  IMAD.X R75, R78, 0x1, R72, P6 ;  /* 0x000000014e4b7824 */ /* 0x000fe200030e0648 */
[----:B0-----:R-:W-:-:S05]  /*30d20*/  SHF.R.S32.HI R76, RZ, 0x8, R81 ;  /* 0x00000008ff4c7819 */ /* 0x001fca0000011451 */
[----:B------:R0:W-:Y:S01]  /*30d30*/  @P5 STG.E.U8 desc[UR24][R74.64], R76 ;  /* 0x0000004c4a005986 */ /* 0x0001e2000c101118 */
[----:B-1----:R-:W-:Y:S01]  /*30d40*/  ISETP.LT.AND P5, PT, R35, UR6, !P4 ;  /* 0x0000000623007c0c */ /* 0x002fe2000e7a1270 */
[----:B------:R-:W1:Y:S01]  /*30d50*/  LDCU UR6, c[0x0][0x39c] ;  /* 0x00007380ff0677ac */ /* 0x000e620008000800 */
[----:B------:R-:W-:Y:S02]  /*30d60*/  PRMT R79, R79, 0x9910, RZ ;  /* 0x000099104f4f7816 */ /* 0x000fe400000000ff */
[----:B0-----:R-:W-:Y:S01]  /*30d70*/  IADD3 R76, P6, PT, R73, R2, RZ ;  /* 0x00000002494c7210 */ /* 0x001fe20007fde0ff */
[----:B------:R-:W-:-:S04]  /*30d80*/  IMAD.MOV.U32 R75, RZ, RZ, R82 ;  /* 0x000000ffff4b7224 */ /* 0x000fc800078e0052 */
[----:B------:R-:W-:Y:S01]  /*30d90*/  IMAD.X R77, R78, 0x1, R71, P6 ;  /* 0x000000014e4d7824 */ /* 0x000fe200030e0647 */
[----:B------:R-:W-:Y:S02]  /*30da0*/  SHF.R.S32.HI R75, RZ, 0x8, R75 ;  /* 0x00000008ff4b7819 */ /* 0x000fe4000001144b */
[----:B------:R-:W-:-:S03]  /*30db0*/  IADD3 R74, P6, PT, R73, R68, RZ ;  /* 0x00000044494a7210 */ /* 0x000fc60007fde0ff */
[----:B------:R0:W-:Y:S01]  /*30dc0*/  @P3 STG.E.U8 desc[UR24][R76.64], R75 ;  /* 0x0000004b4c003986 */ /* 0x0001e2000c101118 */
[----:B------:R-:W-:Y:S01]  /*30dd0*/  PRMT R80, R80, 0x9910, RZ ;  /* 0x0000991050507816 */ /* 0x000fe200000000ff */
[----:B0-----:R-:W-:Y:S01]  /*30de0*/  IMAD.X R75, R78, 0x1, R3, P6 ;  /* 0x000000014e4b7824 */ /* 0x001fe200030e0603 */
[----:B------:R-:W-:Y:S02]  /*30df0*/  SHF.R.S32.HI R76, RZ, 0x8, R79 ;  /* 0x00000008ff4c7819 */ /* 0x000fe4000001144f */
[----:B------:R-:W-:Y:S01]  /*30e00*/  ISETP.LT.AND P6, PT, R37, UR9, !P4 ;  /* 0x0000000925007c0c */ /* 0x000fe2000e7c1270 */
[----:B------:R-:W-:Y:S02]  /*30e10*/  VIADD R79, R66, 0x2f ;  /* 0x0000002f424f7836 */ /* 0x000fe40000000000 */
[----:B------:R0:W-:Y:S01]  /*30e20*/  @P5 STG.E.U8 desc[UR24][R74.64], R76 ;  /* 0x0000004c4a005986 */ /* 0x0001e2000c101118 */
[----:B------:R-:W-:Y:S01]  /*30e30*/  ISETP.LT.AND P4, PT, R67, UR10, !P2 ;  /* 0x0000000a43007c0c */ /* 0x000fe2000d781270 */
[----:B------:R-:W1:Y:S01]  /*30e40*/  LDCU UR9, c[0x0][0x398] ;  /* 0x00007300ff0977ac */ /* 0x000e620008000800 */
[----:B------:R-:W1:Y:S01]  /*30e50*/  LDCU UR10, c[0x0][0x398] ;  /* 0x00007300ff0a77ac */ /* 0x000e620008000800 */
[----:B0-----:R-:W-:Y:S01]  /*30e60*/  IADD3 R76, P3, PT, R73, R70, RZ ;  /* 0x00000046494c7210 */ /* 0x001fe20007f7e0ff */
[----:B------:R-:W-:-:S02]  /*30e70*/  IMAD.MOV.U32 R75, RZ, RZ, R80 ;  /* 0x000000ffff4b7224 */ /* 0x000fc400078e0050 */
        /* <DEDUP_REMOVED lines=8> */
[----:B-----5:R-:W-:Y:S01]  /*30f00*/  ISETP.GE.AND P4, PT, R79, UR4, PT ;  /* 0x000000044f007c0c */ /* 0x020fe2000bf86270 */
[----:B------:R-:W5:Y:S01]  /*30f10*/  LDCU UR4, c[0x0][0x39c] ;  /* 0x00007380ff0477ac */ /* 0x000f620008000800 */
[----:B--2---:R-:W-:Y:S02]  /*30f20*/  F2FP.SATFINITE.E4M3.F32.PACK_AB_MERGE_C R79, R31, R30, RZ ;  /* 0x0000001e1f4f723e */ /* 0x004fe400048070ff */
[----:B------:R-:W2:Y:S04]  /*30f30*/  LDL.LU R30, [R1+0x6c0] ;  /* 0x0006c000011e7983 */ /* 0x000ea80000300800 */
[----:B------:R-:W2:Y:S01]  /*30f40*/  LDL.LU R31, [R1+0x6c4] ;  /* 0x0006c400011f7983 */ /* 0x000ea20000300800 */
        /* <DEDUP_REMOVED lines=13> */
[----:B-1----:R-:W-:Y:S01]  /*31020*/  ISETP.GE.AND P3, PT, R75, UR6, PT ;  /* 0x000000064b007c0c */ /* 0x002fe2000bf66270 */
[----:B------:R-:W1:Y:S01]  /*31030*/  LDCU UR6, c[0x0][0x398] ;  /* 0x00007300ff0677ac */ /* 0x000e620008000800 */
[----:B------:R-:W-:Y:S01]  /*31040*/  IMAD.X R75, R78, 0x1, R3, P6 ;  /* 0x000000014e4b7824 */ /* 0x000fe200030e0603 */
[----:B------:R-:W-:Y:S01]  /*31050*/  PRMT R81, R83, 0x9910, RZ ;  /* 0x0000991053517816 */ /* 0x000fe200000000ff */
[----:B------:R-:W0:Y:S03]  /*31060*/  LDCU UR16, c[0x0][0x398] ;  /* 0x00007300ff1077ac */ /* 0x000e260008000800 */
[----:B------:R1:W-:Y:S01]  /*31070*/  @P5 STG.E.U8 desc[UR24][R74.64], R79 ;  /* 0x0000004f4a005986 */ /* 0x0003e2000c101118 */
[----:B------:R-:W-:Y:S01]  /*31080*/  ISETP.LT.AND P5, PT, R67, UR9, !P0 ;  /* 0x0000000943007c0c */ /* 0x000fe2000c7a1270 */
[----:B------:R-:W0:Y:S01]  /*31090*/  LDCU UR9, c[0x0][0x398] ;  /* 0x00007300ff0977ac */ /* 0x000e220008000800 */
[C---:B-----5:R-:W-:Y:S01]  /*310a0*/  IADD3 R76, P6, PT, R73.reuse, R70, RZ ;  /* 0x00000046494c7210 */ /* 0x060fe20007fde0ff */
[----:B------:R-:W-:-:S04]  /*310b0*/  VIADD R73, R73, UR30 ;  /* 0x0000001e49497c36 */ /* 0x000fc80008000000 */
[----:B------:R-:W-:Y:S01]  /*310c0*/  IMAD.X R77, R78, 0x1, R69, P6 ;  /* 0x000000014e4d7824 */ /* 0x000fe200030e0645 */
[----:B------:R-:W-:Y:S02]  /*310d0*/  SHF.R.S32.HI R78, RZ, 0x1f, R73 ;  /* 0x0000001fff4e7819 */ /* 0x000fe40000011449 */
[----:B-1----:R-:W-:Y:S02]  /*310e0*/  IADD3 R74, P6, PT, R73, R0, RZ ;  /* 0x00000000494a7210 */ /* 0x002fe40007fde0ff */
[----:B------:R1:W-:Y:S03]  /*310f0*/  @P2 STG.E.U8 desc[UR24][R76.64], R80 ;  /* 0x000000504c002986 */ /* 0x0003e6000c101118 */
[----:B------:R-:W-:Y:S01]  /*31100*/  IMAD.X R75, R78, 0x1, R72, P6 ;  /* 0x000000014e4b7824 */ /* 0x000fe200030e0648 */
[----:B------:R-:W-:Y:S01]  /*31110*/  ISETP.LT.AND P2, PT, R34, UR6, !P0 ;  /* 0x0000000622007c0c */ /* 0x000fe2000c741270 */
[----:B------:R-:W5:Y:S01]  /*31120*/  LDCU UR6, c[0x0][0x398] ;  /* 0x00007300ff0677ac */ /* 0x000f620008000800 */
[----:B-1----:R-:W-:-:S02]  /*31130*/  SHF.R.S32.HI R76, RZ, 0x8, R81 ;  /* 0x00000008ff4c7819 */ /* 0x002fc40000011451 */
[----:B------:R-:W-:-:S03]  /*31140*/  PRMT R77, R84, 0x9910, RZ ;  /* 0x00009910544d7816 */ /* 0x000fc600000000ff */
[----:B------:R1:W-:Y:S01]  /*31150*/  @P5 STG.E.U8 desc[UR24][R74.64], R76 ;  /* 0x0000004c4a005986 */ /* 0x0003e2000c101118 */
[----:B------:R-:W-:Y:S01]  /*31160*/  ISETP.LT.AND P5, PT, R35, UR10, !P0 ;  /* 0x0000000a23007c0c */ /* 0x000fe2000c7a1270 */
[----:B------:R-:W0:Y:S01]  /*31170*/  LDCU UR10, c[0x0][0x398] ;  /* 0x00007300ff0a77ac */ /* 0x000e220008000800 */
[----:B------:R-:W-:Y:S02]  /*31180*/  PRMT R81, R79, 0x9910, RZ ;  /* 0x000099104f517816 */ /* 0x000fe400000000ff */
[----:B-1----:R-:W-:Y:S01]  /*31190*/  IADD3 R76, P6, PT, R73, R2, RZ ;  /* 0x00000002494c7210 */ /* 0x002fe20007fde0ff */
        /* <DEDUP_REMOVED lines=8> */
[----:B0-----:R-:W-:Y:S01]  /*31220*/  ISETP.LT.AND P0, PT, R37, UR9, !P0 ;  /* 0x0000000925007c0c */ /* 0x001fe2000c701270 */
[----:B------:R-:W0:Y:S01]  /*31230*/  LDCU UR9, c[0x0][0x398] ;  /* 0x00007300ff0977ac */ /* 0x000e220008000800 */
[----:B------:R-:W-:Y:S01]  /*31240*/  PRMT R80, R80, 0x9910, RZ ;  /* 0x0000991050507816 */ /* 0x000fe200000000ff */
[----:B------:R-:W0:Y:S01]  /*31250*/  LDCU UR4, c[0x0][0x39c] ;  /* 0x00007380ff0477ac */ /* 0x000e220008000800 */
[----:B-1----:R-:W-:-:S05]  /*31260*/  SHF.R.S32.HI R76, RZ, 0x8, R81 ;  /* 0x00000008ff4c7819 */ /* 0x002fca0000011451 */
[----:B------:R1:W-:Y:S01]  /*31270*/  @P5 STG.E.U8 desc[UR24][R74.64], R76 ;  /* 0x0000004c4a005986 */ /* 0x0003e2000c101118 */
[----:B-----5:R-:W-:Y:S01]  /*31280*/  ISETP.LT.AND P5, PT, R67, UR6, !P1 ;  /* 0x0000000643007c0c */ /* 0x020fe2000cfa1270 */
[----:B------:R-:W5:Y:S01]  /*31290*/  LDCU UR6, c[0x0][0x398] ;  /* 0x00007300ff0677ac */ /* 0x000f620008000800 */
[----:B------:R-:W-:Y:S02]  /*312a0*/  SHF.R.S32.HI R80, RZ, 0x8, R80 ;  /* 0x00000008ff507819 */ /* 0x000fe40000011450 */
[C---:B-1----:R-:W-:Y:S01]  /*312b0*/  IADD3 R76, P6, PT, R73.reuse, R70, RZ ;  /* 0x00000046494c7210 */ /* 0x042fe20007fde0ff */
        /* <DEDUP_REMOVED lines=9> */
[----:B----4-:R-:W-:Y:S01]  /*31350*/  F2FP.SATFINITE.E4M3.F32.PACK_AB_MERGE_C R82, R36, R39, RZ ;  /* 0x000000272452723e */ /* 0x010fe200048070ff */
[----:B------:R-:W4:Y:S01]  /*31360*/  LDCU UR10, c[0x0][0x398] ;  /* 0x00007300ff0a77ac */ /* 0x000f220008000800 */
[----:B------:R5:W-:Y:S01]  /*31370*/  @P5 STG.E.U8 desc[UR24][R74.64], R81 ;  /* 0x000000514a005986 */ /* 0x000be2000c101118 */
[----:B0-----:R-:W-:Y:S01]  /*31380*/  ISETP.LT.AND P5, PT, R35, UR9, !P1 ;  /* 0x0000000923007c0c */ /* 0x001fe2000cfa1270 */
[----:B------:R-:W0:Y:S01]  /*31390*/  LDCU UR9, c[0x0][0x398] ;  /* 0x00007300ff0977ac */ /* 0x000e220008000800 */
[----:B-1----:R-:W-:-:S05]  /*313a0*/  IADD3 R76, P6, PT, R73, R2, RZ ;  /* 0x00000002494c7210 */ /* 0x002fca0007fde0ff */
[----:B------:R-:W-:Y:S01]  /*313b0*/  IMAD.X R77, R79, 0x1, R71, P6 ;  /* 0x000000014f4d7824 */ /* 0x000fe200030e0647 */
[----:B-----5:R-:W-:Y:S02]  /*313c0*/  IADD3 R74, P6, PT, R73, R68, RZ ;  /* 0x00000044494a7210 */ /* 0x020fe40007fde0ff */
[----:B------:R-:W-:Y:S02]  /*313d0*/  F2FP.SATFINITE.E4M3.F32.PACK_AB_MERGE_C R80, R33, R32, RZ ;  /* 0x000000202150723e */ /* 0x000fe400048070ff */
[----:B------:R-:W-:Y:S01]  /*313e0*/  @P0 STG.E.U8 desc[UR24][R76.64], R82 ;  /* 0x000000524c000986 */ /* 0x000fe2000c101118 */
[----:B------:R-:W-:Y:S01]  /*313f0*/  IMAD.X R75, R79, 0x1, R3, P6 ;  /* 0x000000014f4b7824 */ /* 0x000fe200030e0603 */
[----:B------:R-:W-:Y:S02]  /*31400*/  ISETP.GE.AND P0, PT, R78, UR4, PT ;  /* 0x000000044e007c0c */ /* 0x000fe4000bf06270 */
[----:B------:R-:W5:Y:S01]  /*31410*/  LDL.LU R32, [R1+0x4c0] ;  /* 0x0004c00001207983 */ /* 0x000f620000300800 */
[C---:B------:R-:W-:Y:S01]  /*31420*/  IADD3 R78, P6, PT, R73.reuse, R70, RZ ;  /* 0x00000046494e7210 */ /* 0x040fe20007fde0ff */
[----:B------:R-:W1:Y:S02]  /*31430*/  LDCU UR4, c[0x0][0x398] ;  /* 0x00007300ff0477ac */ /* 0x000e640008000800 */
[----:B------:R0:W-:Y:S04]  /*31440*/  @P5 STG.E.U8 desc[UR24][R74.64], R80 ;  /* 0x000000504a005986 */ /* 0x0001e8000c101118 */
[----:B------:R-:W5:Y:S01]  /*31450*/  LDL.LU R33, [R1+0x4c4] ;  /* 0x0004c40001217983 */ /* 0x000f620000300800 */
[----:B0-----:R-:W-:Y:S01]  /*31460*/  VIADD R74, R73, UR30 ;  /* 0x0000001e494a7c36 */ /* 0x001fe20008000000 */
[----:B------:R-:W-:-:S02]  /*31470*/  PRMT R73, R81, 0x9910, RZ ;  /* 0x0000991051497816 */ /* 0x000fc400000000ff */
[----:B--2---:R-:W-:Y:S02]  /*31480*/  F2FP.SATFINITE.E4M3.F32.PACK_AB_MERGE_C R84, R31, R30, RZ ;  /* 0x0000001e1f54723e */ /* 0x004fe400048070ff */
[----:B------:R-:W2:Y:S04]  /*31490*/  LDL.LU R30, [R1+0x2c0] ;  /* 0x0002c000011e7983 */ /* 0x000ea80000300800 */
[----:B------:R-:W2:Y:S01]  /*314a0*/  LDL.LU R31, [R1+0x2c4] ;  /* 0x0002c400011f7983 */ /* 0x000ea20000300800 */
[----:B---3--:R-:W-:-:S03]  /*314b0*/  F2FP.SATFINITE.E4M3.F32.PACK_AB_MERGE_C R81, R29, R28, RZ ;  /* 0x0000001c1d51723e */ /* 0x008fc600048070ff */
[----:B------:R-:W3:Y:S04]  /*314c0*/  LDL.LU R28, [R1+0xc0] ;  /* 0x0000c000011c7983 */ /* 0x000ee80000300800 */
[----:B------:R-:W3:Y:S01]  /*314d0*/  LDL.LU R29, [R1+0xc4] ;  /* 0x0000c400011d7983 */ /* 0x000ee20000300800 */
        /* <DEDUP_REMOVED lines=12> */
[----:B-1----:R-:W-:Y:S01]  /*315a0*/  ISETP.LT.AND P5, PT, R34, UR4, !P4 ;  /* 0x0000000422007c0c */ /* 0x002fe2000e7a1270 */
[----:B------:R-:W1:Y:S01]  /*315b0*/  LDCU UR4, c[0x0][0x39c] ;  /* 0x00007380ff0477ac */ /* 0x000e620008000800 */
[----:B0-----:R-:W-:Y:S02]  /*315c0*/  IADD3 R78, P6, PT, R74, R2, RZ ;  /* 0x000000024a4e7210 */ /* 0x001fe40007fde0ff */
[----:B----4-:R-:W-:Y:S01]  /*315d0*/  PRMT R73, R80, 0x9910, RZ ;  /* 0x0000991050497816 */ /* 0x010fe200000000ff */
[----:B------:R-:W-:-:S02]  /*315e0*/  IMAD.MOV.U32 R80, RZ, RZ, R82 ;  /* 0x000000ffff507224 */ /* 0x000fc400078e0052 */
[----:B------:R-:W-:Y:S01]  /*315f0*/  IMAD.X R79, R75, 0x1, R71, P6 ;  /* 0x000000014b4f7824 */ /* 0x000fe200030e0647 */
[----:B------:R-:W-:Y:S01]  /*31600*/  ISETP.LT.AND P1, PT, R35, UR10, !P4 ;  /* 0x0000000a23007c0c */ /* 0x000fe2000e721270 */
[----:B------:R-:W0:Y:S01]  /*31610*/  LDCU UR10, c[0x0][0x398] ;  /* 0x00007300ff0a77ac */ /* 0x000e220008000800 */
[----:B------:R-:W-:Y:S02]  /*31620*/  SHF.R.S32.HI R80, RZ, 0x8, R80 ;  /* 0x00000008ff507819 */ /* 0x000fe40000011450 */
[----:B------:R-:W-:Y:S01]  /*31630*/  ISETP.LT.AND P4, PT, R37, UR6, !P4 ;  /* 0x0000000625007c0c */ /* 0x000fe2000e781270 */
[----:B------:R-:W4:Y:S01]  /*31640*/  LDCU UR6, c[0x0][0x39c] ;  /* 0x00007380ff0677ac */ /* 0x000f220008000800 */
        /* <DEDUP_REMOVED lines=11> */
[----:B-1----:R-:W-:Y:S01]  /*31700*/  ISETP.GE.AND P4, PT, R81, UR4, PT ;  /* 0x0000000451007c0c */ /* 0x002fe2000bf86270 */
[----:B------:R-:W1:Y:S01]  /*31710*/  LDCU UR4, c[0x0][0x398] ;  /* 0x00007300ff0477ac */ /* 0x000e620008000800 */
        /* <DEDUP_REMOVED lines=12> */
[----:B-----5:R-:W-:Y:S02]  /*317e0*/  F2FP.SATFINITE.E4M3.F32.PACK_AB_MERGE_C R83, R33, R32, RZ ;  /* 0x000000202153723e */ /* 0x020fe400048070ff */
[----:B------:R-:W5:Y:S01]  /*317f0*/  LDL.LU R32, [R1+0x4c8] ;  /* 0x0004c80001207983 */ /* 0x000f620000300800 */
[----:B------:R-:W-:Y:S01]  /*31800*/  IMAD.X R75, R80, 0x1, R71, P6 ;  /* 0x00000001504b7824 */ /* 0x000fe200030e0647 */
[----:B--2---:R-:W-:-:S02]  /*31810*/  F2FP.SATFINITE.E4M3.F32.PACK_AB_MERGE_C R82, R31, R30, RZ ;  /* 0x0000001e1f52723e */ /* 0x004fc400048070ff */
[----:B------:R-:W-:Y:S01]  /*31820*/  @P1 STG.E.U8 desc[UR24][R76.64], R84 ;  /* 0x000000544c001986 */ /* 0x000fe2000c101118 */
[----:B------:R-:W-:-:S03]  /*31830*/  PRMT R78, R83, 0x9910, RZ ;  /* 0x00009910534e7816 */ /* 0x000fc600000000ff */
[----:B------:R-:W5:Y:S04]  /*31840*/  LDL.LU R33, [R1+0x4cc] ;  /* 0x0004cc0001217983 */ /* 0x000f680000300800 */
[----:B------:R2:W-:Y:S04]  /*31850*/  @P5 STG.E.U8 desc[UR24][R74.64], R83 ;  /* 0x000000534a005986 */ /* 0x0005e8000c101118 */
[----:B------:R-:W5:Y:S04]  /*31860*/  LDL.LU R30, [R1+0x2c8] ;  /* 0x0002c800011e7983 */ /* 0x000f680000300800 */
[----:B------:R-:W5:Y:S01]  /*31870*/  LDL.LU R31, [R1+0x2cc] ;  /* 0x0002cc00011f7983 */ /* 0x000f620000300800 */
[----:B------:R-:W-:Y:S01]  /*31880*/  ISETP.LT.AND P1, PT, R35, UR10, !P3 ;  /* 0x0000000a23007c0c */ /* 0x000fe2000df21270 */
[----:B------:R-:W0:Y:S01]  /*31890*/  LDCU UR10, c[0x0][0x398] ;  /* 0x00007300ff0a77ac */ /* 0x000e220008000800 */
[----:B------:R-:W-:Y:S01]  /*318a0*/  ISETP.LT.AND P3, PT, R37, UR14, !P3 ;  /* 0x0000000e25007c0c */ /* 0x000fe2000df61270 */
[----:B--2---:R-:W-:Y:S01]  /*318b0*/  VIADD R75, R66, 0x34 ;  /* 0x00000034424b7836 */ /* 0x004fe20000000000 */
[----:B------:R-:W-:Y:S01]  /*318c0*/  IADD3 R76, P5, PT, R73, R68, RZ ;  /* 0x00000044494c7210 */ /* 0x000fe20007fbe0ff */
[----:B------:R-:W2:Y:S01]  /*318d0*/  LDCU UR14, c[0x0][0x398] ;  /* 0x00007300ff0e77ac */ /* 0x000ea20008000800 */
[----:B---3--:R-:W-:-:S02]  /*318e0*/  F2FP.SATFINITE.E4M3.F32.PACK_AB_MERGE_C R83, R29, R28, RZ ;  /* 0x0000001c1d53723e */ /* 0x008fc400048070ff */
[----:B------:R-:W3:Y:S04]  /*318f0*/  LDL.LU R28, [R1+0xc8] ;  /* 0x0000c800011c7983 */ /* 0x000ee80000300800 */
[----:B------:R-:W3:Y:S01]  /*31900*/  LDL.LU R29, [R1+0xcc] ;  /* 0x0000cc00011d7983 */ /* 0x000ee20000300800 */
[----:B------:R-:W-:Y:S01]  /*31910*/  IADD3 R74, P6, PT, R73, R70, RZ ;  /* 0x00000046494a7210 */ /* 0x000fe20007fde0ff */
[C---:B------:R-:W-:Y:S01]  /*31920*/  IMAD.X R77, R80.reuse, 0x1, R3, P5 ;  /* 0x00000001504d7824 */ /* 0x040fe200028e0603 */
[----:B----4-:R-:W-:Y:S01]  /*31930*/  ISETP.GE.AND P5, PT, R75, UR6, PT ;  /* 0x000000064b007c0c */ /* 0x010fe2000bfa6270 */
[----:B------:R-:W-:Y:S01]  /*31940*/  VIADD R73, R73, UR30 ;  /* 0x0000001e49497c36 */ /* 0x000fe20008000000 */
[----:B------:R-:W4:Y:S01]  /*31950*/  LDCU UR6, c[0x0][0x398] ;  /* 0x00007300ff0677ac */ /* 0x000f220008000800 */
[----:B------:R-:W-:Y:S01]  /*31960*/  IMAD.X R75, R80, 0x1, R69, P6 ;  /* 0x00000001504b7824 */ /* 0x000fe200030e0645 */
[----:B------:R2:W-:Y:S02]  /*31970*/  @P1 STG.E.U8 desc[UR24][R76.64], R82 ;  /* 0x000000524c001986 */ /* 0x0005e4000c101118 */
[----:B------:R-:W-:-:S02]  /*31980*/  SHF.R.S32.HI R79, RZ, 0x1f, R73 ;  /* 0x0000001fff4f7819 */ /* 0x000fc40000011449 */
[----:B------:R4:W-:Y:S01]  /*31990*/  @P3 STG.E.U8 desc[UR24][R74.64], R81 ;  /* 0x000000514a003986 */ /* 0x0009e2000c101118 */
[----:B-1----:R-:W-:Y:S01]  /*319a0*/  ISETP.LT.AND P3, PT, R67, UR4, !P2 ;  /* 0x0000000443007c0c */ /* 0x002fe2000d761270 */
[----:B------:R-:W1:Y:S01]  /*319b0*/  LDCU UR4, c[0x0][0x39c] ;  /* 0x00007380ff0477ac */ /* 0x000e620008000800 */
[----:B0-----:R-:W-:Y:S01]  /*319c0*/  ISETP.LT.AND P1, PT, R34, UR9, !P2 ;  /* 0x0000000922007c0c */ /* 0x001fe2000d721270 */
[----:B------:R-:W3:Y:S01]  /*319d0*/  LDL.LU R39, [R1+0x6d0] ;  /* 0x0006d00001277983 */ /* 0x000ee20000300800 */
[----:B------:R-:W-:Y:S01]  /*319e0*/  PRMT R80, R84, 0x9910, RZ ;  /* 0x0000991054507816 */ /* 0x000fe200000000ff */
[----:B------:R-:W0:Y:S01]  /*319f0*/  LDCU UR9, c[0x0][0x398] ;  /* 0x00007300ff0977ac */ /* 0x000e220008000800 */
[----:B--2---:R-:W-:Y:S01]  /*31a00*/  IADD3 R76, P6, PT, R73, R0, RZ ;  /* 0x00000000494c7210 */ /* 0x004fe20007fde0ff */
[----:B------:R-:W2:Y:S04]  /*31a10*/  LDL.LU R36, [R1+0x6d4] ;  /* 0x0006d40001247983 */ /* 0x000ea80000300800 */
[----:B------:R-:W-:Y:S01]  /*31a20*/  IMAD.X R77, R79, 0x1, R72, P6 ;  /* 0x000000014f4d7824 */ /* 0x000fe200030e0648 */
[----:B----4-:R-:W-:-:S02]  /*31a30*/  IADD3 R74, P6, PT, R73, R2, RZ ;  /* 0x00000002494a7210 */ /* 0x010fc40007fde0ff */
[----:B------:R-:W-:Y:S02]  /*31a40*/  SHF.R.S32.HI R80, RZ, 0x8, R80 ;  /* 0x00000008ff507819 */ /* 0x000fe40000011450 */
[----:B------:R-:W-:Y:S01]  /*31a50*/  SHF.R.S32.HI R78, RZ, 0x8, R78 ;  /* 0x00000008ff4e7819 */ /* 0x000fe2000001144e */
[----:B------:R-:W-:Y:S02]  /*31a60*/  IMAD.X R75, R79, 0x1, R71, P6 ;  /* 0x000000014f4b7824 */ /* 0x000fe400030e0647 */
[----:B------:R4:W-:Y:S04]  /*31a70*/  @P3 STG.E.U8 desc[UR24][R76.64], R80 ;  /* 0x000000504c003986 */ /* 0x0009e8000c101118 */
[----:B------:R0:W-:Y:S01]  /*31a80*/  @P1 STG.E.U8 desc[UR24][R74.64], R78 ;  /* 0x0000004e4a001986 */ /* 0x0001e2000c101118 */
[----:B------:R-:W-:Y:S01]  /*31a90*/  ISETP.LT.AND P1, PT, R35, UR6, !P2 ;  /* 0x0000000623007c0c */ /* 0x000fe2000d721270 */
[----:B------:R-:W1:Y:S01]  /*31aa0*/  LDCU UR6, c[0x0][0x39c] ;  /* 0x00007380ff0677ac */ /* 0x000e620008000800 */
[----:B------:R-:W-:-:S02]  /*31ab0*/  PRMT R82, R82, 0x9910, RZ ;  /* 0x0000991052527816 */ /* 0x000fc400000000ff */
[----:B----4-:R-:W-:Y:S02]  /*31ac0*/  IADD3 R80, P6, PT, R73, R68, RZ ;  /* 0x0000004449507210 */ /* 0x010fe40007fde0ff */
[----:B------:R-:W-:Y:S02]  /*31ad0*/  SHF.R.S32.HI R82, RZ, 0x8, R82 ;  /* 0x00000008ff527819 */ /* 0x000fe40000011452 */
[----:B0-----:R-:W-:Y:S01]  /*31ae0*/  PRMT R74, R81, 0x9910, RZ ;  /* 0x00009910514a7816 */ /* 0x001fe200000000ff */
[----:B------:R-:W-:-:S05]  /*31af0*/  IMAD.X R81, R79, 0x1, R3, P6 ;  /* 0x000000014f517824 */ /* 0x000fca00030e0603 */
[----:B------:R5:W-:Y:S02]  /*31b00*/  @P1 STG.E.U8 desc[UR24][R80.64], R82 ;  /* 0x0000005250001986 */ /* 0x000be4000c101118 */
[----:B-----5:R-:W-:Y:S02]  /*31b10*/  F2FP.SATFINITE.E4M3.F32.PACK_AB_MERGE_C R82, R33, R32, RZ ;  /* 0x000000202152723e */ /* 0x020fe400048070ff */
[----:B------:R-:W4:Y:S01]  /*31b20*/  LDL.LU R32, [R1+0x4d0] ;  /* 0x0004d00001207983 */ /* 0x000f220000300800 */
[----:B------:R-:W-:-:S03]  /*31b30*/  F2FP.SATFINITE.E4M3.F32.PACK_AB_MERGE_C R80, R31, R30, RZ ;  /* 0x0000001e1f50723e */ /* 0x000fc600048070ff */
[----:B------:R-:W4:Y:S04]  /*31b40*/  LDL.LU R33, [R1+0x4d4] ;  /* 0x0004d40001217983 */ /* 0x000f280000300800 */
[----:B------:R-:W5:Y:S04]  /*31b50*/  LDL.LU R30, [R1+0x2d0] ;  /* 0x0002d000011e7983 */ /* 0x000f680000300800 */
[----:B------:R-:W5:Y:S01]  /*31b60*/  LDL.LU R31, [R1+0x2d4] ;  /* 0x0002d400011f7983 */ /* 0x000f620000300800 */
[----:B---3--:R-:W-:-:S03]  /*31b70*/  F2FP.SATFINITE.E4M3.F32.PACK_AB_MERGE_C R81, R29, R28, RZ ;  /* 0x0000001c1d51723e */ /* 0x008fc600048070ff */
[----:B------:R-:W3:Y:S04]  /*31b80*/  LDL.LU R28, [R1+0xd0] ;  /* 0x0000d000011c7983 */ /* 0x000ee80000300800 */
[----:B------:R-:W3:Y:S01]  /*31b90*/  LDL.LU R29, [R1+0xd4] ;  /* 0x0000d400011d7983 */ /* 0x000ee20000300800 */
[C---:B------:R-:W-:Y:S01]  /*31ba0*/  IADD3 R78, P6, PT, R73.reuse, R70, RZ ;  /* 0x00000046494e7210 */ /* 0x040fe20007fde0ff */
[----:B------:R-:W-:Y:S01]  /*31bb0*/  VIADD R75, R73, UR30 ;  /* 0x0000001e494b7c36 */ /* 0x000fe20008000000 */
[----:B------:R-:W-:Y:S01]  /*31bc0*/  ISETP.LT.AND P2, PT, R37, UR10, !P2 ;  /* 0x0000000a25007c0c */ /* 0x000fe2000d741270 */
[----:B------:R-:W0:Y:S01]  /*31bd0*/  LDCU UR10, c[0x0][0x398] ;  /* 0x00007300ff0a77ac */ /* 0x000e220008000800 */
[----:B------:R-:W-:Y:S01]  /*31be0*/  ISETP.LT.AND P3, PT, R67, UR12, !P0 ;  /* 0x0000000c43007c0c */ /* 0x000fe2000c761270 */
[----:B------:R-:W-:Y:S01]  /*31bf0*/  IMAD.X R79, R79, 0x1, R69, P6 ;  /* 0x000000014f4f7824 */ /* 0x000fe200030e0645 */
[----:B------:R-:W-:Y:S01]  /*31c00*/  SHF.R.S32.HI R73, RZ, 0x1f, R75 ;  /* 0x0000001fff497819 */ /* 0x000fe2000001144b */
[----:B------:R-:W3:Y:S01]  /*31c10*/  LDL.LU R43, [R1+0x6d8] ;  /* 0x0006d800012b7983 */ /* 0x000ee20000300800 */
[----:B------:R-:W-:Y:S01]  /*31c20*/  IADD3 R76, P6, PT, R75, R0, RZ ;  /* 0x000000004b4c7210 */ /* 0x000fe20007fde0ff */
[----:B------:R-:W0:Y:S01]  /*31c30*/  LDCU UR12, c[0x0][0x398] ;  /* 0x00007300ff0c77ac */ /* 0x000e220008000800 */
[----:B------:R-:W-:Y:S01]  /*31c40*/  SHF.R.S32.HI R74, RZ, 0x8, R74 ;  /* 0x00000008ff4a7819 */ /* 0x000fe2000001144a */
[----:B------:R-:W3:Y:S02]  /*31c50*/  LDL.LU R40, [R1+0x6dc] ;  /* 0x0006dc0001287983 */ /* 0x000ee40000300800 */
[----:B------:R-:W-:-:S02]  /*31c60*/  IMAD.X R77, R73, 0x1, R72, P6 ;  /* 0x00000001494d7824 */ /* 0x000fc400030e0648 */
[----:B------:R0:W-:Y:S04]  /*31c70*/  @P2 STG.E.U8 desc[UR24][R78.64], R74 ;  /* 0x0000004a4e002986 */ /* 0x0001e8000c101118 */
[----:B------:R1:W-:Y:S01]  /*31c80*/  @P3 STG.E.U8 desc[UR24][R76.64], R83 ;  /* 0x000000534c003986 */ /* 0x0003e2000c101118 */
[----:B------:R-:W-:Y:S01]  /*31c90*/  ISETP.LT.AND P3, PT, R34, UR9, !P0 ;  /* 0x0000000922007c0c */ /* 0x000fe2000c761270 */
[----:B------:R-:W2:Y:S01]  /*31ca0*/  LDCU UR9, c[0x0][0x398] ;  /* 0x00007300ff0977ac */ /* 0x000ea20008000800 */
[----:B------:R-:W-:Y:S01]  /*31cb0*/  ISETP.LT.AND P2, PT, R35, UR14, !P0 ;  /* 0x0000000e23007c0c */ /* 0x000fe2000c741270 */
[----:B------:R-:W3:Y:S01]  /*31cc0*/  LDL.LU R41, [R1+0x4d8] ;  /* 0x0004d80001297983 */ /* 0x000ee20000300800 */
[----:B------:R-:W2:Y:S01]  /*31cd0*/  LDCU UR14, c[0x0][0x398] ;  /* 0x00007300ff0e77ac */ /* 0x000ea20008000800 */
[----:B0-----:R-:W-:Y:S01]  /*31ce0*/  IADD3 R78, P6, PT, R75, R2, RZ ;  /* 0x000000024b4e7210 */ /* 0x001fe20007fde0ff */
[----:B------:R-:W-:Y:S01]  /*31cf0*/  VIADD R74, R66, 0x35 ;  /* 0x00000035424a7836 */ /* 0x000fe20000000000 */
[----:B------:R-:W3:Y:S03]  /*31d00*/  LDL.LU R38, [R1+0x4dc] ;  /* 0x0004dc0001267983 */ /* 0x000ee60000300800 */
[----:B------:R-:W-:Y:S01]  /*31d10*/  IMAD.X R79, R73, 0x1, R71, P6 ;  /* 0x00000001494f7824 */ /* 0x000fe200030e0647 */
[----:B-1----:R-:W-:-:S02]  /*31d20*/  IADD3 R76, P6, PT, R75, R68, RZ ;  /* 0x000000444b4c7210 */ /* 0x002fc40007fde0ff */
[----:B------:R-:W-:Y:S01]  /*31d30*/  ISETP.GE.AND P1, PT, R74, UR4, PT ;  /* 0x000000044a007c0c */ /* 0x000fe2000bf26270 */
[----:B------:R-:W-:Y:S01]  /*31d40*/  VIADD R74, R66, 0x36 ;  /* 0x00000036424a7836 */ /* 0x000fe20000000000 */
[----:B------:R0:W-:Y:S01]  /*31d50*/  @P3 STG.E.U8 desc[UR24][R78.64], R82 ;  /* 0x000000524e003986 */ /* 0x0001e2000c101118 */
[----:B------:R-:W-:Y:S01]  /*31d60*/  IMAD.X R77, R73, 0x1, R3, P6 ;  /* 0x00000001494d7824 */ /* 0x000fe200030e0603 */
[----:B------:R-:W1:Y:S01]  /*31d70*/  LDCU UR4, c[0x0][0x398] ;  /* 0x00007300ff0477ac */ /* 0x000e620008000800 */
[----:B------:R-:W-:Y:S02]  /*31d80*/  PRMT R83, R83, 0x9910, RZ ;  /* 0x0000991053537816 */ /* 0x000fe400000000ff */
[----:B------:R-:W-:Y:S01]  /*31d90*/  ISETP.GE.AND P3, PT, R74, UR6, PT ;  /* 0x000000064a007c0c */ /* 0x000fe2000bf66270 */
[----:B------:R-:W-:Y:S01]  /*31da0*/  VIADD R74, R75, UR30 ;  /* 0x0000001e4b4a7c36 */ /* 0x000fe20008000000 */
[----:B------:R1:W-:Y:S01]  /*31db0*/  @P2 STG.E.U8 desc[UR24][R76.64], R80 ;  /* 0x000000504c002986 */ /* 0x0003e2000c101118 */
[----:B--2---:R-:W-:Y:S01]  /*31dc0*/  ISETP.LT.AND P0, PT, R37, UR9, !P0 ;  /* 0x0000000925007c0c */ /* 0x004fe2000c701270 */
[----:B------:R-:W2:Y:S01]  /*31dd0*/  LDCU UR6, c[0x0][0x398] ;  /* 0x00007300ff0677ac */ /* 0x000ea20008000800 */
[----:B0-----:R-:W-:Y:S01]  /*31de0*/  IADD3 R78, P6, PT, R75, R70, RZ ;  /* 0x000000464b4e7210 */ /* 0x001fe20007fde0ff */
[----:B------:R-:W0:Y:S01]  /*31df0*/  LDCU UR9, c[0x0][0x398] ;  /* 0x00007300ff0977ac */ /* 0x000e220008000800 */
[----:B------:R-:W-:-:S02]  /*31e00*/  ISETP.LT.AND P2, PT, R67, UR10, !P4 ;  /* 0x0000000a43007c0c */ /* 0x000fc4000e741270 */
[----:B------:R-:W-:Y:S01]  /*31e10*/  SHF.R.S32.HI R75, RZ, 0x1f, R74 ;  /* 0x0000001fff4b7819 */ /* 0x000fe2000001144a */
[----:B------:R-:W-:Y:S01]  /*31e20*/  IMAD.X R79, R73, 0x1, R69, P6 ;  /* 0x00000001494f7824 */ /* 0x000fe200030e0645 */
[----:B------:R-:W-:Y:S01]  /*31e30*/  PRMT R82, R82, 0x9910, RZ ;  /* 0x0000991052527816 */ /* 0x000fe200000000ff */
[----:B------:R-:W-:Y:S01]  /*31e40*/  IMAD.MOV.U32 R73, RZ, RZ, R83 ;  /* 0x000000ffff497224 */ /* 0x000fe200078e0053 */
[----:B-1----:R-:W-:Y:S01]  /*31e50*/  IADD3 R76, P6, PT, R74, R0, RZ ;  /* 0x000000004a4c7210 */ /* 0x002fe20007fde0ff */
[----:B------:R-:W1:Y:S03]  /*31e60*/  LDCU UR10, c[0x0][0x398] ;  /* 0x00007300ff0a77ac */ /* 0x000e660008000800 */
        /* <DEDUP_REMOVED lines=14> */
[----:B-----5:R-:W-:-:S03]  /*31f50*/  F2FP.SATFINITE.E4M3.F32.PACK_AB_MERGE_C R82, R31, R30, RZ ;  /* 0x0000001e1f52723e */ /* 0x020fc600048070ff */
[----:B------:R-:W5:Y:S01]  /*31f60*/  LDL.LU R36, [R1+0x6e4] ;  /* 0x0006e40001247983 */ /* 0x000f620000300800 */
[----:B0-----:R-:W-:Y:S02]  /*31f70*/  PRMT R79, R81, 0x9910, RZ ;  /* 0x00009910514f7816 */ /* 0x001fe400000000ff */
[----:B----4-:R-:W-:Y:S02]  /*31f80*/  F2FP.SATFINITE.E4M3.F32.PACK_AB_MERGE_C R81, R33, R32, RZ ;  /* 0x000000202151723e */ /* 0x010fe400048070ff */
[----:B------:R-:W4:Y:S04]  /*31f90*/  LDL.LU R32, [R1+0x4e0] ;  /* 0x0004e00001207983 */ /* 0x000f280000300800 */
[----:B------:R-:W4:Y:S04]  /*31fa0*/  LDL.LU R33, [R1+0x4e4] ;  /* 0x0004e40001217983 */ /* 0x000f280000300800 */
[----:B------:R-:W4:Y:S04]  /*31fb0*/  LDL.LU R30, [R1+0x2d8] ;  /* 0x0002d800011e7983 */ /* 0x000f280000300800 */
[----:B------:R-:W4:Y:S01]  /*31fc0*/  LDL.LU R31, [R1+0x2dc] ;  /* 0x0002dc00011f7983 */ /* 0x000f220000300800 */
[----:B---3--:R-:W-:-:S03]  /*31fd0*/  F2FP.SATFINITE.E4M3.F32.PACK_AB_MERGE_C R84, R29, R28, RZ ;  /* 0x0000001c1d54723e */ /* 0x008fc600048070ff */
[----:B------:R-:W3:Y:S04]  /*31fe0*/  LDL.LU R28, [R1+0xd8] ;  /* 0x0000d800011c7983 */ /* 0x000ee80000300800 */
[----:B------:R-:W3:Y:S01]  /*31ff0*/  LDL.LU R29, [R1+0xdc] ;  /* 0x0000dc00011d7983 */ /* 0x000ee20000300800 */
[----:B--2---:R-:W-:Y:S01]  /*32000*/  ISETP.LT.AND P0, PT, R35, UR6, !P4 ;  /* 0x0000000623007c0c */ /* 0x004fe2000e701270 */
        /* <DEDUP_REMOVED lines=10> */
[----:B------:R-:W0:Y:S01]  /*320b0*/  LDCU UR9, c[0x0][0x398] ;  /* 0x00007300ff0977ac */ /* 0x000e220008000800 */
[C---:B--2---:R-:W-:Y:S01]  /*320c0*/  VIADD R73, R74.reuse, UR30 ;  /* 0x0000001e4a497c36 */ /* 0x044fe20008000000 */
[----:B------:R-:W-:-:S04]  /*320d0*/  IADD3 R76, P4, PT, R74, R70, RZ ;  /* 0x000000464a4c7210 */ /* 0x000fc80007f9e0ff */
[----:B------:R-:W-:Y:S02]  /*320e0*/  SHF.R.S32.HI R80, RZ, 0x1f, R73 ;  /* 0x0000001fff507819 */ /* 0x000fe40000011449 */
[----:B------:R-:W-:Y:S01]  /*320f0*/  IADD3 R74, P6, PT, R73, R0, RZ ;  /* 0x00000000494a7210 */ /* 0x000fe20007fde0ff */
[----:B------:R-:W-:Y:S01]  /*32100*/  IMAD.X R77, R75, 0x1, R69, P4 ;  /* 0x000000014b4d7824 */ /* 0x000fe200020e0645 */
[----:B------:R-:W-:Y:S01]  /*32110*/  ISETP.GE.AND P4, PT, R78, UR4, PT ;  /* 0x000000044e007c0c */ /* 0x000fe2000bf86270 */
[----:B------:R-:W2:Y:S02]  /*32120*/  LDCU UR4, c[0x0][0x39c] ;  /* 0x00007380ff0477ac */ /* 0x000ea40008000800 */
        /* <DEDUP_REMOVED lines=13> */
[C---:B--2---:R-:W-:Y:S02]  /*32200*/  IADD3 R74, P6, PT, R73.reuse, R70, RZ ;  /* 0x00000046494a7210 */ /* 0x044fe40007fde0ff */
        /* <DEDUP_REMOVED lines=14> */
[----:B--2---:R-:W-:-:S02]  /*322f0*/  IADD3 R76, P2, PT, R73, R0, RZ ;  /* 0x00000000494c7210 */ /* 0x004fc40007f5e0ff */
        /* <DEDUP_REMOVED lines=8> */
[----:B------:R-:W2:Y:S02]  /*32380*/  LDCU UR4, c[0x0][0x39c] ;  /* 0x00007380ff0477ac */ /* 0x000ea40008000800 */
[----:B------:R1:W-:Y:S01]  /*32390*/  @P5 STG.E.U8 desc[UR24][R74.64], R80 ;  /* 0x000000504a005986 */ /* 0x0003e2000c101118 */
[----:B-----5:R-:W-:Y:S01]  /*323a0*/  F2FP.SATFINITE.E4M3.F32.PACK_AB_MERGE_C R83, R36, R39, RZ ;  /* 0x000000272453723e */ /* 0x020fe200048070ff */
[----:B------:R-:W5:Y:S01]  /*323b0*/  LDCU UR12, c[0x0][0x398] ;  /* 0x00007300ff0c77ac */ /* 0x000f620008000800 */
        /* <DEDUP_REMOVED lines=25> */
[----:B--2---:R-:W-:Y:S01]  /*32550*/  ISETP.GE.AND P1, PT, R79, UR4, PT ;  /* 0x000000044f007c0c */ /* 0x004fe2000bf26270 */
[----:B------:R-:W2:Y:S01]  /*32560*/  LDCU UR4, c[0x0][0x398] ;  /* 0x00007300ff0477ac */ /* 0x000ea20008000800 */
[----:B----4-:R-:W-:Y:S02]  /*32570*/  F2FP.SATFINITE.E4M3.F32.PACK_AB_MERGE_C R79, R31, R30, RZ ;  /* 0x0000001e1f4f723e */ /* 0x010fe400048070ff */
[----:B------:R-:W4:Y:S04]  /*32580*/  LDL.LU R30, [R1+0x2e0] ;  /* 0x0002e000011e7983 */ /* 0x000f280000300800 */
[----:B------:R-:W4:Y:S04]  /*32590*/  LDL.LU R31, [R1+0x2e4] ;  /* 0x0002e400011f7983 */ /* 0x000f280000300800 */
[----:B------:R-:W3:Y:S04]  /*325a0*/  LDL.LU R28, [R1+0xe0] ;  /* 0x0000e000011c7983 */ /* 0x000ee80000300800 */
[----:B------:R-:W3:Y:S01]  /*325b0*/  LDL.LU R29, [R1+0xe4] ;  /* 0x0000e400011d7983 */ /* 0x000ee20000300800 */
[----:B------:R-:W-:Y:S01]  /*325c0*/  ISETP.LT.AND P5, PT, R34, UR10, !P3 ;  /* 0x0000000a22007c0c */ /* 0x000fe2000dfa1270 */
[----:B------:R-:W2:Y:S01]  /*325d0*/  LDCU UR10, c[0x0][0x398] ;  /* 0x00007300ff0a77ac */ /* 0x000ea20008000800 */
[----:B------:R-:W-:-:S02]  /*325e0*/  IADD3 R74, P6, PT, R73, R2, RZ ;  /* 0x00000002494a7210 */ /* 0x000fc40007fde0ff */
[----:B------:R-:W-:Y:S02]  /*325f0*/  F2FP.SATFINITE.E4M3.F32.PACK_AB_MERGE_C R82, R38, R41, RZ ;  /* 0x000000292652723e */ /* 0x000fe400048070ff */
[----:B-1----:R-:W-:Y:S01]  /*32600*/  PRMT R81, R81, 0x9910, RZ ;  /* 0x0000991051517816 */ /* 0x002fe200000000ff */
[----:B------:R-:W-:Y:S01]  /*32610*/  IMAD.X R75, R78, 0x1, R71, P6 ;  /* 0x000000014e4b7824 */ /* 0x000fe200030e0647 */
[----:B------:R-:W-:Y:S01]  /*32620*/  ISETP.LT.AND P6, PT, R35, UR6, !P3 ;  /* 0x0000000623007c0c */ /* 0x000fe2000dfc1270 */
[----:B------:R-:W1:Y:S01]  /*32630*/  LDCU UR6, c[0x0][0x398] ;  /* 0x00007300ff0677ac */ /* 0x000e620008000800 */
[----:B------:R-:W5:Y:S04]  /*32640*/  LDL.LU R41, [R1+0x6e8] ;  /* 0x0006e80001297983 */ /* 0x000f680000300800 */
[----:B------:R2:W-:Y:S01]  /*32650*/  @P5 STG.E.U8 desc[UR24][R74.64], R82 ;  /* 0x000000524a005986 */ /* 0x0005e2000c101118 */
[----:B0-----:R-:W-:Y:S01]  /*32660*/  ISETP.LT.AND P3, PT, R37, UR9, !P3 ;  /* 0x0000000925007c0c */ /* 0x001fe2000df61270 */
[----:B------:R-:W0:Y:S02]  /*32670*/  LDCU UR9, c[0x0][0x398] ;  /* 0x00007300ff0977ac */ /* 0x000e240008000800 */
[----:B------:R-:W5:Y:S01]  /*32680*/  LDL.LU R38, [R1+0x6ec] ;  /* 0x0006ec0001267983 */ /* 0x000f620000300800 */
[----:B------:R-:W-:-:S03]  /*32690*/  F2FP.SATFINITE.E4M3.F32.PACK_AB_MERGE_C R84, R33, R32, RZ ;  /* 0x000000202154723e */ /* 0x000fc600048070ff */
[----:B------:R-:W5:Y:S01]  /*326a0*/  LDL.LU R39, [R1+0x4e8] ;  /* 0x0004e80001277983 */ /* 0x000f620000300800 */
[----:B--2---:R-:W-:-:S03]  /*326b0*/  IADD3 R74, P5, PT, R73, R68, RZ ;  /* 0x00000044494a7210 */ /* 0x004fc60007fbe0ff */
[----:B------:R-:W2:Y:S02]  /*326c0*/  LDL.LU R36, [R1+0x4ec] ;  /* 0x0004ec0001247983 */ /* 0x000ea40000300800 */
[----:B------:R-:W-:Y:S01]  /*326d0*/  IMAD.X R75, R78, 0x1, R3, P5 ;  /* 0x000000014e4b7824 */ /* 0x000fe200028e0603 */
[----:B------:R-:W-:Y:S01]  /*326e0*/  ISETP.LT.AND P5, PT, R67, UR10, !P4 ;  /* 0x0000000a43007c0c */ /* 0x000fe2000e7a1270 */
[----:B------:R-:W0:Y:S01]  /*326f0*/  LDCU UR10, c[0x0][0x398] ;  /* 0x00007300ff0a77ac */ /* 0x000e220008000800 */
[----:B------:R-:W-:Y:S01]  /*32700*/  PRMT R82, R82, 0x9910, RZ ;  /* 0x0000991052527816 */ /* 0x000fe200000000ff */
[----:B------:R-:W2:Y:S04]  /*32710*/  LDL.LU R32, [R1+0x2e8] ;  /* 0x0002e80001207983 */ /* 0x000ea80000300800 */
[----:B------:R0:W-:Y:S01]  /*32720*/  @P6 STG.E.U8 desc[UR24][R74.64], R79 ;  /* 0x0000004f4a006986 */ /* 0x0001e2000c101118 */
[C---:B------:R-:W-:Y:S01]  /*32730*/  IADD3 R76, P6, PT, R73.reuse, R70, RZ ;  /* 0x00000046494c7210 */ /* 0x040fe20007fde0ff */
[----:B------:R-:W-:-:S02]  /*32740*/  VIADD R73, R73, UR30 ;  /* 0x0000001e49497c36 */ /* 0x000fc40008000000 */
[----:B------:R-:W2:Y:S02]  /*32750*/  LDL.LU R33, [R1+0x2ec] ;  /* 0x0002ec0001217983 */ /* 0x000ea40000300800 */
[----:B------:R-:W-:Y:S01]  /*32760*/  IMAD.X R77, R78, 0x1, R69, P6 ;  /* 0x000000014e4d7824 */ /* 0x000fe200030e0645 */
[----:B------:R-:W-:Y:S02]  /*32770*/  SHF.R.S32.HI R78, RZ, 0x1f, R73 ;  /* 0x0000001fff4e7819 */ /* 0x000fe40000011449 */
[----:B0-----:R-:W-:Y:S02]  /*32780*/  IADD3 R74, P6, PT, R73, R0, RZ ;  /* 0x00000000494a7210 */ /* 0x001fe40007fde0ff */
[----:B------:R0:W-:Y:S01]  /*32790*/  @P3 STG.E.U8 desc[UR24][R76.64], R80 ;  /* 0x000000504c003986 */ /* 0x0001e2000c101118 */
[----:B------:R-:W-:Y:S01]  /*327a0*/  ISETP.LT.AND P3, PT, R34, UR4, !P4 ;  /* 0x0000000422007c0c */ /* 0x000fe2000e761270 */
[----:B------:R-:W1:Y:S01]  /*327b0*/  LDCU UR4, c[0x0][0x39c] ;  /* 0x00007380ff0477ac */ /* 0x000e620008000800 */
        /* <DEDUP_REMOVED lines=39> */
[----:B-----5:R-:W-:Y:S02]  /*32a30*/  ISETP.LT.AND P3, PT, R34, UR12, !P2 ;  /* 0x0000000c22007c0c */ /* 0x020fe4000d761270 */
[----:B------:R-:W-:Y:S01]  /*32a40*/  IADD3 R76, P6, PT, R73, R2, RZ ;  /* 0x00000002494c7210 */ /* 0x000fe20007fde0ff */
[----:B0-----:R-:W-:Y:S01]  /*32a50*/  VIADD R75, R66, 0x3c ;  /* 0x0000003c424b7836 */ /* 0x001fe20000000000 */
[----:B------:R-:W-:Y:S01]  /*32a60*/  ISETP.LT.AND P5, PT, R35, UR14, !P2 ;  /* 0x0000000e23007c0c */ /* 0x000fe2000d7a1270 */
[----:B------:R-:W0:Y:S02]  /*32a70*/  LDCU UR12, c[0x0][0x398] ;  /* 0x00007300ff0c77ac */ /* 0x000e240008000800 */
[----:B------:R-:W-:Y:S01]  /*32a80*/  IMAD.X R77, R78, 0x1, R71, P6 ;  /* 0x000000014e4d7824 */ /* 0x000fe200030e0647 */
[----:B------:R-:W-:Y:S01]  /*32a90*/  IADD3 R74, P6, PT, R73, R68, RZ ;  /* 0x00000044494a7210 */ /* 0x000fe20007fde0ff */
[----:B------:R-:W5:Y:S01]  /*32aa0*/  LDCU UR14, c[0x0][0x398] ;  /* 0x00007300ff0e77ac */ /* 0x000f620008000800 */
[----:B------:R-:W-:-:S03]  /*32ab0*/  ISETP.LT.AND P2, PT, R37, UR16, !P2 ;  /* 0x0000001025007c0c */ /* 0x000fc6000d741270 */
[----:B------:R0:W-:Y:S01]  /*32ac0*/  @P3 STG.E.U8 desc[UR24][R76.64], R84 ;  /* 0x000000544c003986 */ /* 0x0001e2000c101118 */
[----:B-1----:R-:W-:Y:S01]  /*32ad0*/  ISETP.GE.AND P3, PT, R75, UR6, PT ;  /* 0x000000064b007c0c */ /* 0x002fe2000bf66270 */
[----:B------:R-:W1:Y:S01]  /*32ae0*/  LDCU UR6, c[0x0][0x398] ;  /* 0x00007300ff0677ac */ /* 0x000e620008000800 */
[----:B------:R-:W-:Y:S01]  /*32af0*/  IMAD.X R75, R78, 0x1, R3, P6 ;  /* 0x000000014e4b7824 */ /* 0x000fe200030e0603 */
[----:B------:R-:W-:Y:S01]  /*32b00*/  PRMT R81, R83, 0x9910, RZ ;  /* 0x0000991053517816 */ /* 0x000fe200000000ff */
[----:B------:R-:W1:Y:S03]  /*32b10*/  LDCU UR16, c[0x0][0x398] ;  /* 0x00007300ff1077ac */ /* 0x000e660008000800 */
[----:B------:R5:W-:Y:S01]  /*32b20*/  @P5 STG.E.U8 desc[UR24][R74.64], R79 ;  /* 0x0000004f4a005986 */ /* 0x000be2000c101118 */
[----:B------:R-:W-:Y:S01]  /*32b30*/  ISETP.LT.AND P5, PT, R67, UR9, !P0 ;  /* 0x0000000943007c0c */ /* 0x000fe2000c7a1270 */
[----:B------:R-:W2:Y:S01]  /*32b40*/  LDCU UR9, c[0x0][0x398] ;  /* 0x00007300ff0977ac */ /* 0x000ea20008000800 */
[C---:B0-----:R-:W-:Y:S01]  /*32b50*/  IADD3 R76, P6, PT, R73.reuse, R70, RZ ;  /* 0x00000046494c7210 */ /* 0x041fe20007fde0ff */
[----:B------:R-:W-:-:S04]  /*32b60*/  VIADD R73, R73, UR30 ;  /* 0x0000001e49497c36 */ /* 0x000fc80008000000 */
[----:B------:R-:W-:Y:S01]  /*32b70*/  IMAD.X R77, R78, 0x1, R69, P6 ;  /* 0x000000014e4d7824 */ /* 0x000fe200030e0645 */
[----:B------:R-:W-:Y:S02]  /*32b80*/  SHF.R.S32.HI R78, RZ, 0x1f, R73 ;  /* 0x0000001fff4e7819 */ /* 0x000fe40000011449 */
[----:B-----5:R-:W-:Y:S02]  /*32b90*/  IADD3 R74, P6, PT, R73, R0, RZ ;  /* 0x00000000494a7210 */ /* 0x020fe40007fde0ff */
[----:B------:R0:W-:Y:S03]  /*32ba0*/  @P2 STG.E.U8 desc[UR24][R76.64], R80 ;  /* 0x000000504c002986 */ /* 0x0001e6000c101118 */
[----:B------:R-:W-:Y:S01]  /*32bb0*/  IMAD.X R75, R78, 0x1, R72, P6 ;  /* 0x000000014e4b7824 */ /* 0x000fe200030e0648 */
[----:B-1----:R-:W-:Y:S01]  /*32bc0*/  ISETP.LT.AND P2, PT, R34, UR6, !P0 ;  /* 0x0000000622007c0c */ /* 0x002fe2000c741270 */
[----:B------:R-:W1:Y:S01]  /*32bd0*/  LDCU UR6, c[0x0][0x398] ;  /* 0x00007300ff0677ac */ /* 0x000e620008000800 */
[----:B0-----:R-:W-:-:S02]  /*32be0*/  SHF.R.S32.HI R76, RZ, 0x8, R81 ;  /* 0x00000008ff4c7819 */ /* 0x001fc40000011451 */
[----:B------:R-:W-:-:S03]  /*32bf0*/  PRMT R77, R84, 0x9910, RZ ;  /* 0x00009910544d7816 */ /* 0x000fc600000000ff */
[----:B------:R0:W-:Y:S01]  /*32c00*/  @P5 STG.E.U8 desc[UR24][R74.64], R76 ;  /* 0x0000004c4a005986 */ /* 0x0001e2000c101118 */
[----:B------:R-:W-:Y:S01]  /*32c10*/  ISETP.LT.AND P5, PT, R35, UR10, !P0 ;  /* 0x0000000a23007c0c */ /* 0x000fe2000c7a1270 */
[----:B------:R-:W5:Y:S01]  /*32c20*/  LDCU UR10, c[0x0][0x398] ;  /* 0x00007300ff0a77ac */ /* 0x000f620008000800 */
        /* <DEDUP_REMOVED lines=10> */
[----:B--2---:R-:W-:Y:S01]  /*32cd0*/  ISETP.LT.AND P0, PT, R37, UR9, !P0 ;  /* 0x0000000925007c0c */ /* 0x004fe2000c701270 */
[----:B------:R-:W2:Y:S01]  /*32ce0*/  LDCU UR9, c[0x0][0x398] ;  /* 0x00007300ff0977ac */ /* 0x000ea20008000800 */
[----:B------:R-:W-:Y:S01]  /*32cf0*/  PRMT R80, R80, 0x9910, RZ ;  /* 0x0000991050507816 */ /* 0x000fe200000000ff */
[----:B------:R-:W2:Y:S01]  /*32d00*/  LDCU UR4, c[0x0][0x39c] ;  /* 0x00007380ff0477ac */ /* 0x000ea20008000800 */
[----:B0-----:R-:W-:-:S05]  /*32d10*/  SHF.R.S32.HI R76, RZ, 0x8, R81 ;  /* 0x00000008ff4c7819 */ /* 0x001fca0000011451 */
[----:B------:R0:W-:Y:S01]  /*32d20*/  @P5 STG.E.U8 desc[UR24][R74.64], R76 ;  /* 0x0000004c4a005986 */ /* 0x0001e2000c101118 */
[----:B-1----:R-:W-:Y:S01]  /*32d30*/  ISETP.LT.AND P5, PT, R67, UR6, !P1 ;  /* 0x0000000643007c0c */ /* 0x002fe2000cfa1270 */
        /* <DEDUP_REMOVED lines=10> */
[----:B-----5:R-:W-:Y:S01]  /*32de0*/  ISETP.LT.AND P0, PT, R34, UR10, !P1 ;  /* 0x0000000a22007c0c */ /* 0x020fe2000cf01270 */
[----:B------:R-:W-:Y:S01]  /*32df0*/  VIADD R78, R66, 0x3e ;  /* 0x0000003e424e7836 */ /* 0x000fe20000000000 */
[----:B------:R-:W-:Y:S01]  /*32e00*/  F2FP.SATFINITE.E4M3.F32.PACK_AB_MERGE_C R82, R36, R39, RZ ;  /* 0x000000272452723e */ /* 0x000fe200048070ff */
[----:B------:R-:W5:Y:S01]  /*32e10*/  LDCU UR10, c[0x0][0x398] ;  /* 0x00007300ff0a77ac */ /* 0x000f620008000800 */
[----:B------:R1:W-:Y:S01]  /*32e20*/  @P5 STG.E.U8 desc[UR24][R74.64], R81 ;  /* 0x000000514a005986 */ /* 0x0003e2000c101118 */
[----:B--2---:R-:W-:Y:S01]  /*32e30*/  ISETP.LT.AND P5, PT, R35, UR9, !P1 ;  /* 0x0000000923007c0c */ /* 0x004fe2000cfa1270 */
[----:B------:R-:W2:Y:S01]  /*32e40*/  LDCU UR9, c[0x0][0x398] ;  /* 0x00007300ff0977ac */ /* 0x000ea20008000800 */
[----:B0-----:R-:W-:-:S05]  /*32e50*/  IADD3 R76, P6, PT, R73, R2, RZ ;  /* 0x00000002494c7210 */ /* 0x001fca0007fde0ff */
[----:B------:R-:W-:Y:S01]  /*32e60*/  IMAD.X R77, R79, 0x1, R71, P6 ;  /* 0x000000014f4d7824 */ /* 0x000fe200030e0647 */
[----:B-1----:R-:W-:Y:S02]  /*32e70*/  IADD3 R74, P6, PT, R73, R68, RZ ;  /* 0x00000044494a7210 */ /* 0x002fe40007fde0ff */
[----:B------:R-:W-:Y:S02]  /*32e80*/  F2FP.SATFINITE.E4M3.F32.PACK_AB_MERGE_C R80, R33, R32, RZ ;  /* 0x000000202150723e */ /* 0x000fe400048070ff */
[----:B------:R-:W-:Y:S01]  /*32e90*/  @P0 STG.E.U8 desc[UR24][R76.64], R82 ;  /* 0x000000524c000986 */ /* 0x000fe2000c101118 */
[----:B------:R-:W-:Y:S01]  /*32ea0*/  IMAD.X R75, R79, 0x1, R3, P6 ;  /* 0x000000014f4b7824 */ /* 0x000fe200030e0603 */
[----:B------:R-:W-:Y:S02]  /*32eb0*/  ISETP.GE.AND P0, PT, R78, UR4, PT ;  /* 0x000000044e007c0c */ /* 0x000fe4000bf06270 */
[----:B------:R-:W5:Y:S01]  /*32ec0*/  LDL.LU R32, [R1+0x4f0] ;  /* 0x0004f00001207983 */ /* 0x000f620000300800 */
[C---:B------:R-:W-:Y:S01]  /*32ed0*/  IADD3 R78, P6, PT, R73.reuse, R70, RZ ;  /* 0x00000046494e7210 */ /* 0x040fe20007fde0ff */
[----:B------:R-:W0:Y:S02]  /*32ee0*/  LDCU UR4, c[0x0][0x398] ;  /* 0x00007300ff0477ac */ /* 0x000e240008000800 */
[----:B------:R1:W-:Y:S04]  /*32ef0*/  @P5 STG.E.U8 desc[UR24][R74.64], R80 ;  /* 0x000000504a005986 */ /* 0x0003e8000c101118 */
[----:B------:R-:W5:Y:S01]  /*32f00*/  LDL.LU R33, [R1+0x4f4] ;  /* 0x0004f40001217983 */ /* 0x000f620000300800 */
[----:B-1----:R-:W-:Y:S01]  /*32f10*/  VIADD R74, R73, UR30 ;  /* 0x0000001e494a7c36 */ /* 0x002fe20008000000 */
[----:B------:R-:W-:-:S02]  /*32f20*/  PRMT R73, R81, 0x9910, RZ ;  /* 0x0000991051497816 */ /* 0x000fc400000000ff */
[----:B----4-:R-:W-:Y:S02]  /*32f30*/  F2FP.SATFINITE.E4M3.F32.PACK_AB_MERGE_C R84, R31, R30, RZ ;  /* 0x0000001e1f54723e */ /* 0x010fe400048070ff */
[----:B------:R-:W4:Y:S04]  /*32f40*/  LDL.LU R30, [R1+0x2f0] ;  /* 0x0002f000011e7983 */ /* 0x000f280000300800 */
[----:B------:R-:W4:Y:S01]  /*32f50*/  LDL.LU R31, [R1+0x2f4] ;  /* 0x0002f400011f7983 */ /* 0x000f220000300800 */
[----:B---3--:R-:W-:-:S03]  /*32f60*/  F2FP.SATFINITE.E4M3.F32.PACK_AB_MERGE_C R81, R29, R28, RZ ;  /* 0x0000001c1d51723e */ /* 0x008fc600048070ff */
[----:B------:R-:W3:Y:S04]  /*32f70*/  LDL.LU R28, [R1+0xf0] ;  /* 0x0000f000011c7983 */ /* 0x000ee80000300800 */
[----:B------:R-:W3:Y:S01]  /*32f80*/  LDL.LU R29, [R1+0xf4] ;  /* 0x0000f400011d7983 */ /* 0x000ee20000300800 */
[----:B------:R-:W-:Y:S01]  /*32f90*/  ISETP.LT.AND P1, PT, R37, UR6, !P1 ;  /* 0x0000000625007c0c */ /* 0x000fe2000cf21270 */
[----:B------:R-:W-:Y:S01]  /*32fa0*/  IMAD.X R79, R79, 0x1, R69, P6 ;  /* 0x000000014f4f7824 */ /* 0x000fe200030e0645 */
[----:B--2---:R-:W-:Y:S01]  /*32fb0*/  ISETP.LT.AND P5, PT, R67, UR9, !P4 ;  /* 0x0000000943007c0c */ /* 0x004fe2000e7a1270 */
[----:B------:R-:W1:Y:S01]  /*32fc0*/  LDCU UR6, c[0x0][0x398] ;  /* 0x00007300ff0677ac */ /* 0x000e620008000800 */
[----:B------:R-:W-:Y:S02]  /*32fd0*/  SHF.R.S32.HI R75, RZ, 0x1f, R74 ;  /* 0x0000001fff4b7819 */ /* 0x000fe4000001144a */
[----:B------:R-:W-:Y:S01]  /*32fe0*/  IADD3 R76, P6, PT, R74, R0, RZ ;  /* 0x000000004a4c7210 */ /* 0x000fe20007fde0ff */
[----:B------:R-:W2:Y:S01]  /*32ff0*/  LDCU UR9, c[0x0][0x398] ;  /* 0x00007300ff0977ac */ /* 0x000ea20008000800 */
        /* <DEDUP_REMOVED lines=8> */
[----:B--2---:R-:W-:Y:S01]  /*33080*/  PRMT R73, R80, 0x9910, RZ ;  /* 0x0000991050497816 */ /* 0x004fe200000000ff */
[----:B------:R-:W-:-:S02]  /*33090*/  IMAD.MOV.U32 R80, RZ, RZ, R82 ;  /* 0x000000ffff507224 */ /* 0x000fc400078e0052 */
[----:B------:R-:W-:Y:S01]  /*330a0*/  IMAD.X R79, R75, 0x1, R71, P6 ;  /* 0x000000014b4f7824 */ /* 0x000fe200030e0647 */
[----:B-----5:R-:W-:Y:S01]  /*330b0*/  ISETP.LT.AND P1, PT, R35, UR10, !P4 ;  /* 0x0000000a23007c0c */ /* 0x020fe2000e721270 */
[----:B------:R-:W1:Y:S01]  /*330c0*/  LDCU UR10, c[0x0][0x398] ;  /* 0x00007300ff0a77ac */ /* 0x000e620008000800 */
[----:B------:R-:W-:Y:S02]  /*330d0*/  SHF.R.S32.HI R80, RZ, 0x8, R80 ;  /* 0x00000008ff507819 */ /* 0x000fe40000011450 */
[----:B------:R-:W-:Y:S01]  /*330e0*/  ISETP.LT.AND P4, PT, R37, UR6, !P4 ;  /* 0x0000000625007c0c */ /* 0x000fe2000e781270 */
[----:B------:R-:W2:Y:S01]  /*330f0*/  LDCU UR6, c[0x0][0x39c] ;  /* 0x00007380ff0677ac */ /* 0x000ea20008000800 */
[----:B------:R-:W-:Y:S01]  /*33100*/  IADD3 R76, P6, PT, R74, R68, RZ ;  /* 0x000000444a4c7210 */ /* 0x000fe20007fde0ff */
[----:B------:R5:W-:Y:S01]  /*33110*/  @P5 STG.E.U8 desc[UR24][R78.64], R80 ;  /* 0x000000504e005986 */ /* 0x000be2000c101118 */
[----:B------:R-:W-:Y:S02]  /*33120*/  PRMT R82, R81, 0x9910, RZ ;  /* 0x0000991051527816 */ /* 0x000fe400000000ff */
[----:B------:R-:W-:Y:S01]  /*33130*/  SHF.R.S32.HI R73, RZ, 0x8, R73 ;  /* 0x00000008ff497819 */ /* 0x000fe20000011449 */
[----:B------:R-:W-:Y:S01]  /*33140*/  IMAD.X R77, R75, 0x1, R3, P6 ;  /* 0x000000014b4d7824 */ /* 0x000fe200030e0603 */
[----:B------:R-:W-:Y:S01]  /*33150*/  SHF.R.S32.HI R82, RZ, 0x8, R82 ;  /* 0x00000008ff527819 */ /* 0x000fe20000011452 */
[----:B------:R-:W-:Y:S01]  /*33160*/  VIADD R81, R66, 0x3f ;  /* 0x0000003f42517836 */ /* 0x000fe20000000000 */
[----:B-----5:R-:W-:-:S02]  /*33170*/  IADD3 R78, P5, PT, R74, R70, RZ ;  /* 0x000000464a4e7210 */ /* 0x020fc40007fbe0ff */
[----:B------:R-:W-:Y:S03]  /*33180*/  @P1 STG.E.U8 desc[UR24][R76.64], R73 ;  /* 0x000000494c001986 */ /* 0x000fe6000c101118 */
[----:B------:R-:W-:-:S05]  /*33190*/  IMAD.X R79, R75, 0x1, R69, P5 ;  /* 0x000000014b4f7824 */ /* 0x000fca00028e0645 */
[----:B------:R4:W-:Y:S01]  /*331a0*/  @P4 STG.E.U8 desc[UR24][R78.64], R82 ;  /* 0x000000524e004986 */ /* 0x0009e2000c101118 */
[----:B0-----:R-:W-:Y:S01]  /*331b0*/  ISETP.GE.AND P4, PT, R81, UR4, PT ;  /* 0x0000000451007c0c */ /* 0x001fe2000bf86270 */
[----:B------:R-:W0:Y:S01]  /*331c0*/  LDCU UR4, c[0x0][0x398] ;  /* 0x00007300ff0477ac */ /* 0x000e220008000800 */
[----:B------:R-:W-:Y:S02]  /*331d0*/  F2FP.SATFINITE.E4M3.F32.PACK_AB_MERGE_C R83, R33, R32, RZ ;  /* 0x000000202153723e */ /* 0x000fe400048070ff */
[----:B---3--:R-:W-:Y:S02]  /*331e0*/  F2FP.SATFINITE.E4M3.F32.PACK_AB_MERGE_C R81, R29, R28, RZ ;  /* 0x0000001c1d51723e */ /* 0x008fe400048070ff */
[----:B------:R-:W3:Y:S04]  /*331f0*/  LDL.LU R28, [R1+0x6f8] ;  /* 0x0006f800011c7983 */ /* 0x000ee80000300800 */
[----:B------:R-:W3:Y:S01]  /*33200*/  LDL.LU R29, [R1+0x6fc] ;  /* 0x0006fc00011d7983 */ /* 0x000ee20000300800 */
[----:B----4-:R-:W-:-:S03]  /*33210*/  F2FP.SATFINITE.E4M3.F32.PACK_AB_MERGE_C R82, R31, R30, RZ ;  /* 0x0000001e1f52723e */ /* 0x010fc600048070ff */
[----:B------:R-:W4:Y:S04]  /*33220*/  LDL.LU R32, [R1+0x4f8] ;  /* 0x0004f80001207983 */ /* 0x000f280000300800 */
[----:B------:R-:W4:Y:S04]  /*33230*/  LDL.LU R33, [R1+0x4fc] ;  /* 0x0004fc0001217983 */ /* 0x000f280000300800 */
[----:B------:R-:W5:Y:S04]  /*33240*/  LDL.LU R30, [R1+0x2f8] ;  /* 0x0002f800011e7983 */ /* 0x000f680000300800 */
[----:B------:R-:W5:Y:S01]  /*33250*/  LDL.LU R31, [R1+0x2fc] ;  /* 0x0002fc00011f7983 */ /* 0x000f620000300800 */
[----:B------:R-:W-:Y:S01]  /*33260*/  VIADD R73, R74, UR30 ;  /* 0x0000001e4a497c36 */ /* 0x000fe20008000000 */
[----:B------:R-:W-:Y:S01]  /*33270*/  ISETP.LT.AND P1, PT, R67, UR9, !P3 ;  /* 0x0000000943007c0c */ /* 0x000fe2000df21270 */
[----:B------:R-:W0:Y:S03]  /*33280*/  LDCU UR9, c[0x0][0x398] ;  /* 0x00007300ff0977ac */ /* 0x000e260008000800 */
[----:B------:R-:W-:-:S02]  /*33290*/  SHF.R.S32.HI R80, RZ, 0x1f, R73 ;  /* 0x0000001fff507819 */ /* 0x000fc40000011449 */
[C---:B------:R-:W-:Y:S02]  /*332a0*/  IADD3 R76, P6, PT, R73.reuse, R0, RZ ;  /* 0x00000000494c7210 */ /* 0x040fe40007fde0ff */
[----:B------:R-:W-:Y:S01]  /*332b0*/  ISETP.LT.AND P5, PT, R34, UR12, !P3 ;  /* 0x0000000c22007c0c */ /* 0x000fe2000dfa1270 */
[----:B------:R-:W0:Y:S02]  /*332c0*/  LDCU UR12, c[0x0][0x398] ;  /* 0x00007300ff0c77ac */ /* 0x000e240008000800 */
[----:B------:R-:W-:Y:S01]  /*332d0*/  IMAD.X R77, R80, 0x1, R72, P6 ;  /* 0x00000001504d7824 */ /* 0x000fe200030e0648 */
[----:B------:R-:W-:-:S05]  /*332e0*/  IADD3 R74, P6, PT, R73, R2, RZ ;  /* 0x00000002494a7210 */ /* 0x000fca0007fde0ff */
[----:B------:R-:W-:Y:S01]  /*332f0*/  IMAD.X R75, R80, 0x1, R71, P6 ;  /* 0x00000001504b7824 */ /* 0x000fe200030e0647 */
[----:B------:R0:W-:Y:S01]  /*33300*/  @P1 STG.E.U8 desc[UR24][R76.64], R84 ;  /* 0x000000544c001986 */ /* 0x0001e2000c101118 */
[----:B-1----:R-:W-:Y:S01]  /*33310*/  ISETP.LT.AND P1, PT, R35, UR10, !P3 ;  /* 0x0000000a23007c0c */ /* 0x002fe2000df21270 */
[----:B------:R-:W1:Y:S01]  /*33320*/  LDCU UR10, c[0x0][0x398] ;  /* 0x00007300ff0a77ac */ /* 0x000e620008000800 */
[----:B------:R-:W-:Y:S01]  /*33330*/  ISETP.LT.AND P3, PT, R37, UR14, !P3 ;  /* 0x0000000e25007c0c */ /* 0x000fe2000df61270 */
[----:B------:R2:W-:Y:S01]  /*33340*/  @P5 STG.E.U8 desc[UR24][R74.64], R83 ;  /* 0x000000534a005986 */ /* 0x0005e2000c101118 */
[----:B------:R-:W-:Y:S01]  /*33350*/  PRMT R78, R83, 0x9910, RZ ;  /* 0x00009910534e7816 */ /* 0x000fe200000000ff */
[----:B------:R-:W1:Y:S01]  /*33360*/  LDCU UR14, c[0x0][0x398] ;  /* 0x00007300ff0e77ac */ /* 0x000e620008000800 */
[C---:B0-----:R-:W-:Y:S01]  /*33370*/  IADD3 R76, P5, PT, R73.reuse, R68, RZ ;  /* 0x00000044494c7210 */ /* 0x041fe20007fbe0ff */
[----:B--2---:R-:W-:Y:S01]  /*33380*/  VIADD R75, R66, 0x40 ;  /* 0x00000040424b7836 */ /* 0x004fe20000000000 */
[----:B------:R-:W-:-:S03]  /*33390*/  IADD3 R74, P6, PT, R73, R70, RZ ;  /* 0x00000046494a7210 */ /* 0x000fc60007fde0ff */
[C---:B------:R-:W-:Y:S02]  /*333a0*/  IMAD.X R77, R80.reuse, 0x1, R3, P5 ;  /* 0x00000001504d7824 */ /* 0x040fe400028e0603 */
[----:B------:R-:W-:Y:S01]  /*333b0*/  VIADD R73, R73, UR30 ;  /* 0x0000001e49497c36 */ /* 0x000fe20008000000 */
[----:B------:R-:W-:Y:S01]  /*333c0*/  ISETP.GE.AND P5, PT, R75, UR6, PT ;  /* 0x000000064b007c0c */ /* 0x000fe2000bfa6270 */
[----:B------:R-:W-:Y:S01]  /*333d0*/  IMAD.X R75, R80, 0x1, R69, P6 ;  /* 0x00000001504b7824 */ /* 0x000fe200030e0645 */
[----:B------:R-:W0:Y:S01]  /*333e0*/  LDCU UR6, c[0x0][0x398] ;  /* 0x00007300ff0677ac */ /* 0x000e220008000800 */
[----:B------:R2:W-:Y:S01]  /*333f0*/  @P1 STG.E.U8 desc[UR24][R76.64], R82 ;  /* 0x000000524c001986 */ /* 0x0005e2000c101118 */
[----:B------:R-:W-:-:S03]  /*33400*/  SHF.R.S32.HI R79, RZ, 0x1f, R73 ;  /* 0x0000001fff4f7819 */ /* 0x000fc60000011449 */
[----:B------:R0:W-:Y:S01]  /*33410*/  @P3 STG.E.U8 desc[UR24][R74.64], R81 ;  /* 0x000000514a003986 */ /* 0x0001e2000c101118 */
[----:B------:R-:W-:Y:S01]  /*33420*/  ISETP.LT.AND P3, PT, R67, UR4, !P2 ;  /* 0x0000000443007c0c */ /* 0x000fe2000d761270 */
[----:B------:R-:W1:Y:S01]  /*33430*/  LDCU UR4, c[0x0][0x39c] ;  /* 0x00007380ff0477ac */ /* 0x000e620008000800 */
[----:B------:R-:W-:Y:S02]  /*33440*/  ISETP.LT.AND P1, PT, R34, UR9, !P2 ;  /* 0x0000000922007c0c */ /* 0x000fe4000d721270 */
[----:B------:R-:W-:Y:S01]  /*33450*/  PRMT R80, R84, 0x9910, RZ ;  /* 0x0000991054507816 */ /* 0x000fe200000000ff */
[----:B------:R-:W1:Y:S01]  /*33460*/  LDCU UR9, c[0x0][0x398] ;  /* 0x00007300ff0977ac */ /* 0x000e620008000800 */
[----:B--2---:R-:W-:-:S05]  /*33470*/  IADD3 R76, P6, PT, R73, R0, RZ ;  /* 0x00000000494c7210 */ /* 0x004fca0007fde0ff */
[----:B------:R-:W-:Y:S01]  /*33480*/  IMAD.X R77, R79, 0x1, R72, P6 ;  /* 0x000000014f4d7824 */ /* 0x000fe200030e0648 */
[----:B0-----:R-:W-:Y:S02]  /*33490*/  IADD3 R74, P6, PT, R73, R2, RZ ;  /* 0x00000002494a7210 */ /* 0x001fe40007fde0ff */
        /* <DEDUP_REMOVED lines=8> */
[----:B0-----:R-:W-:Y:S02]  /*33520*/  IADD3 R80, P6, PT, R73, R68, RZ ;  /* 0x0000004449507210 */ /* 0x001fe40007fde0ff */
[----:B------:R-:W-:Y:S02]  /*33530*/  SHF.R.S32.HI R82, RZ, 0x8, R82 ;  /* 0x00000008ff527819 */ /* 0x000fe40000011452 */
[----:B--2---:R-:W-:Y:S01]  /*33540*/  PRMT R74, R81, 0x9910, RZ ;  /* 0x00009910514a7816 */ /* 0x004fe200000000ff */
[----:B------:R-:W-:-:S05]  /*33550*/  IMAD.X R81, R79, 0x1, R3, P6 ;  /* 0x000000014f517824 */ /* 0x000fca00030e0603 */
[----:B------:R4:W-:Y:S01]  /*33560*/  @P1 STG.E.U8 desc[UR24][R80.64], R82 ;  /* 0x0000005250001986 */ /* 0x0009e2000c101118 */
[----:B---3--:R-:W-:-:S03]  /*33570*/  F2FP.SATFINITE.E4M3.F32.PACK_AB_MERGE_C R83, R29, R28, RZ ;  /* 0x0000001c1d53723e */ /* 0x008fc600048070ff */
[----:B------:R-:W2:Y:S04]  /*33580*/  LDL.LU R28, [R1+0xf8] ;  /* 0x0000f800011c7983 */ /* 0x000ea80000300800 */
[----:B------:R-:W2:Y:S01]  /*33590*/  LDL.LU R29, [R1+0xfc] ;  /* 0x0000fc00011d7983 */ /* 0x000ea20000300800 */
[----:B----4-:R-:W-:-:S03]  /*335a0*/  F2FP.SATFINITE.E4M3.F32.PACK_AB_MERGE_C R82, R33, R32, RZ ;  /* 0x000000202152723e */ /* 0x010fc600048070ff */
[----:B------:R-:W3:Y:S04]  /*335b0*/  LDL.LU R39, [R1+0x500] ;  /* 0x0005000001277983 */ /* 0x000ee80000300800 */
[----:B------:R-:W3:Y:S01]  /*335c0*/  LDL.LU R36, [R1+0x504] ;  /* 0x0005040001247983 */ /* 0x000ee20000300800 */
[----:B-----5:R-:W-:-:S03]  /*335d0*/  F2FP.SATFINITE.E4M3.F32.PACK_AB_MERGE_C R80, R31, R30, RZ ;  /* 0x0000001e1f50723e */ /* 0x020fc600048070ff */
[----:B------:R-:W4:Y:S04]  /*335e0*/  LDL.LU R32, [R1+0x300] ;  /* 0x0003000001207983 */ /* 0x000f280000300800 */
[----:B------:R-:W4:Y:S04]  /*335f0*/  LDL.LU R33, [R1+0x304] ;  /* 0x0003040001217983 */ /* 0x000f280000300800 */
[----:B------:R-:W5:Y:S04]  /*33600*/  LDL.LU R30, [R1+0x100] ;  /* 0x00010000011e7983 */ /* 0x000f680000300800 */
[----:B------:R-:W5:Y:S01]  /*33610*/  LDL.LU R31, [R1+0x104] ;  /* 0x00010400011f7983 */ /* 0x000f620000300800 */
[C---:B------:R-:W-:Y:S01]  /*33620*/  IADD3 R78, P6, PT, R73.reuse, R70, RZ ;  /* 0x00000046494e7210 */ /* 0x040fe20007fde0ff */
[----:B------:R-:W-:Y:S01]  /*33630*/  VIADD R75, R73, UR30 ;  /* 0x0000001e494b7c36 */ /* 0x000fe20008000000 */
[----:B-1----:R-:W-:Y:S01]  /*33640*/  ISETP.LT.AND P2, PT, R37, UR10, !P2 ;  /* 0x0000000a25007c0c */ /* 0x002fe2000d741270 */
[----:B------:R-:W0:Y:S01]  /*33650*/  LDCU UR10, c[0x0][0x398] ;  /* 0x00007300ff0a77ac */ /* 0x000e220008000800 */
[----:B------:R-:W-:Y:S01]  /*33660*/  ISETP.LT.AND P3, PT, R67, UR12, !P0 ;  /* 0x0000000c43007c0c */ /* 0x000fe2000c761270 */
[----:B------:R-:W-:Y:S01]  /*33670*/  IMAD.X R79, R79, 0x1, R69, P6 ;  /* 0x000000014f4f7824 */ /* 0x000fe200030e0645 */
[----:B------:R-:W-:Y:S01]  /*33680*/  SHF.R.S32.HI R73, RZ, 0x1f, R75 ;  /* 0x0000001fff497819 */ /* 0x000fe2000001144b */
[----:B------:R-:W1:Y:S01]  /*33690*/  LDCU UR12, c[0x0][0x398] ;  /* 0x00007300ff0c77ac */ /* 0x000e620008000800 */
[----:B------:R-:W-:-:S02]  /*336a0*/  IADD3 R76, P6, PT, R75, R0, RZ ;  /* 0x000000004b4c7210 */ /* 0x000fc40007fde0ff */
[----:B------:R-:W-:-:S03]  /*336b0*/  SHF.R.S32.HI R74, RZ, 0x8, R74 ;  /* 0x00000008ff4a7819 */ /* 0x000fc6000001144a */
[----:B------:R-:W-:Y:S02]  /*336c0*/  IMAD.X R77, R73, 0x1, R72, P6 ;  /* 0x00000001494d7824 */ /* 0x000fe400030e0648 */
[----:B------:R0:W-:Y:S04]  /*336d0*/  @P2 STG.E.U8 desc[UR24][R78.64], R74 ;  /* 0x0000004a4e002986 */ /* 0x0001e8000c101118 */
[----:B------:R1:W-:Y:S01]  /*336e0*/  @P3 STG.E.U8 desc[UR24][R76.64], R83 ;  /* 0x000000534c003986 */ /* 0x0003e2000c101118 */
[----:B------:R-:W-:Y:S01]  /*336f0*/  ISETP.LT.AND P3, PT, R34, UR9, !P0 ;  /* 0x0000000922007c0c */ /* 0x000fe2000c761270 */
[----:B------:R-:W1:Y:S01]  /*33700*/  LDCU UR9, c[0x0][0x398] ;  /* 0x00007300ff0977ac */ /* 0x000e620008000800 */
[----:B------:R-:W-:Y:S01]  /*33710*/  ISETP.LT.AND P2, PT, R35, UR14, !P0 ;  /* 0x0000000e23007c0c */ /* 0x000fe2000c741270 */
[----:B------:R-:W2:Y:S01]  /*33720*/  LDCU UR14, c[0x0][0x398] ;  /* 0x00007300ff0e77ac */ /* 0x000ea20008000800 */
[----:B0-----:R-:W-:Y:S01]  /*33730*/  IADD3 R78, P6, PT, R75, R2, RZ ;  /* 0x000000024b4e7210 */ /* 0x001fe20007fde0ff */
[----:B------:R-:W-:-:S04]  /*33740*/  VIADD R74, R66, 0x41 ;  /* 0x00000041424a7836 */ /* 0x000fc80000000000 */
[----:B------:R-:W-:Y:S01]  /*33750*/  IMAD.X R79, R73, 0x1, R71, P6 ;  /* 0x00000001494f7824 */ /* 0x000fe200030e0647 */
[----:B-1----:R-:W-:Y:S02]  /*33760*/  IADD3 R76, P6, PT, R75, R68, RZ ;  /* 0x000000444b4c7210 */ /* 0x002fe40007fde0ff */
        /* <DEDUP_REMOVED lines=9> */
[----:B------:R-:W-:Y:S01]  /*33800*/  ISETP.LT.AND P0, PT, R37, UR9, !P0 ;  /* 0x0000000925007c0c */ /* 0x000fe2000c701270 */
        /* <DEDUP_REMOVED lines=12> */
[----:B--2---:R-:W-:-:S02]  /*338d0*/  F2FP.SATFINITE.E4M3.F32.PACK_AB_MERGE_C R81, R29, R28, RZ ;  /* 0x0000001c1d51723e */ /* 0x004fc400048070ff */
[----:B------:R-:W2:Y:S04]  /*338e0*/  LDL.LU R28, [R1+0x520] ;  /* 0x00052000011c7983 */ /* 0x000ea80000300800 */
[----:B------:R0:W-:Y:S04]  /*338f0*/  @P0 STG.E.U8 desc[UR24][R78.64], R81 ;  /* 0x000000514e000986 */ /* 0x0001e8000c101118 */
[----:B------:R1:W-:Y:S01]  /*33900*/  @P2 STG.E.U8 desc[UR24][R76.64], R73 ;  /* 0x000000494c002986 */ /* 0x0003e2000c101118 */
[----:B------:R-:W-:Y:S01]  /*33910*/  ISETP.LT.AND P2, PT, R34, UR4, !P4 ;  /* 0x0000000422007c0c */ /* 0x000fe2000e741270 */
[----:B------:R-:W3:Y:S02]  /*33920*/  LDCU UR4, c[0x0][0x39c] ;  /* 0x00007380ff0477ac */ /* 0x000ee40008000800 */
[----:B------:R-:W2:Y:S01]  /*33930*/  LDL.LU R29, [R1+0x524] ;  /* 0x00052400011d7983 */ /* 0x000ea20000300800 */
[----:B0-----:R-:W-:-:S03]  /*33940*/  IADD3 R78, P6, PT, R74, R2, RZ ;  /* 0x000000024a4e7210 */ /* 0x001fc60007fde0ff */
[----:B------:R-:W2:Y:S01]  /*33950*/  LDL.LU R43, [R1+0x508] ;  /* 0x00050800012b7983 */ /* 0x000ea20000300800 */
[----:B-1----:R-:W-:Y:S01]  /*33960*/  PRMT R73, R80, 0x9910, RZ ;  /* 0x0000991050497816 */ /* 0x002fe200000000ff */
[----:B------:R-:W-:Y:S02]  /*33970*/  IMAD.MOV.U32 R80, RZ, RZ, R82 ;  /* 0x000000ffff507224 */ /* 0x000fe400078e0052 */
[----:B------:R-:W2:Y:S01]  /*33980*/  LDL.LU R40, [R1+0x50c] ;  /* 0x00050c0001287983 */ /* 0x000ea20000300800 */
[----:B------:R-:W-:Y:S02]  /*33990*/  IMAD.X R79, R75, 0x1, R71, P6 ;  /* 0x000000014b4f7824 */ /* 0x000fe400030e0647 */
[----:B------:R-:W-:Y:S01]  /*339a0*/  SHF.R.S32.HI R80, RZ, 0x8, R80 ;  /* 0x00000008ff507819 */ /* 0x000fe20000011450 */
[----:B------:R-:W2:Y:S01]  /*339b0*/  LDL.LU R41, [R1+0x308] ;  /* 0x0003080001297983 */ /* 0x000ea20000300800 */
[----:B---3--:R-:W-:-:S03]  /*339c0*/  F2FP.SATFINITE.E4M3.F32.PACK_AB_MERGE_C R83, R36, R39, RZ ;  /* 0x000000272453723e */ /* 0x008fc600048070ff */
[----:B------:R0:W-:Y:S04]  /*339d0*/  @P2 STG.E.U8 desc[UR24][R78.64], R80 ;  /* 0x000000504e002986 */ /* 0x0001e8000c101118 */
[----:B------:R-:W3:Y:S01]  /*339e0*/  LDL.LU R38, [R1+0x30c] ;  /* 0x00030c0001267983 */ /* 0x000ee20000300800 */
[----:B-----5:R-:W-:-:S03]  /*339f0*/  F2FP.SATFINITE.E4M3.F32.PACK_AB_MERGE_C R82, R31, R30, RZ ;  /* 0x0000001e1f52723e */ /* 0x020fc600048070ff */
[----:B------:R-:W5:Y:S01]  /*33a00*/  LDL.LU R39, [R1+0x510] ;  /* 0x0005100001277983 */ /* 0x000f620000300800 */
[----:B0-----:R-:W-:-:S03]  /*33a10*/  PRMT R79, R81, 0x9910, RZ ;  /* 0x00009910514f7816 */ /* 0x001fc600000000ff */
[----:B------:R-:W5:Y:S01]  /*33a20*/  LDL.LU R36, [R1+0x514] ;  /* 0x0005140001247983 */ /* 0x000f620000300800 */
[----:B----4-:R-:W-:-:S03]  /*33a30*/  F2FP.SATFINITE.E4M3.F32.PACK_AB_MERGE_C R81, R33, R32, RZ ;  /* 0x000000202151723e */ /* 0x010fc600048070ff */
[----:B------:R-:W4:Y:S04]  /*33a40*/  LDL.LU R32, [R1+0x310] ;  /* 0x0003100001207983 */ /* 0x000f280000300800 */
[----:B------:R-:W4:Y:S04]  /*33a50*/  LDL.LU R33, [R1+0x314] ;  /* 0x0003140001217983 */ /* 0x000f280000300800 */
[----:B------:R-:W3:Y:S04]  /*33a60*/  LDL.LU R30, [R1+0x108] ;  /* 0x00010800011e7983 */ /* 0x000ee80000300800 */
[----:B------:R-:W3:Y:S01]  /*33a70*/  LDL.LU R31, [R1+0x10c] ;  /* 0x00010c00011f7983 */ /* 0x000ee20000300800 */
[----:B------:R-:W-:Y:S01]  /*33a80*/  ISETP.LT.AND P0, PT, R35, UR6, !P4 ;  /* 0x0000000623007c0c */ /* 0x000fe2000e701270 */
[----:B------:R-:W0:Y:S01]  /*33a90*/  LDCU UR6, c[0x0][0x398] ;  /* 0x00007300ff0677ac */ /* 0x000e220008000800 */
[----:B------:R-:W-:-:S02]  /*33aa0*/  IADD3 R76, P6, PT, R74, R68, RZ ;  /* 0x000000444a4c7210 */ /* 0x000fc40007fde0ff */
        /* <DEDUP_REMOVED lines=24> */
[----:B------:R-:W-:-:S02]  /*33c30*/  ISETP.LT.AND P5, PT, R37, UR14, !P5 ;  /* 0x0000000e25007c0c */ /* 0x000fc4000efa1270 */
[----:B------:R-:W-:Y:S01]  /*33c40*/  F2FP.SATFINITE.E4M3.F32.PACK_AB_MERGE_C R84, R5, R4, RZ ;  /* 0x000000040554723e */ /* 0x000fe200048070ff */
[C---:B-1----:R-:W-:Y:S01]  /*33c50*/  IMAD.X R79, R80.reuse, 0x1, R71, P6 ;  /* 0x00000001504f7824 */ /* 0x042fe200030e0647 */
[C---:B------:R-:W-:Y:S01]  /*33c60*/  IADD3 R76, P6, PT, R73.reuse, R68, RZ ;  /* 0x00000044494c7210 */ /* 0x040fe20007fde0ff */
[----:B------:R-:W1:Y:S04]  /*33c70*/  LDCU UR14, c[0x0][0x398] ;  /* 0x00007300ff0e77ac */ /* 0x000e680008000800 */
[----:B------:R-:W-:Y:S01]  /*33c80*/  IMAD.X R77, R80, 0x1, R3, P6 ;  /* 0x00000001504d7824 */ /* 0x000fe200030e0603 */
[C---:B0-----:R-:W-:Y:S01]  /*33c90*/  IADD3 R74, P6, PT, R73.reuse, R70, RZ ;  /* 0x00000046494a7210 */ /* 0x041fe20007fde0ff */
[----:B------:R0:W-:Y:S01]  /*33ca0*/  @P2 STG.E.U8 desc[UR24][R78.64], R81 ;  /* 0x000000514e002986 */ /* 0x0001e2000c101118 */
[----:B------:R-:W-:-:S03]  /*33cb0*/  VIADD R4, R73, UR30 ;  /* 0x0000001e49047c36 */ /* 0x000fc60008000000 */
[----:B------:R-:W-:Y:S01]  /*33cc0*/  IMAD.X R75, R80, 0x1, R69, P6 ;  /* 0x00000001504b7824 */ /* 0x000fe200030e0645 */
[----:B------:R1:W-:Y:S01]  /*33cd0*/  @P0 STG.E.U8 desc[UR24][R76.64], R82 ;  /* 0x000000524c000986 */ /* 0x0003e2000c101118 */
[----:B------:R-:W-:Y:S01]  /*33ce0*/  ISETP.LT.AND P0, PT, R67, UR9, !P1 ;  /* 0x0000000943007c0c */ /* 0x000fe2000cf01270 */
[----:B------:R-:W1:Y:S02]  /*33cf0*/  LDCU UR9, c[0x0][0x398] ;  /* 0x00007300ff0977ac */ /* 0x000e640008000800 */
[----:B------:R1:W-:Y:S01]  /*33d00*/  @P5 STG.E.U8 desc[UR24][R74.64], R84 ;  /* 0x000000544a005986 */ /* 0x0003e2000c101118 */
[----:B------:R-:W-:Y:S01]  /*33d10*/  ISETP.LT.AND P5, PT, R34, UR10, !P1 ;  /* 0x0000000a22007c0c */ /* 0x000fe2000cfa1270 */
[----:B------:R-:W2:Y:S01]  /*33d20*/  LDCU UR10, c[0x0][0x398] ;  /* 0x00007300ff0a77ac */ /* 0x000ea20008000800 */
[----:B------:R-:W-:Y:S02]  /*33d30*/  SHF.R.S32.HI R5, RZ, 0x1f, R4 ;  /* 0x0000001fff057819 */ /* 0x000fe40000011404 */
[----:B0-----:R-:W-:-:S02]  /*33d40*/  PRMT R79, R83, 0x9910, RZ ;  /* 0x00009910534f7816 */ /* 0x001fc400000000ff */
[C---:B-1----:R-:W-:Y:S02]  /*33d50*/  IADD3 R76, P2, PT, R4.reuse, R0, RZ ;  /* 0x00000000044c7210 */ /* 0x042fe40007f5e0ff */
[----:B------:R-:W-:Y:S02]  /*33d60*/  PRMT R73, R81, 0x9910, RZ ;  /* 0x0000991051497816 */ /* 0x000fe400000000ff */
[----:B------:R-:W-:Y:S01]  /*33d70*/  IADD3 R74, P6, PT, R4, R2, RZ ;  /* 0x00000002044a7210 */ /* 0x000fe20007fde0ff */
[C---:B------:R-:W-:Y:S01]  /*33d80*/  IMAD.X R77, R5.reuse, 0x1, R72, P2 ;  /* 0x00000001054d7824 */ /* 0x040fe200010e0648 */
[----:B------:R-:W-:Y:S02]  /*33d90*/  SHF.R.S32.HI R79, RZ, 0x8, R79 ;  /* 0x00000008ff4f7819 */ /* 0x000fe4000001144f */
[----:B------:R-:W-:Y:S01]  /*33da0*/  SHF.R.S32.HI R73, RZ, 0x8, R73 ;  /* 0x00000008ff497819 */ /* 0x000fe20000011449 */
[----:B------:R-:W-:Y:S01]  /*33db0*/  IMAD.X R75, R5, 0x1, R71, P6 ;  /* 0x00000001054b7824 */ /* 0x000fe200030e0647 */
[----:B------:R-:W-:Y:S01]  /*33dc0*/  ISETP.LT.AND P6, PT, R35, UR12, !P1 ;  /* 0x0000000c23007c0c */ /* 0x000fe2000cfc1270 */
[----:B------:R0:W-:Y:S01]  /*33dd0*/  @P0 STG.E.U8 desc[UR24][R76.64], R79 ;  /* 0x0000004f4c000986 */ /* 0x0001e2000c101118 */
[----:B------:R-:W-:Y:S01]  /*33de0*/  PRMT R84, R84, 0x9910, RZ ;  /* 0x0000991054547816 */ /* 0x000fe200000000ff */
[----:B------:R-:W-:Y:S01]  /*33df0*/  VIADD R78, R66, 0x44 ;  /* 0x00000044424e7836 */ /* 0x000fe20000000000 */
[----:B------:R-:W1:Y:S01]  /*33e00*/  LDCU UR12, c[0x0][0x398] ;  /* 0x00007300ff0c77ac */ /* 0x000e620008000800 */
[----:B------:R0:W-:Y:S02]  /*33e10*/  @P5 STG.E.U8 desc[UR24][R74.64], R73 ;  /* 0x000000494a005986 */ /* 0x0001e4000c101118 */
[----:B0-----:R-:W-:Y:S01]  /*33e20*/  PRMT R76, R82, 0x9910, RZ ;  /* 0x00009910524c7816 */ /* 0x001fe200000000ff */
[----:B------:R-:W-:Y:S01]  /*33e30*/  VIADD R73, R66, 0x45 ;  /* 0x0000004542497836 */ /* 0x000fe20000000000 */
[----:B------:R-:W-:-:S04]  /*33e40*/  IADD3 R74, P5, PT, R4, R68, RZ ;  /* 0x00000044044a7210 */ /* 0x000fc80007fbe0ff */
[----:B------:R-:W-:Y:S01]  /*33e50*/  ISETP.GE.AND P0, PT, R73, UR6, PT ;  /* 0x0000000649007c0c */ /* 0x000fe2000bf06270 */
[----:B------:R-:W-:Y:S01]  /*33e60*/  IMAD.X R75, R5, 0x1, R3, P5 ;  /* 0x00000001054b7824 */ /* 0x000fe200028e0603 */
[----:B------:R-:W-:Y:S01]  /*33e70*/  SHF.R.S32.HI R73, RZ, 0x8, R76 ;  /* 0x00000008ff497819 */ /* 0x000fe2000001144c */
[----:B------:R-:W0:Y:S01]  /*33e80*/  LDCU UR6, c[0x0][0x398] ;  /* 0x00007300ff0677ac */ /* 0x000e220008000800 */
[----:B------:R-:W-:-:S03]  /*33e90*/  ISETP.LT.AND P5, PT, R37, UR14, !P1 ;  /* 0x0000000e25007c0c */ /* 0x000fc6000cfa1270 */
[----:B------:R1:W-:Y:S01]  /*33ea0*/  @P6 STG.E.U8 desc[UR24][R74.64], R73 ;  /* 0x000000494a006986 */ /* 0x0003e2000c101118 */
[----:B------:R-:W-:Y:S01]  /*33eb0*/  ISETP.GE.AND P2, PT, R78, UR4, PT ;  /* 0x000000044e007c0c */ /* 0x000fe2000bf46270 */
[----:B------:R-:W0:Y:S01]  /*33ec0*/  LDCU UR4, c[0x0][0x39c] ;  /* 0x00007380ff0477ac */ /* 0x000e220008000800 */
[----:B------:R-:W0:Y:S01]  /*33ed0*/  LDCU UR14, c[0x0][0x398] ;  /* 0x00007300ff0e77ac */ /* 0x000e220008000800 */
[C---:B-1----:R-:W-:Y:S01]  /*33ee0*/  IADD3 R74, P1, PT, R4.reuse, R70, RZ ;  /* 0x00000046044a7210 */ /* 0x042fe20007f3e0ff */
[----:B------:R-:W-:-:S04]  /*33ef0*/  VIADD R4, R4, UR30 ;  /* 0x0000001e04047c36 */ /* 0x000fc80008000000 */
[----:B------:R-:W-:Y:S01]  /*33f00*/  IMAD.X R75, R5, 0x1, R69, P1 ;  /* 0x00000001054b7824 */ /* 0x000fe200008e0645 */
[----:B------:R-:W-:Y:S01]  /*33f10*/  ISETP.LT.AND P1, PT, R67, UR9, !P3 ;  /* 0x0000000943007c0c */ /* 0x000fe2000df21270 */
[----:B------:R-:W-:Y:S01]  /*33f20*/  IMAD.MOV.U32 R73, RZ, RZ, R84 ;  /* 0x000000ffff497224 */ /* 0x000fe200078e0054 */
[----:B------:R-:W-:Y:S01]  /*33f30*/  SHF.R.S32.HI R5, RZ, 0x1f, R4 ;  /* 0x0000001fff057819 */ /* 0x000fe20000011404 */
[----:B------:R-:W1:Y:S01]  /*33f40*/  LDCU UR9, c[0x0][0x398] ;  /* 0x00007300ff0977ac */ /* 0x000e620008000800 */
[----:B------:R-:W-:Y:S02]  /*33f50*/  IADD3 R76, P6, PT, R4, R0, RZ ;  /* 0x00000000044c7210 */ /* 0x000fe40007fde0ff */
[----:B------:R-:W-:-:S03]  /*33f60*/  SHF.R.S32.HI R73, RZ, 0x8, R73 ;  /* 0x00000008ff497819 */ /* 0x000fc60000011449 */
[----:B------:R-:W-:Y:S02]  /*33f70*/  IMAD.X R77, R5, 0x1, R72, P6 ;  /* 0x00000001054d7824 */ /* 0x000fe400030e0648 */
[----:B------:R-:W-:Y:S01]  /*33f80*/  @P5 STG.E.U8 desc[UR24][R74.64], R73 ;  /* 0x000000494a005986 */ /* 0x000fe2000c101118 */
[----:B--2---:R-:W-:-:S05]  /*33f90*/  F2FP.SATFINITE.E4M3.F32.PACK_AB_MERGE_C R78, R40, R43, RZ ;  /* 0x0000002b284e723e */ /* 0x004fca00048070ff */
[----:B------:R3:W-:Y:S02]  /*33fa0*/  @P1 STG.E.U8 desc[UR24][R76.64], R78 ;  /* 0x0000004e4c001986 */ /* 0x0007e4000c101118 */
[----:B---3--:R-:W-:Y:S02]  /*33fb0*/  F2FP.SATFINITE.E4M3.F32.PACK_AB_MERGE_C R76, R31, R30, RZ ;  /* 0x0000001e1f4c723e */ /* 0x008fe400048070ff */
[----:B------:R-:W2:Y:S04]  /*33fc0*/  LDL.LU R30, [R1+0x110] ;  /* 0x00011000011e7983 */ /* 0x000ea80000300800 */
[----:B------:R-:W2:Y:S01]  /*33fd0*/  LDL.LU R31, [R1+0x114] ;  /* 0x00011400011f7983 */ /* 0x000ea20000300800 */
[----:B------:R-:W-:Y:S01]  /*33fe0*/  ISETP.LT.AND P5, PT, R34, UR10, !P3 ;  /* 0x0000000a22007c0c */ /* 0x000fe2000dfa1270 */
[----:B------:R-:W3:Y:S01]  /*33ff0*/  LDCU UR10, c[0x0][0x398] ;  /* 0x00007300ff0a77ac */ /* 0x000ee20008000800 */
[----:B------:R-:W-:-:S02]  /*34000*/  IADD3 R74, P6, PT, R4, R2, RZ ;  /* 0x00000002044a7210 */ /* 0x000fc40007fde0ff */
[----:B------:R-:W-:-:S03]  /*34010*/  F2FP.SATFINITE.E4M3.F32.PACK_AB_MERGE_C R79, R38, R41, RZ ;  /* 0x00000029264f723e */ /* 0x000fc600048070ff */
[----:B------:R-:W-:Y:S01]  /*34020*/  IMAD.X R75, R5, 0x1, R71, P6 ;  /* 0x00000001054b7824 */ /* 0x000fe200030e0647 */
[----:B0-----:R-:W-:Y:S01]  /*34030*/  ISETP.LT.AND P6, PT, R35, UR6, !P3 ;  /* 0x0000000623007c0c */ /* 0x001fe2000dfc1270 */
[----:B------:R-:W-:Y:S01]  /*34040*/  VIADD R73, R66, 0x46 ;  /* 0x0000004642497836 */ /* 0x000fe20000000000 */
[----:B------:R-:W0:Y:S03]  /*34050*/  LDCU UR6, c[0x0][0x398] ;  /* 0x00007300ff0677ac */ /* 0x000e260008000800 */
[----:B------:R1:W-:Y:S01]  /*34060*/  @P5 STG.E.U8 desc[UR24][R74.64], R79 ;  /* 0x0000004f4a005986 */ /* 0x0003e2000c101118 */
[----:B------:R-:W-:Y:S01]  /*34070*/  ISETP.GE.AND P1, PT, R73, UR4, PT ;  /* 0x0000000449007c0c */ /* 0x000fe2000bf26270 */
[----:B------:R-:W0:Y:S01]  /*34080*/  LDCU UR4, c[0x0][0x398] ;  /* 0x00007300ff0477ac */ /* 0x000e220008000800 */
[----:B-1----:R-:W-:-:S05]  /*34090*/  IADD3 R74, P5, PT, R4, R68, RZ ;  /* 0x00000044044a7210 */ /* 0x002fca0007fbe0ff */
[----:B------:R-:W-:Y:S01]  /*340a0*/  IMAD.X R75, R5, 0x1, R3, P5 ;  /* 0x00000001054b7824 */ /* 0x000fe200028e0603 */
[----:B------:R-:W-:Y:S01]  /*340b0*/  ISETP.LT.AND P3, PT, R37, UR9, !P3 ;  /* 0x0000000925007c0c */ /* 0x000fe2000df61270 */
[----:B------:R-:W1:Y:S03]  /*340c0*/  LDCU UR9, c[0x0][0x398] ;  /* 0x00007300ff0977ac */ /* 0x000e660008000800 */
[----:B------:R0:W-:Y:S01]  /*340d0*/  @P6 STG.E.U8 desc[UR24][R74.64], R76 ;  /* 0x0000004c4a006986 */ /* 0x0001e2000c101118 */
[----:B---3--:R-:W-:Y:S01]  /*340e0*/  ISETP.LT.AND P5, PT, R67, UR10, !P4 ;  /* 0x0000000a43007c0c */ /* 0x008fe2000e7a1270 */
[----:B------:R-:W3:Y:S01]  /*340f0*/  LDCU UR10, c[0x0][0x398] ;  /* 0x00007300ff0a77ac */ /* 0x000ee20008000800 */
[----:B------:R-:W-:Y:S02]  /*34100*/  F2FP.SATFINITE.E4M3.F32.PACK_AB_MERGE_C R77, R7, R6, RZ ;  /* 0x00000006074d723e */ /* 0x000fe400048070ff */
[----:B------:R-:W-:-:S02]  /*34110*/  PRMT R73, R78, 0x9910, RZ ;  /* 0x000099104e497816 */ /* 0x000fc400000000ff */
[C---:B0-----:R-:W-:Y:S01]  /*34120*/  IADD3 R74, P6, PT, R4.reuse, R70, RZ ;  /* 0x00000046044a7210 */ /* 0x041fe20007fde0ff */
[----:B------:R-:W-:-:S04]  /*34130*/  VIADD R4, R4, UR30 ;  /* 0x0000001e04047c36 */ /* 0x000fc80008000000 */
[----:B------:R-:W-:Y:S01]  /*34140*/  IMAD.X R75, R5, 0x1, R69, P6 ;  /* 0x00000001054b7824 */ /* 0x000fe200030e0645 */
[----:B------:R-:W-:Y:S02]  /*34150*/  SHF.R.S32.HI R5, RZ, 0x1f, R4 ;  /* 0x0000001fff057819 */ /* 0x000fe40000011404 */
[----:B------:R-:W-:Y:S02]  /*34160*/  IADD3 R6, P6, PT, R4, R0, RZ ;  /* 0x0000000004067210 */ /* 0x000fe40007fde0ff */
[----:B------:R-:W-:Y:S01]  /*34170*/  SHF.R.S32.HI R73, RZ, 0x8, R73 ;  /* 0x00000008ff497819 */ /* 0x000fe20000011449 */
[----:B------:R0:W-:Y:S01]  /*34180*/  @P3 STG.E.U8 desc[UR24][R74.64], R77 ;  /* 0x0000004d4a003986 */ /* 0x0001e2000c101118 */
[----:B------:R-:W-:Y:S01]  /*34190*/  PRMT R79, R79, 0x9910, RZ ;  /* 0x000099104f4f7816 */ /* 0x000fe200000000ff */
[----:B------:R-:W-:Y:S01]  /*341a0*/  IMAD.X R7, R5, 0x1, R72, P6 ;  /* 0x0000000105077824 */ /* 0x000fe200030e0648 */
[----:B------:R-:W-:Y:S01]  /*341b0*/  ISETP.LT.AND P3, PT, R34, UR4, !P4 ;  /* 0x0000000422007c0c */ /* 0x000fe2000e761270 */
[----:B------:R-:W1:Y:S03]  /*341c0*/  LDCU UR4, c[0x0][0x39c] ;  /* 0x00007380ff0477ac */ /* 0x000e660008000800 */
[----:B------:R3:W-:Y:S01]  /*341d0*/  @P5 STG.E.U8 desc[UR24][R6.64], R73 ;  /* 0x0000004906005986 */ /* 0x0007e2000c101118 */
[----:B------:R-:W-:Y:S01]  /*341e0*/  ISETP.LT.AND P5, PT, R35, UR6, !P4 ;  /* 0x0000000623007c0c */ /* 0x000fe2000e7a1270 */
[----:B------:R-:W1:Y:S01]  /*341f0*/  LDCU UR6, c[0x0][0x39c] ;  /* 0x00007380ff0677ac */ /* 0x000e620008000800 */
[----:B0-----:R-:W-:Y:S01]  /*34200*/  IADD3 R74, P6, PT, R4, R2, RZ ;  /* 0x00000002044a7210 */ /* 0x001fe20007fde0ff */
[----:B---3--:R-:W-:-:S04]  /*34210*/  IMAD.MOV.U32 R7, RZ, RZ, R79 ;  /* 0x000000ffff077224 */ /* 0x008fc800078e004f */
[----:B------:R-:W-:Y:S01]  /*34220*/  IMAD.X R75, R5, 0x1, R71, P6 ;  /* 0x00000001054b7824 */ /* 0x000fe200030e0647 */
[----:B------:R-:W-:Y:S02]  /*34230*/  IADD3 R6, P6, PT, R4, R68, RZ ;  /* 0x0000004404067210 */ /* 0x000fe40007fde0ff */
[----:B------:R-:W-:Y:S02]  /*34240*/  SHF.R.S32.HI R7, RZ, 0x8, R7 ;  /* 0x00000008ff077819 */ /* 0x000fe40000011407 */
[----:B------:R-:W-:-:S03]  /*34250*/  PRMT R73, R76, 0x9910, RZ ;  /* 0x000099104c497816 */ /* 0x000fc600000000ff */
[----:B------:R0:W-:Y:S01]  /*34260*/  @P3 STG.E.U8 desc[UR24][R74.64], R7 ;  /* 0x000000074a003986 */ /* 0x0001e2000c101118 */
[----:B------:R-:W-:Y:S02]  /*34270*/  SHF.R.S32.HI R73, RZ, 0x8, R73 ;  /* 0x00000008ff497819 */ /* 0x000fe40000011449 */
[----:B------:R-:W-:Y:S01]  /*34280*/  PRMT R77, R77, 0x9910, RZ ;  /* 0x000099104d4d7816 */ /* 0x000fe200000000ff */
[----:B0-----:R-:W-:Y:S01]  /*34290*/  IMAD.X R7, R5, 0x1, R3, P6 ;  /* 0x0000000105077824 */ /* 0x001fe200030e0603 */
[----:B-1----:R-:W-:Y:S01]  /*342a0*/  ISETP.LT.AND P6, PT, R37, UR9, !P4 ;  /* 0x0000000925007c0c */ /* 0x002fe2000e7c1270 */
[----:B------:R-:W0:Y:S01]  /*342b0*/  LDCU UR9, c[0x0][0x398] ;  /* 0x00007300ff0977ac */ /* 0x000e220008000800 */
[C---:B------:R-:W-:Y:S02]  /*342c0*/  IADD3 R74, P3, PT, R4.reuse, R70, RZ ;  /* 0x00000046044a7210 */ /* 0x040fe40007f7e0ff */
[----:B------:R1:W-:Y:S01]  /*342d0*/  @P5 STG.E.U8 desc[UR24][R6.64], R73 ;  /* 0x0000004906005986 */ /* 0x0003e2000c101118 */
[----:B------:R-:W-:Y:S01]  /*342e0*/  VIADD R4, R4, UR30 ;  /* 0x0000001e04047c36 */ /* 0x000fe20008000000 */
[----:B------:R-:W-:Y:S01]  /*342f0*/  ISETP.LT.AND P4, PT, R67, UR10, !P2 ;  /* 0x0000000a43007c0c */ /* 0x000fe2000d781270 */
[----:B------:R-:W-:Y:S01]  /*34300*/  IMAD.X R75, R5, 0x1, R69, P3 ;  /* 0x00000001054b7824 */ /* 0x000fe200018e0645 */
[----:B-----5:R-:W-:Y:S01]  /*34310*/  F2FP.SATFINITE.E4M3.F32.PACK_AB_MERGE_C R80, R36, R39, RZ ;  /* 0x000000272450723e */ /* 0x020fe200048070ff */
[----:B------:R-:W3:Y:S01]  /*34320*/  LDCU UR10, c[0x0][0x398] ;  /* 0x00007300ff0a77ac */ /* 0x000ee20008000800 */
[----:B------:R-:W-:Y:S01]  /*34330*/  SHF.R.S32.HI R5, RZ, 0x1f, R4 ;  /* 0x0000001fff057819 */ /* 0x000fe20000011404 */
[----:B------:R-:W5:Y:S01]  /*34340*/  LDL.LU R39, [R1+0x518] ;  /* 0x0005180001277983 */ /* 0x000f620000300800 */
[----:B----4-:R-:W-:-:S03]  /*34350*/  F2FP.SATFINITE.E4M3.F32.PACK_AB_MERGE_C R81, R33, R32, RZ ;  /* 0x000000202151723e */ /* 0x010fc600048070ff */
[----:B------:R-:W5:Y:S01]  /*34360*/  LDL.LU R36, [R1+0x51c] ;  /* 0x00051c0001247983 */ /* 0x000f620000300800 */
[----:B-1----:R-:W-:Y:S01]  /*34370*/  IMAD.MOV.U32 R7, RZ, RZ, R77 ;  /* 0x000000ffff077224 */ /* 0x002fe200078e004d */
[----:B------:R-:W-:Y:S01]  /*34380*/  IADD3 R6, P5, PT, R4, R0, RZ ;  /* 0x0000000004067210 */ /* 0x000fe20007fbe0ff */
[----:B------:R-:W-:Y:S01]  /*34390*/  VIADD R73, R66, 0x47 ;  /* 0x0000004742497836 */ /* 0x000fe20000000000 */
[----:B------:R-:W4:Y:S02]  /*343a0*/  LDL.LU R32, [R1+0x318] ;  /* 0x0003180001207983 */ /* 0x000f240000300800 */
[----:B------:R-:W-:Y:S02]  /*343b0*/  SHF.R.S32.HI R7, RZ, 0x8, R7 ;  /* 0x00000008ff077819 */ /* 0x000fe40000011407 */
[----:B------:R-:W4:Y:S04]  /*343c0*/  LDL.LU R33, [R1+0x31c] ;  /* 0x00031c0001217983 */ /* 0x000f280000300800 */
[----:B------:R1:W-:Y:S02]  /*343d0*/  @P6 STG.E.U8 desc[UR24][R74.64], R7 ;  /* 0x000000074a006986 */ /* 0x0003e4000c101118 */
[----:B-1----:R-:W-:-:S05]  /*343e0*/  IMAD.X R7, R5, 0x1, R72, P5 ;  /* 0x0000000105077824 */ /* 0x002fca00028e0648 */
[----:B------:R1:W-:Y:S01]  /*343f0*/  @P4 STG.E.U8 desc[UR24][R6.64], R80 ;  /* 0x0000005006004986 */ /* 0x0003e2000c101118 */
[----:B------:R-:W-:Y:S01]  /*34400*/  ISETP.GE.AND P4, PT, R73, UR4, PT ;  /* 0x0000000449007c0c */ /* 0x000fe2000bf86270 */
[----:B------:R-:W0:Y:S01]  /*34410*/  LDCU UR4, c[0x0][0x39c] ;  /* 0x00007380ff0477ac */ /* 0x000e220008000800 */
[----:B--2---:R-:W-:Y:S02]  /*34420*/  F2FP.SATFINITE.E4M3.F32.PACK_AB_MERGE_C R73, R31, R30, RZ ;  /* 0x0000001e1f49723e */ /* 0x004fe400048070ff */
[----:B------:R-:W2:Y:S04]  /*34430*/  LDL.LU R30, [R1+0x118] ;  /* 0x00011800011e7983 */ /* 0x000ea80000300800 */
[----:B------:R-:W2:Y:S01]  /*34440*/  LDL.LU R31, [R1+0x11c] ;  /* 0x00011c00011f7983 */ /* 0x000ea20000300800 */
[----:B------:R-:W-:-:S02]  /*34450*/  ISETP.LT.AND P3, PT, R34, UR12, !P2 ;  /* 0x0000000c22007c0c */ /* 0x000fc4000d761270 */
[----:B------:R-:W-:Y:S01]  /*34460*/  IADD3 R74, P6, PT, R4, R2, RZ ;  /* 0x00000002044a7210 */ /* 0x000fe20007fde0ff */
[----:B-1----:R-:W-:Y:S01]  /*34470*/  VIADD R7, R66, 0x48 ;  /* 0x0000004842077836 */ /* 0x002fe20000000000 */
[----:B------:R-:W-:Y:S01]  /*34480*/  ISETP.LT.AND P5, PT, R35, UR14, !P2 ;  /* 0x0000000e23007c0c */ /* 0x000fe2000d7a1270 */
[----:B------:R-:W1:Y:S02]  /*34490*/  LDCU UR12, c[0x0][0x398] ;  /* 0x00007300ff0c77ac */ /* 0x000e640008000800 */
[----:B------:R-:W-:Y:S01]  /*344a0*/  IMAD.X R75, R5, 0x1, R71, P6 ;  /* 0x00000001054b7824 */ /* 0x000fe200030e0647 */
[----:B------:R-:W-:Y:S01]  /*344b0*/  IADD3 R6, P6, PT, R4, R68, RZ ;  /* 0x0000004404067210 */ /* 0x000fe20007fde0ff */
[----:B------:R-:W0:Y:S01]  /*344c0*/  LDCU UR14, c[0x0][0x398] ;  /* 0x00007300ff0e77ac */ /* 0x000e220008000800 */
[----:B------:R-:W-:-:S03]  /*344d0*/  ISETP.LT.AND P2, PT, R37, UR16, !P2 ;  /* 0x0000001025007c0c */ /* 0x000fc6000d741270 */
[----:B------:R1:W-:Y:S01]  /*344e0*/  @P3 STG.E.U8 desc[UR24][R74.64], R81 ;  /* 0x000000514a003986 */ /* 0x0003e2000c101118 */
[----:B------:R-:W-:Y:S01]  /*344f0*/  ISETP.GE.AND P3, PT, R7, UR6, PT ;  /* 0x0000000607007c0c */ /* 0x000fe2000bf66270 */
[----:B------:R-:W3:Y:S01]  /*34500*/  LDCU UR6, c[0x0][0x398] ;  /* 0x00007300ff0677ac */ /* 0x000ee20008000800 */
[----:B------:R-:W-:Y:S01]  /*34510*/  IMAD.X R7, R5, 0x1, R3, P6 ;  /* 0x0000000105077824 */ /* 0x000fe200030e0603 */
[----:B------:R-:W-:Y:S02]  /*34520*/  F2FP.SATFINITE.E4M3.F32.PACK_AB_MERGE_C R78, R29, R28, RZ ;  /* 0x0000001c1d4e723e */ /* 0x000fe400048070ff */
[----:B------:R-:W-:Y:S01]  /*34530*/  F2FP.SATFINITE.E4M3.F32.PACK_AB_MERGE_C R11, R11, R10, RZ ;  /* 0x0000000a0b0b723e */ /* 0x000fe200048070ff */
[----:B------:R-:W2:Y:S01]  /*34540*/  LDCU UR16, c[0x0][0x398] ;  /* 0x00007300ff1077ac */ /* 0x000ea20008000800 */
[----:B------:R3:W-:Y:S01]  /*34550*/  @P5 STG.E.U8 desc[UR24][R6.64], R73 ;  /* 0x0000004906005986 */ /* 0x0007e2000c101118 */
[----:B-1----:R-:W-:Y:S02]  /*34560*/  F2FP.SATFINITE.E4M3.F32.PACK_AB_MERGE_C R75, R9, R8, RZ ;  /* 0x00000008094b723e */ /* 0x002fe400048070ff */
[C---:B------:R-:W-:Y:S01]  /*34570*/  IADD3 R8, P6, PT, R4.reuse, R70, RZ ;  /* 0x0000004604087210 */ /* 0x040fe20007fde0ff */
[----:B------:R-:W-:Y:S01]  /*34580*/  VIADD R4, R4, UR30 ;  /* 0x0000001e04047c36 */ /* 0x000fe20008000000 */
[----:B0-----:R-:W-:Y:S01]  /*34590*/  ISETP.LT.AND P5, PT, R67, UR9, !P0 ;  /* 0x0000000943007c0c */ /* 0x001fe2000c7a1270 */
[----:B------:R-:W0:Y:S02]  /*345a0*/  LDCU UR9, c[0x0][0x398] ;  /* 0x00007300ff0977ac */ /* 0x000e240008000800 */
[----:B------:R-:W-:Y:S01]  /*345b0*/  IMAD.X R9, R5, 0x1, R69, P6 ;  /* 0x0000000105097824 */ /* 0x000fe200030e0645 */
[----:B------:R-:W-:-:S02]  /*345c0*/  SHF.R.S32.HI R5, RZ, 0x1f, R4 ;  /* 0x0000001fff057819 */ /* 0x000fc40000011404 */
[----:B---3--:R-:W-:Y:S02]  /*345d0*/  IADD3 R6, P6, PT, R4, R0, RZ ;  /* 0x0000000004067210 */ /* 0x008fe40007fde0ff */
[----:B------:R-:W-:Y:S01]  /*345e0*/  PRMT R74, R80, 0x9910, RZ ;  /* 0x00009910504a7816 */ /* 0x000fe200000000ff */
[----:B------:R1:W-:Y:S02]  /*345f0*/  @P2 STG.E.U8 desc[UR24][R8.64], R75 ;  /* 0x0000004b08002986 */ /* 0x0003e4000c101118 */
[----:B------:R-:W-:Y:S01]  /*34600*/  IMAD.X R7, R5, 0x1, R72, P6 ;  /* 0x0000000105077824 */ /* 0x000fe200030e0648 */
[----:B------:R-:W-:Y:S01]  /*34610*/  ISETP.LT.AND P2, PT, R34, UR6, !P0 ;  /* 0x0000000622007c0c */ /* 0x000fe2000c741270 */
[----:B------:R-:W3:Y:S01]  /*34620*/  LDCU UR6, c[0x0][0x398] ;  /* 0x00007300ff0677ac */ /* 0x000ee20008000800 */
[----:B-1----:R-:W-:Y:S02]  /*34630*/  SHF.R.S32.HI R8, RZ, 0x8, R74 ;  /* 0x00000008ff087819 */ /* 0x002fe4000001144a */
[----:B------:R-:W-:-:S03]  /*34640*/  PRMT R9, R81, 0x9910, RZ ;  /* 0x0000991051097816 */ /* 0x000fc600000000ff */
[----:B------:R1:W-:Y:S01]  /*34650*/  @P5 STG.E.U8 desc[UR24][R6.64], R8 ;  /* 0x0000000806005986 */ /* 0x0003e2000c101118 */
[----:B------:R-:W-:Y:S02]  /*34660*/  PRMT R74, R73, 0x9910, RZ ;  /* 0x00009910494a7816 */ /* 0x000fe400000000ff */
[----:B-1----:R-:W-:Y:S01]  /*34670*/  IADD3 R8, P6, PT, R4, R2, RZ ;  /* 0x0000000204087210 */ /* 0x002fe20007fde0ff */
[----:B------:R-:W-:-:S04]  /*34680*/  IMAD.MOV.U32 R6, RZ, RZ, R9 ;  /* 0x000000ffff067224 */ /* 0x000fc800078e0009 */
[----:B------:R-:W-:Y:S01]  /*34690*/  IMAD.X R9, R5, 0x1, R71, P6 ;  /* 0x0000000105097824 */ /* 0x000fe200030e0647 */
[----:B------:R-:W-:-:S05]  /*346a0*/  SHF.R.S32.HI R73, RZ, 0x8, R6 ;  /* 0x00000008ff497819 */ /* 0x000fca0000011406 */
[----:B------:R1:W-:Y:S02]  /*346b0*/  @P2 STG.E.U8 desc[UR24][R8.64], R73 ;  /* 0x0000004908002986 */ /* 0x0003e4000c101118 */
[----:B-1----:R-:W-:Y:S02]  /*346c0*/  PRMT R73, R75, 0x9910, RZ ;  /* 0x000099104b497816 */ /* 0x002fe400000000ff */
[----:B--2---:R-:W-:Y:S02]  /*346d0*/  F2FP.SATFINITE.E4M3.F32.PACK_AB_MERGE_C R75, R31, R30, RZ ;  /* 0x0000001e1f4b723e */ /* 0x004fe400048070ff */
[----:B------:R-:W2:Y:S04]  /*346e0*/  LDL.LU R30, [R1+0x320] ;  /* 0x00032000011e7983 */ /* 0x000ea80000300800 */
[----:B------:R-:W2:Y:S04]  /*346f0*/  LDL.LU R31, [R1+0x324] ;  /* 0x00032400011f7983 */ /* 0x000ea80000300800 */
[----:B------:R-:W2:Y:S04]  /*34700*/  LDL.LU R28, [R1+0x120] ;  /* 0x00012000011c7983 */ /* 0x000ea80000300800 */
[----:B------:R-:W2:Y:S01]  /*34710*/  LDL.LU R29, [R1+0x124] ;  /* 0x00012400011d7983 */ /* 0x000ea20000300800 */
[----:B------:R-:W-:Y:S01]  /*34720*/  ISETP.LT.AND P5, PT, R35, UR10, !P0 ;  /* 0x0000000a23007c0c */ /* 0x000fe2000c7a1270 */
[----:B------:R-:W-:Y:S01]  /*34730*/  VIADD R7, R66, 0x49 ;  /* 0x0000004942077836 */ /* 0x000fe20000000000 */
[----:B------:R-:W-:Y:S01]  /*34740*/  IADD3 R6, P6, PT, R4, R68, RZ ;  /* 0x0000004404067210 */ /* 0x000fe20007fde0ff */
[----:B------:R-:W1:Y:S01]  /*34750*/  LDCU UR10, c[0x0][0x398] ;  /* 0x00007300ff0a77ac */ /* 0x000e620008000800 */
[----:B------:R-:W-:-:S02]  /*34760*/  SHF.R.S32.HI R8, RZ, 0x8, R74 ;  /* 0x00000008ff087819 */ /* 0x000fc4000001144a */
[----:B------:R-:W-:Y:S01]  /*34770*/  ISETP.GE.AND P2, PT, R7, UR4, PT ;  /* 0x0000000407007c0c */ /* 0x000fe2000bf46270 */
[----:B------:R-:W-:Y:S01]  /*34780*/  IMAD.X R7, R5, 0x1, R3, P6 ;  /* 0x0000000105077824 */ /* 0x000fe200030e0603 */
[----:B0-----:R-:W-:Y:S01]  /*34790*/  ISETP.LT.AND P0, PT, R37, UR9, !P0 ;  /* 0x0000000925007c0c */ /* 0x001fe2000c701270 */
[----:B------:R-:W0:Y:S04]  /*347a0*/  LDCU UR9, c[0x0][0x398] ;  /* 0x00007300ff0977ac */ /* 0x000e280008000800 */
[----:B------:R1:W-:Y:S01]  /*347b0*/  @P5 STG.E.U8 desc[UR24][R6.64], R8 ;  /* 0x0000000806005986 */ /* 0x0003e2000c101118 */
[----:B---3--:R-:W-:Y:S01]  /*347c0*/  ISETP.LT.AND P5, PT, R67, UR6, !P1 ;  /* 0x0000000643007c0c */ /* 0x008fe2000cfa1270 */
[----:B------:R-:W3:Y:S01]  /*347d0*/  LDCU UR4, c[0x0][0x39c] ;  /* 0x00007380ff0477ac */ /* 0x000ee20008000800 */
[----:B------:R-:W-:-:S02]  /*347e0*/  SHF.R.S32.HI R73, RZ, 0x8, R73 ;  /* 0x00000008ff497819 */ /* 0x000fc40000011449 */
[----:B-----5:R-:W-:Y:S01]  /*347f0*/  F2FP.SATFINITE.E4M3.F32.PACK_AB_MERGE_C R77, R36, R39, RZ ;  /* 0x00000027244d723e */ /* 0x020fe200048070ff */
[----:B------:R-:W5:Y:S01]  /*34800*/  LDCU UR6, c[0x0][0x398] ;  /* 0x00007300ff0677ac */ /* 0x000f620008000800 */
[C---:B-1----:R-:W-:Y:S01]  /*34810*/  IADD3 R8, P6, PT, R4.reuse, R70, RZ ;  /* 0x0000004604087210 */ /* 0x042fe20007fde0ff */
[----:B------:R-:W-:-:S04]  /*34820*/  VIADD R4, R4, UR30 ;  /* 0x0000001e04047c36 */ /* 0x000fc80008000000 */
[----:B------:R-:W-:Y:S01]  /*34830*/  IMAD.X R9, R5, 0x1, R69, P6 ;  /* 0x0000000105097824 */ /* 0x000fe200030e0645 */
[----:B------:R-:W-:Y:S02]  /*34840*/  SHF.R.S32.HI R74, RZ, 0x1f, R4 ;  /* 0x0000001fff4a7819 */ /* 0x000fe40000011404 */
[----:B------:R-:W-:-:S05]  /*34850*/  IADD3 R6, P6, PT, R4, R0, RZ ;  /* 0x0000000004067210 */ /* 0x000fca0007fde0ff */
[----:B------:R-:W-:Y:S01]  /*34860*/  IMAD.X R7, R74, 0x1, R72, P6 ;  /* 0x000000014a077824 */ /* 0x000fe200030e0648 */
[----:B------:R1:W-:Y:S01]  /*34870*/  @P0 STG.E.U8 desc[UR24][R8.64], R73 ;  /* 0x0000004908000986 */ /* 0x0003e2000c101118 */
[----:B------:R-:W-:Y:S01]  /*34880*/  ISETP.LT.AND P0, PT, R34, UR10, !P1 ;  /* 0x0000000a22007c0c */ /* 0x000fe2000cf01270 */
[----:B------:R-:W-:Y:S01]  /*34890*/  VIADD R5, R66, 0x4a ;  /* 0x0000004a42057836 */ /* 0x000fe20000000000 */
[----:B----4-:R-:W-:Y:S01]  /*348a0*/  F2FP.SATFINITE.E4M3.F32.PACK_AB_MERGE_C R76, R33, R32, RZ ;  /* 0x00000020214c723e */ /* 0x010fe200048070ff */
[----:B------:R4:W-:Y:S01]  /*348b0*/  @P5 STG.E.U8 desc[UR24][R6.64], R77 ;  /* 0x0000004d06005986 */ /* 0x0009e2000c101118 */
[----:B0-----:R-:W-:Y:S01]  /*348c0*/  ISETP.LT.AND P5, PT, R35, UR9, !P1 ;  /* 0x0000000923007c0c */ /* 0x001fe2000cfa1270 */
[----:B------:R-:W0:Y:S01]  /*348d0*/  LDCU UR9, c[0x0][0x398] ;  /* 0x00007300ff0977ac */ /* 0x000e220008000800 */
[----:B-1----:R-:W-:Y:S01]  /*348e0*/  IADD3 R8, P6, PT, R4, R2, RZ ;  /* 0x0000000204087210 */ /* 0x002fe20007fde0ff */
[----:B------:R-:W1:Y:S01]  /*348f0*/  LDCU UR10, c[0x0][0x398] ;  /* 0x00007300ff0a77ac */ /* 0x000e620008000800 */
[----:B------:R-:W2:Y:S03]  /*34900*/  LDL.LU R32, [R1+0x528] ;  /* 0x0005280001207983 */ /* 0x000ea60000300800 */
[----:B------:R-:W-:Y:S01]  /*34910*/  IMAD.X R9, R74, 0x1, R71, P6 ;  /* 0x000000014a097824 */ /* 0x000fe200030e0647 */
[----:B----4-:R-:W-:Y:S01]  /*34920*/  IADD3 R6, P6, PT, R4, R68, RZ ;  /* 0x0000004404067210 */ /* 0x010fe20007fde0ff */
[----:B------:R-:W4:Y:S04]  /*34930*/  LDL.LU R33, [R1+0x52c] ;  /* 0x00052c0001217983 */ /* 0x000f280000300800 */
[----:B------:R-:W-:Y:S01]  /*34940*/  IMAD.X R7, R74, 0x1, R3, P6 ;  /* 0x000000014a077824 */ /* 0x000fe200030e0603 */
[----:B------:R1:W-:Y:S01]  /*34950*/  @P0 STG.E.U8 desc[UR24][R8.64], R76 ;  /* 0x0000004c08000986 */ /* 0x0003e2000c101118 */
[----:B---3--:R-:W-:Y:S01]  /*34960*/  ISETP.GE.AND P0, PT, R5, UR4, PT ;  /* 0x0000000405007c0c */ /* 0x008fe2000bf06270 */
[----:B------:R-:W3:Y:S01]  /*34970*/  LDCU UR4, c[0x0][0x398] ;  /* 0x00007300ff0477ac */ /* 0x000ee20008000800 */
[----:B-----5:R-:W-:Y:S01]  /*34980*/  ISETP.LT.AND P1, PT, R37, UR6, !P1 ;  /* 0x0000000625007c0c */ /* 0x020fe2000cf21270 */
[C---:B------:R-:W-:Y:S01]  /*34990*/  VIADD R5, R4.reuse, UR30 ;  /* 0x0000001e04057c36 */ /* 0x040fe20008000000 */
[----:B------:R5:W-:Y:S01]  /*349a0*/  @P5 STG.E.U8 desc[UR24][R6.64], R75 ;  /* 0x0000004b06005986 */ /* 0x000be2000c101118 */
[----:B0-----:R-:W-:Y:S01]  /*349b0*/  ISETP.LT.AND P5, PT, R67, UR9, !P4 ;  /* 0x0000000943007c0c */ /* 0x001fe2000e7a1270 */
[----:B------:R-:W0:Y:S01]  /*349c0*/  LDCU UR6, c[0x0][0x398] ;  /* 0x00007300ff0677ac */ /* 0x000e220008000800 */
[----:B-1----:R-:W-:Y:S01]  /*349d0*/  IADD3 R8, P6, PT, R4, R70, RZ ;  /* 0x0000004604087210 */ /* 0x002fe20007fde0ff */
[----:B------:R-:W1:Y:S01]  /*349e0*/  LDCU UR9, c[0x0][0x398] ;  /* 0x00007300ff0977ac */ /* 0x000e620008000800 */
[----:B------:R-:W-:-:S03]  /*349f0*/  SHF.R.S32.HI R73, RZ, 0x1f, R5 ;  /* 0x0000001fff497819 */ /* 0x000fc60000011405 */
[----:B------:R-:W-:Y:S01]  /*34a00*/  IMAD.X R9, R74, 0x1, R69, P6 ;  /* 0x000000014a097824 */ /* 0x000fe200030e0645 */
[----:B-----5:R-:W-:Y:S02]  /*34a10*/  IADD3 R6, P6, PT, R5, R0, RZ ;  /* 0x0000000005067210 */ /* 0x020fe40007fde0ff */
[----:B------:R-:W-:-:S03]  /*34a20*/  PRMT R4, R77, 0x9910, RZ ;  /* 0x000099104d047816 */ /* 0x000fc600000000ff */
[----:B------:R-:W-:Y:S01]  /*34a30*/  IMAD.X R7, R73, 0x1, R72, P6 ;  /* 0x0000000149077824 */ /* 0x000fe200030e0648 */
[----:B------:R-:W-:Y:S01]  /*34a40*/  SHF.R.S32.HI R4, RZ, 0x8, R4 ;  /* 0x00000008ff047819 */ /* 0x000fe20000011404 */
[----:B------:R5:W-:Y:S01]  /*34a50*/  @P1 STG.E.U8 desc[UR24][R8.64], R11 ;  /* 0x0000000b08001986 */ /* 0x000be2000c101118 */
[----:B------:R-:W-:Y:S01]  /*34a60*/  ISETP.LT.AND P1, PT, R35, UR10, !P4 ;  /* 0x0000000a23007c0c */ /* 0x000fe2000e721270 */
[----:B------:R-:W0:Y:S02]  /*34a70*/  LDCU UR10, c[0x0][0x398] ;  /* 0x00007300ff0a77ac */ /* 0x000e240008000800 */
[----:B------:R1:W-:Y:S01]  /*34a80*/  @P5 STG.E.U8 desc[UR24][R6.64], R4 ;  /* 0x0000000406005986 */ /* 0x0003e2000c101118 */
[----:B---3--:R-:W-:Y:S01]  /*34a90*/  ISETP.LT.AND P5, PT, R34, UR4, !P4 ;  /* 0x0000000422007c0c */ /* 0x008fe2000e7a1270 */
[----:B------:R-:W3:Y:S01]  /*34aa0*/  LDCU UR4, c[0x0][0x39c] ;  /* 0x00007380ff0477ac */ /* 0x000ee20008000800 */
[----:B-----5:R-:W-:Y:S02]  /*34ab0*/  IADD3 R8, P6, PT, R5, R2, RZ ;  /* 0x0000000205087210 */ /* 0x020fe40007fde0ff */
[----:B------:R-:W-:-:S03]  /*34ac0*/  PRMT R10, R76, 0x9910, RZ ;  /* 0x000099104c0a7816 */ /* 0x000fc600000000ff */
[----:B------:R-:W-:Y:S01]  /*34ad0*/  IMAD.X R9, R73, 0x1, R71, P6 ;  /* 0x0000000149097824 */ /* 0x000fe200030e0647 */
[----:B-1----:R-:W-:Y:S02]  /*34ae0*/  IADD3 R6, P6, PT, R5, R68, RZ ;  /* 0x0000004405067210 */ /* 0x002fe40007fde0ff */
[----:B------:R-:W-:Y:S02]  /*34af0*/  PRMT R4, R75, 0x9910, RZ ;  /* 0x000099104b047816 */ /* 0x000fe400000000ff */
[----:B------:R-:W-:Y:S01]  /*34b00*/  SHF.R.S32.HI R10, RZ, 0x8, R10 ;  /* 0x00000008ff0a7819 */ /* 0x000fe2000001140a */
[----:B------:R-:W-:Y:S01]  /*34b10*/  IMAD.X R7, R73, 0x1, R3, P6 ;  /* 0x0000000149077824 */ /* 0x000fe200030e0603 */
[----:B------:R-:W-:Y:S02]  /*34b20*/  SHF.R.S32.HI R4, RZ, 0x8, R4 ;  /* 0x00000008ff047819 */ /* 0x000fe40000011404 */
[----:B0-----:R-:W-:Y:S01]  /*34b30*/  ISETP.LT.AND P4, PT, R37, UR6, !P4 ;  /* 0x0000000625007c0c */ /* 0x001fe2000e781270 */
[----:B------:R0:W-:Y:S01]  /*34b40*/  @P5 STG.E.U8 desc[UR24][R8.64], R10 ;  /* 0x0000000a08005986 */ /* 0x0001e2000c101118 */
[----:B------:R-:W-:Y:S01]  /*34b50*/  PRMT R74, R11, 0x9910, RZ ;  /* 0x000099100b4a7816 */ /* 0x000fe200000000ff */
[----:B------:R-:W1:Y:S02]  /*34b60*/  LDCU UR6, c[0x0][0x39c] ;  /* 0x00007380ff0677ac */ /* 0x000e640008000800 */
[----:B------:R-:W-:Y:S01]  /*34b70*/  @P1 STG.E.U8 desc[UR24][R6.64], R4 ;  /* 0x0000000406001986 */ /* 0x000fe2000c101118 */
[----:B------:R-:W-:-:S02]  /*34b80*/  SHF.R.S32.HI R74, RZ, 0x8, R74 ;  /* 0x00000008ff4a7819 */ /* 0x000fc4000001144a */
[----:B0-----:R-:W-:-:S05]  /*34b90*/  IADD3 R10, P1, PT, R5, R70, RZ ;  /* 0x00000046050a7210 */ /* 0x001fca0007f3e0ff */
[----:B------:R-:W-:-:S05]  /*34ba0*/  IMAD.X R11, R73, 0x1, R69, P1 ;  /* 0x00000001490b7824 */ /* 0x000fca00008e0645 */
[----:B------:R0:W-:Y:S01]  /*34bb0*/  @P4 STG.E.U8 desc[UR24][R10.64], R74 ;  /* 0x0000004a0a004986 */ /* 0x0001e2000c101118 */
[----:B--2---:R-:W-:-:S03]  /*34bc0*/  F2FP.SATFINITE.E4M3.F32.PACK_AB_MERGE_C R75, R31, R30, RZ ;  /* 0x0000001e1f4b723e */ /* 0x004fc600048070ff */
[----:B------:R-:W2:Y:S04]  /*34bd0*/  LDL.LU R30, [R1+0x328] ;  /* 0x00032800011e7983 */ /* 0x000ea80000300800 */
[----:B------:R-:W2:Y:S01]  /*34be0*/  LDL.LU R31, [R1+0x32c] ;  /* 0x00032c00011f7983 */ /* 0x000ea20000300800 */
[----:B0-----:R-:W-:-:S03]  /*34bf0*/  F2FP.SATFINITE.E4M3.F32.PACK_AB_MERGE_C R11, R29, R28, RZ ;  /* 0x0000001c1d0b723e */ /* 0x001fc600048070ff */
[----:B------:R-:W5:Y:S04]  /*34c00*/  LDL.LU R28, [R1+0x128] ;  /* 0x00012800011c7983 */ /* 0x000f680000300800 */
[----:B------:R-:W5:Y:S01]  /*34c10*/  LDL.LU R29, [R1+0x12c] ;  /* 0x00012c00011d7983 */ /* 0x000f620000300800 */
[----:B------:R-:W-:Y:S01]  /*34c20*/  VIADD R4, R5, UR30 ;  /* 0x0000001e05047c36 */ /* 0x000fe20008000000 */
[----:B------:R-:W-:Y:S01]  /*34c30*/  ISETP.LT.AND P5, PT, R67, UR9, !P3 ;  /* 0x0000000943007c0c */ /* 0x000fe2000dfa1270 */
[----:B------:R-:W-:Y:S01]  /*34c40*/  VIADD R73, R66, 0x4b ;  /* 0x0000004b42497836 */ /* 0x000fe20000000000 */
[----:B------:R-:W-:Y:S01]  /*34c50*/  ISETP.LT.AND P6, PT, R34, UR12, !P3 ;  /* 0x0000000c22007c0c */ /* 0x000fe2000dfc1270 */
[----:B------:R-:W0:Y:S01]  /*34c60*/  LDCU UR9, c[0x0][0x398] ;  /* 0x00007300ff0977ac */ /* 0x000e220008000800 */
[----:B------:R-:W-:-:S02]  /*34c70*/  SHF.R.S32.HI R5, RZ, 0x1f, R4 ;  /* 0x0000001fff057819 */ /* 0x000fc40000011404 */
[C---:B------:R-:W-:Y:S01]  /*34c80*/  IADD3 R8, P1, PT, R4.reuse, R0, RZ ;  /* 0x0000000004087210 */ /* 0x040fe20007f3e0ff */
[----:B------:R-:W0:Y:S04]  /*34c90*/  LDCU UR12, c[0x0][0x398] ;  /* 0x00007300ff0c77ac */ /* 0x000e280008000800 */
[----:B------:R-:W-:Y:S01]  /*34ca0*/  IMAD.X R9, R5, 0x1, R72, P1 ;  /* 0x0000000105097824 */ /* 0x000fe200008e0648 */
[----:B------:R-:W-:-:S05]  /*34cb0*/  IADD3 R6, P1, PT, R4, R2, RZ ;  /* 0x0000000204067210 */ /* 0x000fca0007f3e0ff */
[----:B------:R-:W-:Y:S01]  /*34cc0*/  IMAD.X R7, R5, 0x1, R71, P1 ;  /* 0x0000000105077824 */ /* 0x000fe200008e0647 */
[----:B---3--:R-:W-:Y:S01]  /*34cd0*/  ISETP.GE.AND P1, PT, R73, UR4, PT ;  /* 0x0000000449007c0c */ /* 0x008fe2000bf26270 */
[----:B------:R-:W3:Y:S01]  /*34ce0*/  LDCU UR4, c[0x0][0x398] ;  /* 0x00007300ff0477ac */ /* 0x000ee20008000800 */
[----:B------:R-:W-:Y:S01]  /*34cf0*/  ISETP.LT.AND P4, PT, R35, UR10, !P3 ;  /* 0x0000000a23007c0c */ /* 0x000fe2000df81270 */
[----:B------:R0:W-:Y:S01]  /*34d00*/  @P5 STG.E.U8 desc[UR24][R8.64], R78 ;  /* 0x0000004e08005986 */ /* 0x0001e2000c101118 */
[----:B------:R-:W-:Y:S01]  /*34d10*/  ISETP.LT.AND P3, PT, R37, UR14, !P3 ;  /* 0x0000000e25007c0c */ /* 0x000fe2000df61270 */
[----:B------:R-:W1:Y:S02]  /*34d20*/  LDCU UR10, c[0x0][0x398] ;  /* 0x00007300ff0a77ac */ /* 0x000e640008000800 */
[----:B------:R3:W-:Y:S01]  /*34d30*/  @P6 STG.E.U8 desc[UR24][R6.64], R75 ;  /* 0x0000004b06006986 */ /* 0x0007e2000c101118 */
[----:B------:R-:W-:Y:S01]  /*34d40*/  F2FP.SATFINITE.E4M3.F32.PACK_AB_MERGE_C R13, R13, R12, RZ ;  /* 0x0000000c0d0d723e */ /* 0x000fe200048070ff */
[----:B------:R-:W2:Y:S01]  /*34d50*/  LDCU UR14, c[0x0][0x398] ;  /* 0x00007300ff0e77ac */ /* 0x000ea20008000800 */
[----:B0-----:R-:W-:Y:S01]  /*34d60*/  IADD3 R8, P5, PT, R4, R68, RZ ;  /* 0x0000004404087210 */ /* 0x001fe20007fbe0ff */
[----:B---3--:R-:W-:Y:S01]  /*34d70*/  VIADD R7, R66, 0x4c ;  /* 0x0000004c42077836 */ /* 0x008fe20000000000 */
[----:B------:R-:W-:-:S03]  /*34d80*/  IADD3 R6, P6, PT, R4, R70, RZ ;  /* 0x0000004604067210 */ /* 0x000fc60007fde0ff */
[----:B------:R-:W-:Y:S02]  /*34d90*/  IMAD.X R9, R5, 0x1, R3, P5 ;  /* 0x0000000105097824 */ /* 0x000fe400028e0603 */
[----:B------:R-:W-:Y:S01]  /*34da0*/  VIADD R4, R4, UR30 ;  /* 0x0000001e04047c36 */ /* 0x000fe20008000000 */
[----:B-1----:R-:W-:Y:S01]  /*34db0*/  ISETP.GE.AND P5, PT, R7, UR6, PT ;  /* 0x0000000607007c0c */ /* 0x002fe2000bfa6270 */
[----:B------:R-:W-:Y:S01]  /*34dc0*/  IMAD.X R7, R5, 0x1, R69, P6 ;  /* 0x0000000105077824 */ /* 0x000fe200030e0645 */
[----:B------:R-:W0:Y:S01]  /*34dd0*/  LDCU UR6, c[0x0][0x398] ;  /* 0x00007300ff0677ac */ /* 0x000e220008000800 */
[----:B------:R1:W-:Y:S01]  /*34de0*/  @P4 STG.E.U8 desc[UR24][R8.64], R11 ;  /* 0x0000000b08004986 */ /* 0x0003e2000c101118 */
[----:B------:R-:W-:Y:S02]  /*34df0*/  SHF.R.S32.HI R12, RZ, 0x1f, R4 ;  /* 0x0000001fff0c7819 */ /* 0x000fe40000011404 */
[----:B------:R-:W-:Y:S01]  /*34e00*/  ISETP.LT.AND P4, PT, R67, UR4, !P2 ;  /* 0x0000000443007c0c */ /* 0x000fe2000d781270 */
[----:B------:R3:W-:Y:S01]  /*34e10*/  @P3 STG.E.U8 desc[UR24][R6.64], R13 ;  /* 0x0000000d06003986 */ /* 0x0007e2000c101118 */
[----:B------:R-:W-:Y:S01]  /*34e20*/  ISETP.LT.AND P3, PT, R34, UR9, !P2 ;  /* 0x0000000922007c0c */ /* 0x000fe2000d761270 */
[----:B------:R-:W0:Y:S01]  /*34e30*/  LDCU UR9, c[0x0][0x398] ;  /* 0x00007300ff0977ac */ /* 0x000e220008000800 */
[----:B------:R-:W-:-:S02]  /*34e40*/  PRMT R10, R78, 0x9910, RZ ;  /* 0x000099104e0a7816 */ /* 0x000fc400000000ff */
[----:B------:R-:W-:Y:S01]  /*34e50*/  PRMT R5, R75, 0x9910, RZ ;  /* 0x000099104b057816 */ /* 0x000fe200000000ff */
[----:B------:R-:W0:Y:S01]  /*34e60*/  LDCU UR4, c[0x0][0x39c] ;  /* 0x00007380ff0477ac */ /* 0x000e220008000800 */
[----:B-1----:R-:W-:-:S05]  /*34e70*/  IADD3 R8, P6, PT, R4, R0, RZ ;  /* 0x0000000004087210 */ /* 0x002fca0007fde0ff */
[----:B------:R-:W-:Y:S01]  /*34e80*/  IMAD.X R9, R12, 0x1, R72, P6 ;  /* 0x000000010c097824 */ /* 0x000fe200030e0648 */
[----:B---3--:R-:W-:Y:S02]  /*34e90*/  IADD3 R6, P6, PT, R4, R2, RZ ;  /* 0x0000000204067210 */ /* 0x008fe40007fde0ff */
[----:B------:R-:W-:Y:S02]  /*34ea0*/  SHF.R.S32.HI R10, RZ, 0x8, R10 ;  /* 0x00000008ff0a7819 */ /* 0x000fe4000001140a */
[----:B------:R-:W-:Y:S01]  /*34eb0*/  SHF.R.S32.HI R5, RZ, 0x8, R5 ;  /* 0x00000008ff057819 */ /* 0x000fe20000011405 */
[----:B------:R-:W-:Y:S02]  /*34ec0*/  IMAD.X R7, R12, 0x1, R71, P6 ;  /* 0x000000010c077824 */ /* 0x000fe400030e0647 */
[----:B------:R1:W-:Y:S04]  /*34ed0*/  @P4 STG.E.U8 desc[UR24][R8.64], R10 ;  /* 0x0000000a08004986 */ /* 0x0003e8000c101118 */
[----:B------:R-:W-:Y:S01]  /*34ee0*/  @P3 STG.E.U8 desc[UR24][R6.64], R5 ;  /* 0x0000000506003986 */ /* 0x000fe2000c101118 */
[----:B0-----:R-:W-:Y:S01]  /*34ef0*/  ISETP.LT.AND P3, PT, R35, UR6, !P2 ;  /* 0x0000000623007c0c */ /* 0x001fe2000d761270 */
[----:B------:R-:W0:Y:S01]  /*34f00*/  LDCU UR6, c[0x0][0x39c] ;  /* 0x00007380ff0677ac */ /* 0x000e220008000800 */
[----:B------:R-:W-:-:S02]  /*34f10*/  PRMT R73, R11, 0x9910, RZ ;  /* 0x000099100b497816 */ /* 0x000fc400000000ff */
[----:B-1----:R-:W-:Y:S02]  /*34f20*/  IADD3 R10, P6, PT, R4, R68, RZ ;  /* 0x00000044040a7210 */ /* 0x002fe40007fde0ff */
[----:B------:R-:W-:-:S03]  /*34f30*/  SHF.R.S32.HI R73, RZ, 0x8, R73 ;  /* 0x00000008ff497819 */ /* 0x000fc60000011449 */
[----:B------:R-:W-:Y:S01]  /*34f40*/  IMAD.X R11, R12, 0x1, R3, P6 ;  /* 0x000000010c0b7824 */ /* 0x000fe200030e0603 */
[----:B------:R-:W-:Y:S02]  /*34f50*/  IADD3 R8, P6, PT, R4, R70, RZ ;  /* 0x0000004604087210 */ /* 0x000fe40007fde0ff */
[----:B----4-:R-:W-:Y:S02]  /*34f60*/  F2FP.SATFINITE.E4M3.F32.PACK_AB_MERGE_C R74, R33, R32, RZ ;  /* 0x00000020214a723e */ /* 0x010fe400048070ff */
[----:B------:R-:W3:Y:S01]  /*34f70*/  LDL.LU R32, [R1+0x530] ;  /* 0x0005300001207983 */ /* 0x000ee20000300800 */
[----:B------:R-:W-:-:S03]  /*34f80*/  IMAD.X R9, R12, 0x1, R69, P6 ;  /* 0x000000010c097824 */ /* 0x000fc600030e0645 */
[----:B------:R-:W3:Y:S04]  /*34f90*/  LDL.LU R33, [R1+0x534] ;  /* 0x0005340001217983 */ /* 0x000ee80000300800 */
[----:B------:R5:W-:Y:S01]  /*34fa0*/  @P3 STG.E.U8 desc[UR24][R10.64], R73 ;  /* 0x000000490a003986 */ /* 0x000be2000c101118 */
[----:B--2---:R-:W-:-:S03]  /*34fb0*/  F2FP.SATFINITE.E4M3.F32.PACK_AB_MERGE_C R12, R31, R30, RZ ;  /* 0x0000001e1f0c723e */ /* 0x004fc600048070ff */
[----:B------:R-:W2:Y:S04]  /*34fc0*/  LDL.LU R30, [R1+0x330] ;  /* 0x00033000011e7983 */ /* 0x000ea80000300800 */
[----:B------:R-:W2:Y:S01]  /*34fd0*/  LDL.LU R31, [R1+0x334] ;  /* 0x00033400011f7983 */ /* 0x000ea20000300800 */
[----:B-----5:R-:W-:-:S03]  /*34fe0*/  F2FP.SATFINITE.E4M3.F32.PACK_AB_MERGE_C R11, R29, R28, RZ ;  /* 0x0000001c1d0b723e */ /* 0x020fc600048070ff */
[----:B------:R-:W4:Y:S04]  /*34ff0*/  LDL.LU R28, [R1+0x130] ;  /* 0x00013000011c7983 */ /* 0x000f280000300800 */
[----:B------:R-:W4:Y:S01]  /*35000*/  LDL.LU R29, [R1+0x134] ;  /* 0x00013400011d7983 */ /* 0x000f220000300800 */
[----:B------:R-:W-:Y:S02]  /*35010*/  PRMT R13, R13, 0x9910, RZ ;  /* 0x000099100d0d7816 */ /* 0x000fe400000000ff */
[----:B------:R-:W-:Y:S01]  /*35020*/  ISETP.LT.AND P2, PT, R37, UR10, !P2 ;  /* 0x0000000a25007c0c */ /* 0x000fe2000d741270 */
[----:B------:R-:W-:Y:S01]  /*35030*/  VIADD R5, R4, UR30 ;  /* 0x0000001e04057c36 */ /* 0x000fe20008000000 */
[----:B------:R-:W-:Y:S01]  /*35040*/  ISETP.LT.AND P4, PT, R67, UR12, !P0 ;  /* 0x0000000c43007c0c */ /* 0x000fe2000c781270 */
[----:B------:R-:W-:Y:S01]  /*35050*/  IMAD.MOV.U32 R4, RZ, RZ, R13 ;  /* 0x000000ffff047224 */ /* 0x000fe200078e000d */
[----:B------:R-:W1:Y:S01]  /*35060*/  LDCU UR10, c[0x0][0x398] ;  /* 0x00007300ff0a77ac */ /* 0x000e620008000800 */
[----:B------:R-:W-:Y:S01]  /*35070*/  F2FP.SATFINITE.E4M3.F32.PACK_AB_MERGE_C R14, R15, R14, RZ ;  /* 0x0000000e0f0e723e */ /* 0x000fe200048070ff */
[----:B------:R-:W5:Y:S01]  /*35080*/  LDL.LU R41, [R1+0x538] ;  /* 0x0005380001297983 */ /* 0x000f620000300800 */
[----:B------:R-:W-:Y:S01]  /*35090*/  SHF.R.S32.HI R13, RZ, 0x1f, R5 ;  /* 0x0000001fff0d7819 */ /* 0x000fe20000011405 */
[----:B------:R-:W0:Y:S01]  /*350a0*/  LDCU UR12, c[0x0][0x398] ;  /* 0x00007300ff0c77ac */ /* 0x000e220008000800 */
[----:B------:R-:W-:Y:S01]  /*350b0*/  SHF.R.S32.HI R4, RZ, 0x8, R4 ;  /* 0x00000008ff047819 */ /* 0x000fe20000011404 */
[----:B------:R-:W5:Y:S01]  /*350c0*/  LDL.LU R38, [R1+0x53c] ;  /* 0x00053c0001267983 */ /* 0x000f620000300800 */
[----:B------:R-:W-:-:S03]  /*350d0*/  IADD3 R6, P6, PT, R5, R0, RZ ;  /* 0x0000000005067210 */ /* 0x000fc60007fde0ff */
[----:B------:R0:W-:Y:S01]  /*350e0*/  @P2 STG.E.U8 desc[UR24][R8.64], R4 ;  /* 0x0000000408002986 */ /* 0x0001e2000c101118 */
[----:B------:R-:W-:Y:S01]  /*350f0*/  ISETP.LT.AND P2, PT, R34, UR9, !P0 ;  /* 0x0000000922007c0c */ /* 0x000fe2000c741270 */
[----:B------:R-:W-:Y:S01]  /*35100*/  IMAD.X R7, R13, 0x1, R72, P6 ;  /* 0x000000010d077824 */ /* 0x000fe200030e0648 */
[----:B------:R-:W1:Y:S01]  /*35110*/  LDCU UR9, c[0x0][0x398] ;  /* 0x00007300ff0977ac */ /* 0x000e620008000800 */
[----:B------:R-:W5:Y:S04]  /*35120*/  LDL.LU R39, [R1+0x338] ;  /* 0x0003380001277983 */ /* 0x000f680000300800 */
[----:B------:R1:W-:Y:S01]  /*35130*/  @P4 STG.E.U8 desc[UR24][R6.64], R74 ;  /* 0x0000004a06004986 */ /* 0x0003e2000c101118 */
[----:B------:R-:W-:Y:S01]  /*35140*/  ISETP.LT.AND P4, PT, R35, UR14, !P0 ;  /* 0x0000000e23007c0c */ /* 0x000fe2000c781270 */
[----:B------:R-:W2:Y:S01]  /*35150*/  LDCU UR14, c[0x0][0x398] ;  /* 0x00007300ff0e77ac */ /* 0x000ea20008000800 */
[----:B0-----:R-:W-:Y:S01]  /*35160*/  IADD3 R8, P6, PT, R5, R2, RZ ;  /* 0x0000000205087210 */ /* 0x001fe20007fde0ff */
[----:B------:R-:W-:Y:S01]  /*35170*/  VIADD R4, R66, 0x4d ;  /* 0x0000004d42047836 */ /* 0x000fe20000000000 */
[----:B------:R-:W5:Y:S03]  /*35180*/  LDL.LU R36, [R1+0x33c] ;  /* 0x00033c0001247983 */ /* 0x000f660000300800 */
[----:B------:R-:W-:Y:S01]  /*35190*/  IMAD.X R9, R13, 0x1, R71, P6 ;  /* 0x000000010d097824 */ /* 0x000fe200030e0647 */
[----:B------:R-:W-:-:S02]  /*351a0*/  ISETP.GE.AND P3, PT, R4, UR4, PT ;  /* 0x0000000404007c0c */ /* 0x000fc4000bf66270 */
[----:B-1----:R-:W-:Y:S01]  /*351b0*/  IADD3 R6, P6, PT, R5, R68, RZ ;  /* 0x0000004405067210 */ /* 0x002fe20007fde0ff */
[----:B------:R-:W-:Y:S01]  /*351c0*/  VIADD R4, R66, 0x4e ;  /* 0x0000004e42047836 */ /* 0x000fe20000000000 */
[----:B------:R0:W-:Y:S01]  /*351d0*/  @P2 STG.E.U8 desc[UR24][R8.64], R12 ;  /* 0x0000000c08002986 */ /* 0x0001e2000c101118 */
[----:B------:R-:W1:Y:S02]  /*351e0*/  LDCU UR4, c[0x0][0x398] ;  /* 0x00007300ff0477ac */ /* 0x000e640008000800 */
[----:B------:R-:W-:Y:S01]  /*351f0*/  IMAD.X R7, R13, 0x1, R3, P6 ;  /* 0x000000010d077824 */ /* 0x000fe200030e0603 */
[----:B------:R-:W-:Y:S01]  /*35200*/  ISETP.GE.AND P2, PT, R4, UR6, PT ;  /* 0x0000000604007c0c */ /* 0x000fe2000bf46270 */
[----:B------:R-:W-:Y:S01]  /*35210*/  VIADD R4, R5, UR30 ;  /* 0x0000001e05047c36 */ /* 0x000fe20008000000 */
[----:B------:R-:W-:Y:S01]  /*35220*/  ISETP.LT.AND P0, PT, R37, UR9, !P0 ;  /* 0x0000000925007c0c */ /* 0x000fe2000c701270 */
[----:B------:R-:W1:Y:S01]  /*35230*/  LDCU UR6, c[0x0][0x398] ;  /* 0x00007300ff0677ac */ /* 0x000e620008000800 */
[----:B------:R1:W-:Y:S01]  /*35240*/  @P4 STG.E.U8 desc[UR24][R6.64], R11 ;  /* 0x0000000b06004986 */ /* 0x0003e2000c101118 */
[----:B------:R-:W-:-:S02]  /*35250*/  ISETP.LT.AND P4, PT, R67, UR10, !P1 ;  /* 0x0000000a43007c0c */ /* 0x000fc4000cf81270 */
[----:B0-----:R-:W-:Y:S01]  /*35260*/  IADD3 R8, P6, PT, R5, R70, RZ ;  /* 0x0000004605087210 */ /* 0x001fe20007fde0ff */
[----:B------:R-:W0:Y:S01]  /*35270*/  LDCU UR9, c[0x0][0x398] ;  /* 0x00007300ff0977ac */ /* 0x000e220008000800 */
[----:B------:R-:W-:-:S03]  /*35280*/  SHF.R.S32.HI R10, RZ, 0x1f, R4 ;  /* 0x0000001fff0a7819 */ /* 0x000fc60000011404 */
[----:B------:R-:W-:Y:S01]  /*35290*/  IMAD.X R9, R13, 0x1, R69, P6 ;  /* 0x000000010d097824 */ /* 0x000fe200030e0645 */
[----:B------:R-:W-:Y:S01]  /*352a0*/  PRMT R5, R74, 0x9910, RZ ;  /* 0x000099104a057816 */ /* 0x000fe200000000ff */
[----:B------:R-:W0:Y:S01]  /*352b0*/  LDCU UR10, c[0x0][0x398] ;  /* 0x00007300ff0a77ac */ /* 0x000e220008000800 */
[----:B-1----:R-:W-:Y:S02]  /*352c0*/  IADD3 R6, P6, PT, R4, R0, RZ ;  /* 0x0000000004067210 */ /* 0x002fe40007fde0ff */
[----:B------:R-:W-:-:S03]  /*352d0*/  SHF.R.S32.HI R5, RZ, 0x8, R5 ;  /* 0x00000008ff057819 */ /* 0x000fc60000011405 */
[----:B------:R-:W-:Y:S01]  /*352e0*/  IMAD.X R7, R10, 0x1, R72, P6 ;  /* 0x000000010a077824 */ /* 0x000fe200030e0648 */
[----:B------:R1:W-:Y:S01]  /*352f0*/  @P0 STG.E.U8 desc[UR24][R8.64], R14 ;  /* 0x0000000e08000986 */ /* 0x0003e2000c101118 */
[----:B------:R-:W-:-:S03]  /*35300*/  PRMT R12, R12, 0x9910, RZ ;  /* 0x000099100c0c7816 */ /* 0x000fc600000000ff */
[----:B------:R0:W-:Y:S01]  /*35310*/  @P4 STG.E.U8 desc[UR24][R6.64], R5 ;  /* 0x0000000506004986 */ /* 0x0001e2000c101118 */
[----:B------:R-:W-:Y:S01]  /*35320*/  ISETP.LT.AND P4, PT, R34, UR4, !P1 ;  /* 0x0000000422007c0c */ /* 0x000fe2000cf81270 */
[----:B------:R-:W2:Y:S01]  /*35330*/  LDCU UR4, c[0x0][0x39c] ;  /* 0x00007380ff0477ac */ /* 0x000ea20008000800 */
[----:B-1----:R-:W-:Y:S02]  /*35340*/  IADD3 R8, P6, PT, R4, R2, RZ ;  /* 0x0000000204087210 */ /* 0x002fe40007fde0ff */
[----:B0-----:R-:W-:Y:S01]  /*35350*/  PRMT R5, R11, 0x9910, RZ ;  /* 0x000099100b057816 */ /* 0x001fe200000000ff */
[----:B------:R-:W-:Y:S02]  /*35360*/  IMAD.MOV.U32 R11, RZ, RZ, R12 ;  /* 0x000000ffff0b7224 */ /* 0x000fe400078e000c */
[----:B------:R-:W-:-:S03]  /*35370*/  IMAD.X R9, R10, 0x1, R71, P6 ;  /* 0x000000010a097824 */ /* 0x000fc600030e0647 */
[----:B------:R-:W-:-:S05]  /*35380*/  SHF.R.S32.HI R11, RZ, 0x8, R11 ;  /* 0x00000008ff0b7819 */ /* 0x000fca000001140b */
[----:B------:R0:W-:Y:S02]  /*35390*/  @P4 STG.E.U8 desc[UR24][R8.64], R11 ;  /* 0x0000000b08004986 */ /* 0x0001e4000c101118 */
[----:B0-----:R-:W-:Y:S02]  /*353a0*/  PRMT R11, R14, 0x9910, RZ ;  /* 0x000099100e0b7816 */ /* 0x001fe400000000ff */
[----:B---3--:R-:W-:Y:S02]  /*353b0*/  F2FP.SATFINITE.E4M3.F32.PACK_AB_MERGE_C R14, R33, R32, RZ ;  /* 0x00000020210e723e */ /* 0x008fe400048070ff */
[----:B------:R-:W3:Y:S04]  /*353c0*/  LDL.LU R32, [R1+0x540] ;  /* 0x0005400001207983 */ /* 0x000ee80000300800 */
[----:B------:R-:W3:Y:S01]  /*353d0*/  LDL.LU R33, [R1+0x544] ;  /* 0x0005440001217983 */ /* 0x000ee20000300800 */
[----:B--2---:R-:W-:-:S02]  /*353e0*/  F2FP.SATFINITE.E4M3.F32.PACK_AB_MERGE_C R12, R31, R30, RZ ;  /* 0x0000001e1f0c723e */ /* 0x004fc400048070ff */
[----:B----4-:R-:W-:Y:S02]  /*353f0*/  F2FP.SATFINITE.E4M3.F32.PACK_AB_MERGE_C R13, R29, R28, RZ ;  /* 0x0000001c1d0d723e */ /* 0x010fe400048070ff */
[----:B------:R-:W2:Y:S04]  /*35400*/  LDL.LU R28, [R1+0x340] ;  /* 0x00034000011c7983 */ /* 0x000ea80000300800 */
[----:B------:R-:W2:Y:S04]  /*35410*/  LDL.LU R29, [R1+0x344] ;  /* 0x00034400011d7983 */ /* 0x000ea80000300800 */
[----:B------:R-:W4:Y:S04]  /*35420*/  LDL.LU R30, [R1+0x138] ;  /* 0x00013800011e7983 */ /* 0x000f280000300800 */
[----:B------:R-:W4:Y:S01]  /*35430*/  LDL.LU R31, [R1+0x13c] ;  /* 0x00013c00011f7983 */ /* 0x000f220000300800 */
[----:B------:R-:W-:Y:S01]  /*35440*/  ISETP.LT.AND P0, PT, R35, UR6, !P1 ;  /* 0x0000000623007c0c */ /* 0x000fe2000cf01270 */
[----:B------:R-:W0:Y:S01]  /*35450*/  LDCU UR6, c[0x0][0x398] ;  /* 0x00007300ff0677ac */ /* 0x000e220008000800 */
[----:B------:R-:W-:-:S02]  /*35460*/  IADD3 R6, P6, PT, R4, R68, RZ ;  /* 0x0000004404067210 */ /* 0x000fc40007fde0ff */
[----:B------:R-:W-:-:S03]  /*35470*/  SHF.R.S32.HI R5, RZ, 0x8, R5 ;  /* 0x00000008ff057819 */ /* 0x000fc60000011405 */
[----:B------:R-:W-:Y:S01]  /*35480*/  IMAD.X R7, R10, 0x1, R3, P6 ;  /* 0x000000010a077824 */ /* 0x000fe200030e0603 */
[----:B------:R-:W-:Y:S01]  /*35490*/  ISETP.LT.AND P1, PT, R37, UR9, !P1 ;  /* 0x0000000925007c0c */ /* 0x000fe2000cf21270 */
[----:B------:R-:W1:Y:S01]  /*354a0*/  LDCU UR9, c[0x0][0x398] ;  /* 0x00007300ff0977ac */ /* 0x000e620008000800 */
[----:B------:R-:W-:-:S03]  /*354b0*/  IADD3 R8, P4, PT, R4, R70, RZ ;  /* 0x0000004604087210 */ /* 0x000fc60007f9e0ff */
[----:B------:R0:W-:Y:S01]  /*354c0*/  @P0 STG.E.U8 desc[UR24][R6.64], R5 ;  /* 0x0000000506000986 */ /* 0x0001e2000c101118 */
[----:B------:R-:W-:Y:S01]  /*354d0*/  ISETP.LT.AND P0, PT, R67, UR10, !P5 ;  /* 0x0000000a43007c0c */ /* 0x000fe2000ef01270 */
[----:B------:R-:W-:Y:S01]  /*354e0*/  IMAD.X R9, R10, 0x1, R69, P4 ;  /* 0x000000010a097824 */ /* 0x000fe200020e0645 */
[----:B------:R-:W-:Y:S01]  /*354f0*/  SHF.R.S32.HI R10, RZ, 0x8, R11 ;  /* 0x00000008ff0a7819 */ /* 0x000fe2000001140b */
[----:B------:R-:W1:Y:S01]  /*35500*/  LDCU UR10, c[0x0][0x398] ;  /* 0x00007300ff0a77ac */ /* 0x000e620008000800 */
[----:B0-----:R-:W-:Y:S02]  /*35510*/  VIADD R5, R4, UR30 ;  /* 0x0000001e04057c36 */ /* 0x001fe40008000000 */
[----:B------:R-:W-:-:S03]  /*35520*/  VIADD R7, R66, 0x4f ;  /* 0x0000004f42077836 */ /* 0x000fc60000000000 */
[----:B------:R-:W-:Y:S02]  /*35530*/  SHF.R.S32.HI R4, RZ, 0x1f, R5 ;  /* 0x0000001fff047819 */ /* 0x000fe40000011405 */
[----:B------:R-:W-:Y:S01]  /*35540*/  IADD3 R6, P6, PT, R5, R0, RZ ;  /* 0x0000000005067210 */ /* 0x000fe20007fde0ff */
[----:B------:R0:W-:Y:S01]  /*35550*/  @P1 STG.E.U8 desc[UR24][R8.64], R10 ;  /* 0x0000000a08001986 */ /* 0x0001e2000c101118 */
[----:B------:R-:W-:Y:S01]  /*35560*/  ISETP.GE.AND P4, PT, R7, UR4, PT ;  /* 0x0000000407007c0c */ /* 0x000fe2000bf86270 */
[----:B------:R-:W1:Y:S02]  /*35570*/  LDCU UR4, c[0x0][0x39c] ;  /* 0x00007380ff0477ac */ /* 0x000e640008000800 */
[----:B------:R-:W-:Y:S01]  /*35580*/  IMAD.X R7, R4, 0x1, R72, P6 ;  /* 0x0000000104077824 */ /* 0x000fe200030e0648 */
[----:B------:R-:W-:Y:S01]  /*35590*/  ISETP.LT.AND P1, PT, R34, UR12, !P5 ;  /* 0x0000000c22007c0c */ /* 0x000fe2000ef21270 */
[----:B------:R-:W1:Y:S01]  /*355a0*/  LDCU UR12, c[0x0][0x398] ;  /* 0x00007300ff0c77ac */ /* 0x000e620008000800 */
[----:B0-----:R-:W-:-:S02]  /*355b0*/  IADD3 R10, P6, PT, R5, R2, RZ ;  /* 0x00000002050a7210 */ /* 0x001fc40007fde0ff */
[----:B------:R0:W-:Y:S01]  /*355c0*/  @P0 STG.E.U8 desc[UR24][R6.64], R14 ;  /* 0x0000000e06000986 */ /* 0x0001e2000c101118 */
[----:B------:R-:W-:Y:S01]  /*355d0*/  ISETP.LT.AND P0, PT, R35, UR6, !P5 ;  /* 0x0000000623007c0c */ /* 0x000fe2000ef01270 */
[----:B------:R-:W1:Y:S01]  /*355e0*/  LDCU UR6, c[0x0][0x39c] ;  /* 0x00007380ff0677ac */ /* 0x000e620008000800 */
[C---:B------:R-:W-:Y:S01]  /*355f0*/  IMAD.X R11, R4.reuse, 0x1, R71, P6 ;  /* 0x00000001040b7824 */ /* 0x040fe200030e0647 */
[----:B------:R-:W-:Y:S02]  /*35600*/  IADD3 R8, P6, PT, R5, R68, RZ ;  /* 0x0000004405087210 */ /* 0x000fe40007fde0ff */
[----:B------:R-:W-:Y:S01]  /*35610*/  ISETP.LT.AND P5, PT, R37, UR14, !P5 ;  /* 0x0000000e25007c0c */ /* 0x000fe2000efa1270 */
[----:B------:R-:W3:Y:S02]  /*35620*/  LDCU UR14, c[0x0][0x398] ;  /* 0x00007300ff0e77ac */ /* 0x000ee40008000800 */
[----:B------:R-:W-:Y:S01]  /*35630*/  IMAD.X R9, R4, 0x1, R3, P6 ;  /* 0x0000000104097824 */ /* 0x000fe200030e0603 */
[----:B0-----:R-:W-:-:S02]  /*35640*/  IADD3 R6, P6, PT, R5, R70, RZ ;  /* 0x0000004605067210 */ /* 0x001fc40007fde0ff */
[----:B------:R-:W-:-:S03]  /*35650*/  F2FP.SATFINITE.E4M3.F32.PACK_AB_MERGE_C R16, R17, R16, RZ ;  /* 0x000000101110723e */ /* 0x000fc600048070ff */
[----:B------:R-:W-:Y:S01]  /*35660*/  IMAD.X R7, R4, 0x1, R69, P6 ;  /* 0x0000000104077824 */ /* 0x000fe200030e0645 */
[----:B------:R0:W-:Y:S01]  /*35670*/  @P1 STG.E.U8 desc[UR24][R10.64], R12 ;  /* 0x0000000c0a001986 */ /* 0x0001e2000c101118 */
[----:B------:R-:W-:Y:S01]  /*35680*/  VIADD R5, R5, UR30 ;  /* 0x0000001e05057c36 */ /* 0x000fe20008000000 */
[----:B------:R-:W-:Y:S02]  /*35690*/  PRMT R14, R14, 0x9910, RZ ;  /* 0x000099100e0e7816 */ /* 0x000fe400000000ff */
[----:B------:R5:W-:Y:S01]  /*356a0*/  @P0 STG.E.U8 desc[UR24][R8.64], R13 ;  /* 0x0000000d08000986 */ /* 0x000be2000c101118 */
[----:B-1----:R-:W-:Y:S01]  /*356b0*/  ISETP.LT.AND P0, PT, R67, UR9, !P3 ;  /* 0x0000000943007c0c */ /* 0x002fe2000df01270 */
[----:B------:R-:W1:Y:S02]  /*356c0*/  LDCU UR9, c[0x0][0x398] ;  /* 0x00007300ff0977ac */ /* 0x000e640008000800 */
[----:B------:R1:W-:Y:S01]  /*356d0*/  @P5 STG.E.U8 desc[UR24][R6.64], R16 ;  /* 0x0000001006005986 */ /* 0x0003e2000c101118 */
[----:B------:R-:W-:Y:S01]  /*356e0*/  ISETP.LT.AND P5, PT, R34, UR10, !P3 ;  /* 0x0000000a22007c0c */ /* 0x000fe2000dfa1270 */
[----:B------:R-:W2:Y:S01]  /*356f0*/  LDCU UR10, c[0x0][0x398] ;  /* 0x00007300ff0a77ac */ /* 0x000ea20008000800 */
[----:B------:R-:W-:-:S02]  /*35700*/  SHF.R.S32.HI R4, RZ, 0x1f, R5 ;  /* 0x0000001fff047819 */ /* 0x000fc40000011405 */
[----:B0-----:R-:W-:Y:S01]  /*35710*/  PRMT R11, R12, 0x9910, RZ ;  /* 0x000099100c0b7816 */ /* 0x001fe200000000ff */
[----:B------:R-:W-:Y:S01]  /*35720*/  IMAD.MOV.U32 R12, RZ, RZ, R14 ;  /* 0x000000ffff0c7224 */ /* 0x000fe200078e000e */
[C---:B-----5:R-:W-:Y:S02]  /*35730*/  IADD3 R8, P1, PT, R5.reuse, R0, RZ ;  /* 0x0000000005087210 */ /* 0x060fe40007f3e0ff */
[----:B-1----:R-:W-:-:S03]  /*35740*/  IADD3 R6, P6, PT, R5, R2, RZ ;  /* 0x0000000205067210 */ /* 0x002fc60007fde0ff */
[C---:B------:R-:W-:Y:S01]  /*35750*/  IMAD.X R9, R4.reuse, 0x1, R72, P1 ;  /* 0x0000000104097824 */ /* 0x040fe200008e0648 */
[----:B------:R-:W-:Y:S02]  /*35760*/  SHF.R.S32.HI R12, RZ, 0x8, R12 ;  /* 0x00000008ff0c7819 */ /* 0x000fe4000001140c */
[----:B------:R-:W-:Y:S01]  /*35770*/  SHF.R.S32.HI R11, RZ, 0x8, R11 ;  /* 0x00000008ff0b7819 */ /* 0x000fe2000001140b */
[----:B------:R-:W-:Y:S01]  /*35780*/  IMAD.X R7, R4, 0x1, R71, P6 ;  /* 0x0000000104077824 */ /* 0x000fe200030e0647 */
[----:B------:R-:W-:Y:S01]  /*35790*/  ISETP.LT.AND P6, PT, R35, UR12, !P3 ;  /* 0x0000000c23007c0c */ /* 0x000fe2000dfc1270 */
[----:B------:R0:W-:Y:S01]  /*357a0*/  @P0 STG.E.U8 desc[UR24][R8.64], R12 ;  /* 0x0000000c08000986 */ /* 0x0001e2000c101118 */
[C---:B------:R-:W-:Y:S01]  /*357b0*/  VIADD R10, R66.reuse, 0x50 ;  /* 0x00000050420a7836 */ /* 0x040fe20000000000 */
[----:B------:R-:W-:Y:S01]  /*357c0*/  F2FP.SATFINITE.E4M3.F32.PACK_AB_MERGE_C R18, R19, R18, RZ ;  /* 0x000000121312723e */ /* 0x000fe200048070ff */
[----:B------:R-:W1:Y:S01]  /*357d0*/  LDCU UR12, c[0x0][0x398] ;  /* 0x00007300ff0c77ac */ /* 0x000e620008000800 */
[----:B------:R5:W-:Y:S01]  /*357e0*/  @P5 STG.E.U8 desc[UR24][R6.64], R11 ;  /* 0x0000000b06005986 */ /* 0x000be2000c101118 */
[----:B0-----:R-:W-:Y:S01]  /*357f0*/  PRMT R8, R13, 0x9910, RZ ;  /* 0x000099100d087816 */ /* 0x001fe200000000ff */
[----:B-----5:R-:W-:Y:S01]  /*35800*/  VIADD R7, R66, 0x51 ;  /* 0x0000005142077836 */ /* 0x020fe20000000000 */
[----:B------:R-:W-:-:S02]  /*35810*/  IADD3 R6, P5, PT, R5, R68, RZ ;  /* 0x0000004405067210 */ /* 0x000fc40007fbe0ff */
[----:B------:R-:W-:Y:S02]  /*35820*/  SHF.R.S32.HI R8, RZ, 0x8, R8 ;  /* 0x00000008ff087819 */ /* 0x000fe40000011408 */
[----:B------:R-:W-:Y:S01]  /*35830*/  ISETP.GE.AND P0, PT, R7, UR6, PT ;  /* 0x0000000607007c0c */ /* 0x000fe2000bf06270 */
[----:B------:R-:W-:Y:S01]  /*35840*/  IMAD.X R7, R4, 0x1, R3, P5 ;  /* 0x0000000104077824 */ /* 0x000fe200028e0603 */
[----:B---3--:R-:W-:Y:S01]  /*35850*/  ISETP.LT.AND P5, PT, R37, UR14, !P3 ;  /* 0x0000000e25007c0c */ /* 0x008fe2000dfa1270 */
[----:B------:R-:W0:Y:S01]  /*35860*/  LDCU UR6, c[0x0][0x398] ;  /* 0x00007300ff0677ac */ /* 0x000e220008000800 */
[----:B------:R-:W-:Y:S02]  /*35870*/  ISETP.GE.AND P1, PT, R10, UR4, PT ;  /* 0x000000040a007c0c */ /* 0x000fe4000bf26270 */
[----:B------:R3:W-:Y:S01]  /*35880*/  @P6 STG.E.U8 desc[UR24][R6.64], R8 ;  /* 0x0000000806006986 */ /* 0x0007e2000c101118 */
[----:B------:R-:W5:Y:S01]  /*35890*/  LDCU UR4, c[0x0][0x39c] ;  /* 0x00007380ff0477ac */ /* 0x000f620008000800 */
[----:B------:R-:W-:-:S02]  /*358a0*/  PRMT R9, R16, 0x9910, RZ ;  /* 0x0000991010097816 */ /* 0x000fc400000000ff */
[----:B------:R-:W-:Y:S01]  /*358b0*/  F2FP.SATFINITE.E4M3.F32.PACK_AB_MERGE_C R11, R38, R41, RZ ;  /* 0x00000029260b723e */ /* 0x000fe200048070ff */
[----:B------:R-:W0:Y:S01]  /*358c0*/  LDCU UR14, c[0x0][0x398] ;  /* 0x00007300ff0e77ac */ /* 0x000e220008000800 */
[C---:B---3--:R-:W-:Y:S01]  /*358d0*/  IADD3 R6, P3, PT, R5.reuse, R70, RZ ;  /* 0x0000004605067210 */ /* 0x048fe20007f7e0ff */
[----:B------:R-:W-:Y:S01]  /*358e0*/  VIADD R5, R5, UR30 ;  /* 0x0000001e05057c36 */ /* 0x000fe20008000000 */
[----:B------:R-:W-:-:S03]  /*358f0*/  SHF.R.S32.HI R9, RZ, 0x8, R9 ;  /* 0x00000008ff097819 */ /* 0x000fc60000011409 */
[----:B------:R-:W-:Y:S01]  /*35900*/  IMAD.X R7, R4, 0x1, R69, P3 ;  /* 0x0000000104077824 */ /* 0x000fe200018e0645 */
[----:B------:R-:W-:Y:S01]  /*35910*/  ISETP.LT.AND P3, PT, R67, UR9, !P2 ;  /* 0x0000000943007c0c */ /* 0x000fe2000d761270 */
[----:B------:R-:W-:Y:S01]  /*35920*/  VIADD R10, R66, 0x52 ;  /* 0x00000052420a7836 */ /* 0x000fe20000000000 */
[----:B------:R-:W-:Y:S01]  /*35930*/  SHF.R.S32.HI R4, RZ, 0x1f, R5 ;  /* 0x0000001fff047819 */ /* 0x000fe20000011405 */
[----:B------:R-:W3:Y:S01]  /*35940*/  LDCU UR9, c[0x0][0x398] ;  /* 0x00007300ff0977ac */ /* 0x000ee20008000800 */
[----:B------:R-:W-:Y:S01]  /*35950*/  IADD3 R8, P6, PT, R5, R0, RZ ;  /* 0x0000000005087210 */ /* 0x000fe20007fde0ff */
[----:B------:R0:W-:Y:S04]  /*35960*/  @P5 STG.E.U8 desc[UR24][R6.64], R9 ;  /* 0x0000000906005986 */ /* 0x0001e8000c101118 */
[----:B0-----:R-:W-:-:S05]  /*35970*/  IMAD.X R9, R4, 0x1, R72, P6 ;  /* 0x0000000104097824 */ /* 0x001fca00030e0648 */
[----:B------:R-:W-:Y:S01]  /*35980*/  @P3 STG.E.U8 desc[UR24][R8.64], R11 ;  /* 0x0000000b08003986 */ /* 0x000fe2000c101118 */
[----:B-----5:R-:W-:Y:S01]  /*35990*/  ISETP.GE.AND P3, PT, R10, UR4, PT ;  /* 0x000000040a007c0c */ /* 0x020fe2000bf66270 */
[----:B------:R-:W0:Y:S01]  /*359a0*/  LDCU UR4, c[0x0][0x398] ;  /* 0x00007300ff0477ac */ /* 0x000e220008000800 */
[----:B--2---:R-:W-:Y:S02]  /*359b0*/  F2FP.SATFINITE.E4M3.F32.PACK_AB_MERGE_C R15, R29, R28, RZ ;  /* 0x0000001c1d0f723e */ /* 0x004fe400048070ff */
[----:B------:R-:W2:Y:S04]  /*359c0*/  LDL.LU R28, [R1+0x548] ;  /* 0x00054800011c7983 */ /* 0x000ea80000300800 */
[----:B------:R-:W2:Y:S01]  /*359d0*/  LDL.LU R29, [R1+0x54c] ;  /* 0x00054c00011d7983 */ /* 0x000ea20000300800 */
[----:B----4-:R-:W-:-:S03]  /*359e0*/  F2FP.SATFINITE.E4M3.F32.PACK_AB_MERGE_C R10, R31, R30, RZ ;  /* 0x0000001e1f0a723e */ /* 0x010fc600048070ff */
[----:B------:R-:W4:Y:S04]  /*359f0*/  LDL.LU R30, [R1+0x140] ;  /* 0x00014000011e7983 */ /* 0x000f280000300800 */
[----:B------:R-:W4:Y:S01]  /*35a00*/  LDL.LU R31, [R1+0x144] ;  /* 0x00014400011f7983 */ /* 0x000f220000300800 */
[----:B------:R-:W-:Y:S01]  /*35a10*/  ISETP.LT.AND P5, PT, R34, UR10, !P2 ;  /* 0x0000000a22007c0c */ /* 0x000fe2000d7a1270 */
[----:B------:R-:W5:Y:S01]  /*35a20*/  LDCU UR10, c[0x0][0x398] ;  /* 0x00007300ff0a77ac */ /* 0x000f620008000800 */
[----:B------:R-:W-:Y:S02]  /*35a30*/  IADD3 R6, P6, PT, R5, R2, RZ ;  /* 0x0000000205067210 */ /* 0x000fe40007fde0ff */
[----:B------:R-:W-:-:S03]  /*35a40*/  F2FP.SATFINITE.E4M3.F32.PACK_AB_MERGE_C R12, R36, R39, RZ ;  /* 0x00000027240c723e */ /* 0x000fc600048070ff */
[----:B------:R-:W-:Y:S01]  /*35a50*/  IMAD.X R7, R4, 0x1, R71, P6 ;  /* 0x0000000104077824 */ /* 0x000fe200030e0647 */
[----:B------:R-:W-:Y:S01]  /*35a60*/  ISETP.LT.AND P6, PT, R35, UR6, !P2 ;  /* 0x0000000623007c0c */ /* 0x000fe2000d7c1270 */
[----:B------:R-:W0:Y:S04]  /*35a70*/  LDCU UR6, c[0x0][0x398] ;  /* 0x00007300ff0677ac */ /* 0x000e280008000800 */
[----:B------:R1:W-:Y:S01]  /*35a80*/  @P5 STG.E.U8 desc[UR24][R6.64], R12 ;  /* 0x0000000c06005986 */ /* 0x0003e2000c101118 */
[----:B---3--:R-:W-:Y:S01]  /*35a90*/  ISETP.LT.AND P2, PT, R37, UR9, !P2 ;  /* 0x0000000925007c0c */ /* 0x008fe2000d741270 */
[----:B------:R-:W3:Y:S01]  /*35aa0*/  LDCU UR9, c[0x0][0x398] ;  /* 0x00007300ff0977ac */ /* 0x000ee20008000800 */
[----:B-1----:R-:W-:-:S05]  /*35ab0*/  IADD3 R6, P5, PT, R5, R68, RZ ;  /* 0x0000004405067210 */ /* 0x002fca0007fbe0ff */
[----:B------:R-:W-:-:S05]  /*35ac0*/  IMAD.X R7, R4, 0x1, R3, P5 ;  /* 0x0000000104077824 */ /* 0x000fca00028e0603 */
[----:B------:R-:W-:Y:S01]  /*35ad0*/  @P6 STG.E.U8 desc[UR24][R6.64], R10 ;  /* 0x0000000a06006986 */ /* 0x000fe2000c101118 */
[----:B------:R-:W-:Y:S02]  /*35ae0*/  IADD3 R8, P6, PT, R5, R70, RZ ;  /* 0x0000004605087210 */ /* 0x000fe40007fde0ff */
[----:B------:R-:W-:-:S03]  /*35af0*/  PRMT R11, R11, 0x9910, RZ ;  /* 0x000099100b0b7816 */ /* 0x000fc600000000ff */
[----:B------:R-:W-:-:S05]  /*35b00*/  IMAD.X R9, R4, 0x1, R69, P6 ;  /* 0x0000000104097824 */ /* 0x000fca00030e0645 */
[----:B------:R1:W-:Y:S02]  /*35b10*/  @P2 STG.E.U8 desc[UR24][R8.64], R18 ;  /* 0x0000001208002986 */ /* 0x0003e4000c101118 */
[----:B-1----:R-:W-:Y:S02]  /*35b20*/  SHF.R.S32.HI R8, RZ, 0x8, R11 ;  /* 0x00000008ff087819 */ /* 0x002fe4000001140b */
[----:B--2---:R-:W-:Y:S02]  /*35b30*/  F2FP.SATFINITE.E4M3.F32.PACK_AB_MERGE_C R14, R29, R28, RZ ;  /* 0x0000001c1d0e723e */ /* 0x004fe400048070ff */
[----:B----4-:R-:W-:Y:S02]  /*35b40*/  F2FP.SATFINITE.E4M3.F32.PACK_AB_MERGE_C R11, R31, R30, RZ ;  /* 0x0000001e1f0b723e */ /* 0x010fe400048070ff */
[----:B------:R-:W2:Y:S04]  /*35b50*/  LDL.LU R30, [R1+0x348] ;  /* 0x00034800011e7983 */ /* 0x000ea80000300800 */
[----:B------:R-:W2:Y:S04]  /*35b60*/  LDL.LU R31, [R1+0x34c] ;  /* 0x00034c00011f7983 */ /* 0x000ea80000300800 */
[----:B------:R-:W4:Y:S04]  /*35b70*/  LDL.LU R28, [R1+0x148] ;  /* 0x00014800011c7983 */ /* 0x000f280000300800 */
[----:B------:R-:W4:Y:S01]  /*35b80*/  LDL.LU R29, [R1+0x14c] ;  /* 0x00014c00011d7983 */ /* 0x000f220000300800 */
[----:B------:R-:W-:Y:S01]  /*35b90*/  VIADD R5, R5, UR30 ;  /* 0x0000001e05057c36 */ /* 0x000fe20008000000 */
[----:B-----5:R-:W-:Y:S01]  /*35ba0*/  ISETP.LT.AND P5, PT, R67, UR10, !P4 ;  /* 0x0000000a43007c0c */ /* 0x020fe2000e7a1270 */
[----:B------:R-:W1:Y:S03]  /*35bb0*/  LDCU UR10, c[0x0][0x398] ;  /* 0x00007300ff0a77ac */ /* 0x000e660008000800 */
[----:B------:R-:W-:-:S02]  /*35bc0*/  SHF.R.S32.HI R4, RZ, 0x1f, R5 ;  /* 0x0000001fff047819 */ /* 0x000fc40000011405 */
[----:B------:R-:W-:Y:S02]  /*35bd0*/  IADD3 R6, P6, PT, R5, R0, RZ ;  /* 0x0000000005067210 */ /* 0x000fe40007fde0ff */
[----:B------:R-:W-:-:S03]  /*35be0*/  PRMT R12, R12, 0x9910, RZ ;  /* 0x000099100c0c7816 */ /* 0x000fc600000000ff */
[----:B------:R-:W-:Y:S01]  /*35bf0*/  IMAD.X R7, R4, 0x1, R72, P6 ;  /* 0x0000000104077824 */ /* 0x000fe200030e0648 */
[----:B0-----:R-:W-:Y:S01]  /*35c00*/  ISETP.LT.AND P2, PT, R34, UR4, !P4 ;  /* 0x0000000422007c0c */ /* 0x001fe2000e741270 */
[----:B------:R-:W0:Y:S03]  /*35c10*/  LDCU UR4, c[0x0][0x39c] ;  /* 0x00007380ff0477ac */ /* 0x000e260008000800 */
[----:B------:R5:W-:Y:S01]  /*35c20*/  @P5 STG.E.U8 desc[UR24][R6.64], R8 ;  /* 0x0000000806005986 */ /* 0x000be2000c101118 */
[----:B------:R-:W-:Y:S01]  /*35c30*/  ISETP.LT.AND P5, PT, R35, UR6, !P4 ;  /* 0x0000000623007c0c */ /* 0x000fe2000e7a1270 */
[----:B------:R-:W0:Y:S01]  /*35c40*/  LDCU UR6, c[0x0][0x39c] ;  /* 0x00007380ff0677ac */ /* 0x000e220008000800 */
[----:B------:R-:W-:Y:S02]  /*35c50*/  PRMT R10, R10, 0x9910, RZ ;  /* 0x000099100a0a7816 */ /* 0x000fe400000000ff */
[----:B-----5:R-:W-:Y:S01]  /*35c60*/  IADD3 R8, P6, PT, R5, R2, RZ ;  /* 0x0000000205087210 */ /* 0x020fe20007fde0ff */
[----:B------:R-:W-:-:S04]  /*35c70*/  IMAD.MOV.U32 R7, RZ, RZ, R12 ;  /* 0x000000ffff077224 */ /* 0x000fc800078e000c */
[----:B------:R-:W-:Y:S01]  /*35c80*/  IMAD.X R9, R4, 0x1, R71, P6 ;  /* 0x0000000104097824 */ /* 0x000fe200030e0647 */
[----:B------:R-:W-:Y:S02]  /*35c90*/  SHF.R.S32.HI R7, RZ, 0x8, R7 ;  /* 0x00000008ff077819 */ /* 0x000fe40000011407 */
[----:B------:R-:W-:-:S03]  /*35ca0*/  IADD3 R6, P6, PT, R5, R68, RZ ;  /* 0x0000004405067210 */ /* 0x000fc60007fde0ff */
[----:B------:R5:W-:Y:S01]  /*35cb0*/  @P2 STG.E.U8 desc[UR24][R8.64], R7 ;  /* 0x0000000708002986 */ /* 0x000be2000c101118 */
[----:B------:R-:W-:Y:S01]  /*35cc0*/  PRMT R18, R18, 0x9910, RZ ;  /* 0x0000991012127816 */ /* 0x000fe200000000ff */
[----:B-----5:R-:W-:Y:S01]  /*35cd0*/  IMAD.X R7, R4, 0x1, R3, P6 ;  /* 0x0000000104077824 */ /* 0x020fe200030e0603 */
[----:B------:R-:W-:Y:S02]  /*35ce0*/  SHF.R.S32.HI R8, RZ, 0x8, R10 ;  /* 0x00000008ff087819 */ /* 0x000fe4000001140a */
[----:B---3--:R-:W-:Y:S01]  /*35cf0*/  ISETP.LT.AND P6, PT, R37, UR9, !P4 ;  /* 0x0000000925007c0c */ /* 0x008fe2000e7c1270 */
[----:B------:R-:W-:Y:S02]  /*35d00*/  VIADD R10, R66, 0x53 ;  /* 0x00000053420a7836 */ /* 0x000fe40000000000 */
[----:B------:R3:W-:Y:S01]  /*35d10*/  @P5 STG.E.U8 desc[UR24][R6.64], R8 ;  /* 0x0000000806005986 */ /* 0x0007e2000c101118 */
[----:B-1----:R-:W-:Y:S01]  /*35d20*/  ISETP.LT.AND P4, PT, R67, UR10, !P1 ;  /* 0x0000000a43007c0c */ /* 0x002fe2000cf81270 */
[----:B------:R-:W1:Y:S01]  /*35d30*/  LDCU UR9, c[0x0][0x398] ;  /* 0x00007300ff0977ac */ /* 0x000e620008000800 */
[----:B------:R-:W-:-:S02]  /*35d40*/  F2FP.SATFINITE.E4M3.F32.PACK_AB_MERGE_C R13, R33, R32, RZ ;  /* 0x00000020210d723e */ /* 0x000fc400048070ff */
[----:B------:R-:W5:Y:S01]  /*35d50*/  LDL.LU R32, [R1+0x550] ;  /* 0x0005500001207983 */ /* 0x000f620000300800 */
[----:B------:R-:W-:Y:S01]  /*35d60*/  F2FP.SATFINITE.E4M3.F32.PACK_AB_MERGE_C R20, R21, R20, RZ ;  /* 0x000000141514723e */ /* 0x000fe200048070ff */
[----:B------:R-:W0:Y:S02]  /*35d70*/  LDCU UR10, c[0x0][0x398] ;  /* 0x00007300ff0a77ac */ /* 0x000e240008000800 */
[----:B------:R-:W5:Y:S01]  /*35d80*/  LDL.LU R33, [R1+0x554] ;  /* 0x0005540001217983 */ /* 0x000f620000300800 */
[C---:B---3--:R-:W-:Y:S01]  /*35d90*/  IADD3 R8, P2, PT, R5.reuse, R70, RZ ;  /* 0x0000004605087210 */ /* 0x048fe20007f5e0ff */
[----:B------:R-:W-:Y:S02]  /*35da0*/  IMAD.MOV.U32 R7, RZ, RZ, R18 ;  /* 0x000000ffff077224 */ /* 0x000fe400078e0012 */
[----:B------:R-:W-:Y:S02]  /*35db0*/  VIADD R5, R5, UR30 ;  /* 0x0000001e05057c36 */ /* 0x000fe40008000000 */
[----:B------:R-:W-:Y:S01]  /*35dc0*/  IMAD.X R9, R4, 0x1, R69, P2 ;  /* 0x0000000104097824 */ /* 0x000fe200010e0645 */
[----:B------:R-:W-:-:S02]  /*35dd0*/  SHF.R.S32.HI R7, RZ, 0x8, R7 ;  /* 0x00000008ff077819 */ /* 0x000fc40000011407 */
[----:B------:R-:W-:Y:S02]  /*35de0*/  SHF.R.S32.HI R4, RZ, 0x1f, R5 ;  /* 0x0000001fff047819 */ /* 0x000fe40000011405 */
[----:B------:R-:W-:Y:S01]  /*35df0*/  IADD3 R6, P5, PT, R5, R0, RZ ;  /* 0x0000000005067210 */ /* 0x000fe20007fbe0ff */
[----:B------:R3:W-:Y:S04]  /*35e00*/  @P6 STG.E.U8 desc[UR24][R8.64], R7 ;  /* 0x0000000708006986 */ /* 0x0007e8000c101118 */
[----:B---3--:R-:W-:-:S05]  /*35e10*/  IMAD.X R7, R4, 0x1, R72, P5 ;  /* 0x0000000104077824 */ /* 0x008fca00028e0648 */
[----:B------:R2:W-:Y:S01]  /*35e20*/  @P4 STG.E.U8 desc[UR24][R6.64], R13 ;  /* 0x0000000d06004986 */ /* 0x0005e2000c101118 */
[----:B0-----:R-:W-:Y:S01]  /*35e30*/  ISETP.GE.AND P4, PT, R10, UR4, PT ;  /* 0x000000040a007c0c */ /* 0x001fe2000bf86270 */
[----:B------:R-:W0:Y:S01]  /*35e40*/  LDCU UR4, c[0x0][0x398] ;  /* 0x00007300ff0477ac */ /* 0x000e220008000800 */
[----:B------:R-:W-:Y:S02]  /*35e50*/  PRMT R10, R13, 0x9910, RZ ;  /* 0x000099100d0a7816 */ /* 0x000fe400000000ff */
[----:B--2---:R-:W-:Y:S02]  /*35e60*/  F2FP.SATFINITE.E4M3.F32.PACK_AB_MERGE_C R13, R31, R30, RZ ;  /* 0x0000001e1f0d723e */ /* 0x004fe400048070ff */
[----:B------:R-:W2:Y:S04]  /*35e70*/  LDL.LU R30, [R1+0x350] ;  /* 0x00035000011e7983 */ /* 0x000ea80000300800 */
[----:B------:R-:W2:Y:S01]  /*35e80*/  LDL.LU R31, [R1+0x354] ;  /* 0x00035400011f7983 */ /* 0x000ea20000300800 */
[----:B----4-:R-:W-:-:S03]  /*35e90*/  F2FP.SATFINITE.E4M3.F32.PACK_AB_MERGE_C R12, R29, R28, RZ ;  /* 0x0000001c1d0c723e */ /* 0x010fc600048070ff */
[----:B------:R-:W3:Y:S04]  /*35ea0*/  LDL.LU R28, [R1+0x150] ;  /* 0x00015000011c7983 */ /* 0x000ee80000300800 */
[----:B------:R-:W3:Y:S01]  /*35eb0*/  LDL.LU R29, [R1+0x154] ;  /* 0x00015400011d7983 */ /* 0x000ee20000300800 */
[----:B------:R-:W-:Y:S02]  /*35ec0*/  ISETP.LT.AND P2, PT, R34, UR12, !P1 ;  /* 0x0000000c22007c0c */ /* 0x000fe4000cf41270 */
[----:B------:R-:W-:Y:S02]  /*35ed0*/  IADD3 R8, P6, PT, R5, R2, RZ ;  /* 0x0000000205087210 */ /* 0x000fe40007fde0ff */
[----:B------:R-:W-:Y:S01]  /*35ee0*/  ISETP.LT.AND P5, PT, R35, UR14, !P1 ;  /* 0x0000000e23007c0c */ /* 0x000fe2000cfa1270 */
[----:B------:R-:W-:Y:S01]  /*35ef0*/  VIADD R7, R66, 0x54 ;  /* 0x0000005442077836 */ /* 0x000fe20000000000 */
[----:B------:R-:W4:Y:S01]  /*35f00*/  LDCU UR12, c[0x0][0x398] ;  /* 0x00007300ff0c77ac */ /* 0x000f220008000800 */
[----:B------:R-:W-:Y:S01]  /*35f10*/  IMAD.X R9, R4, 0x1, R71, P6 ;  /* 0x0000000104097824 */ /* 0x000fe200030e0647 */
[----:B------:R-:W-:-:S02]  /*35f20*/  IADD3 R6, P6, PT, R5, R68, RZ ;  /* 0x0000004405067210 */ /* 0x000fc40007fde0ff */
[----:B------:R-:W-:Y:S01]  /*35f30*/  ISETP.LT.AND P1, PT, R37, UR16, !P1 ;  /* 0x0000001025007c0c */ /* 0x000fe2000cf21270 */
[----:B------:R-:W0:Y:S02]  /*35f40*/  LDCU UR14, c[0x0][0x398] ;  /* 0x00007300ff0e77ac */ /* 0x000e240008000800 */
[----:B------:R4:W-:Y:S01]  /*35f50*/  @P2 STG.E.U8 desc[UR24][R8.64], R15 ;  /* 0x0000000f08002986 */ /* 0x0009e2000c101118 */
[----:B------:R-:W-:Y:S01]  /*35f60*/  ISETP.GE.AND P2, PT, R7, UR6, PT ;  /* 0x0000000607007c0c */ /* 0x000fe2000bf46270 */
[----:B------:R-:W-:Y:S01]  /*35f70*/  IMAD.X R7, R4, 0x1, R3, P6 ;  /* 0x0000000104077824 */ /* 0x000fe200030e0603 */
[----:B------:R-:W0:Y:S04]  /*35f80*/  LDCU UR6, c[0x0][0x398] ;  /* 0x00007300ff0677ac */ /* 0x000e280008000800 */
[----:B------:R0:W-:Y:S01]  /*35f90*/  @P5 STG.E.U8 desc[UR24][R6.64], R11 ;  /* 0x0000000b06005986 */ /* 0x0001e2000c101118 */
[----:B-1----:R-:W-:Y:S01]  /*35fa0*/  ISETP.LT.AND P5, PT, R67, UR9, !P0 ;  /* 0x0000000943007c0c */ /* 0x002fe2000c7a1270 */
[----:B------:R-:W1:Y:S01]  /*35fb0*/  LDCU UR9, c[0x0][0x398] ;  /* 0x00007300ff0977ac */ /* 0x000e620008000800 */
[C---:B----4-:R-:W-:Y:S01]  /*35fc0*/  IADD3 R8, P6, PT, R5.reuse, R70, RZ ;  /* 0x0000004605087210 */ /* 0x050fe20007fde0ff */
[----:B------:R-:W-:Y:S01]  /*35fd0*/  VIADD R5, R5, UR30 ;  /* 0x0000001e05057c36 */ /* 0x000fe20008000000 */
[----:B------:R-:W-:-:S02]  /*35fe0*/  F2FP.SATFINITE.E4M3.F32.PACK_AB_MERGE_C R22, R23, R22, RZ ;  /* 0x000000161716723e */ /* 0x000fc400048070ff */
[----:B------:R-:W-:Y:S01]  /*35ff0*/  F2FP.SATFINITE.E4M3.F32.PACK_AB_MERGE_C R24, R25, R24, RZ ;  /* 0x000000181918723e */ /* 0x000fe200048070ff */
[----:B------:R-:W-:Y:S01]  /*36000*/  IMAD.X R9, R4, 0x1, R69, P6 ;  /* 0x0000000104097824 */ /* 0x000fe200030e0645 */
[----:B------:R-:W-:Y:S01]  /*36010*/  SHF.R.S32.HI R4, RZ, 0x1f, R5 ;  /* 0x0000001fff047819 */ /* 0x000fe20000011405 */
[----:B------:R-:W-:Y:S01]  /*36020*/  VIADD R17, R66, 0x58 ;  /* 0x0000005842117836 */ /* 0x000fe20000000000 */
[----:B0-----:R-:W-:Y:S01]  /*36030*/  IADD3 R6, P6, PT, R5, R0, RZ ;  /* 0x0000000005067210 */ /* 0x001fe20007fde0ff */
[----:B------:R-:W0:Y:S01]  /*36040*/  LDCU UR16, c[0x0][0x398] ;  /* 0x00007300ff1077ac */ /* 0x000e220008000800 */
[----:B------:R4:W-:Y:S03]  /*36050*/  @P1 STG.E.U8 desc[UR24][R8.64], R20 ;  /* 0x0000001408001986 */ /* 0x0009e6000c101118 */
[----:B------:R-:W-:Y:S01]  /*36060*/  IMAD.X R7, R4, 0x1, R72, P6 ;  /* 0x0000000104077824 */ /* 0x000fe200030e0648 */
[----:B------:R-:W-:Y:S01]  /*36070*/  ISETP.LT.AND P1, PT, R34, UR4, !P0 ;  /* 0x0000000422007c0c */ /* 0x000fe2000c721270 */
[----:B------:R-:W0:Y:S01]  /*36080*/  LDCU UR4, c[0x0][0x39c] ;  /* 0x00007380ff0477ac */ /* 0x000e220008000800 */
[----:B----4-:R-:W-:-:S02]  /*36090*/  SHF.R.S32.HI R8, RZ, 0x8, R10 ;  /* 0x00000008ff087819 */ /* 0x010fc4000001140a */
[----:B------:R-:W-:-:S03]  /*360a0*/  PRMT R9, R15, 0x9910, RZ ;  /* 0x000099100f097816 */ /* 0x000fc600000000ff */
[----:B------:R4:W-:Y:S01]  /*360b0*/  @P5 STG.E.U8 desc[UR24][R6.64], R8 ;  /* 0x0000000806005986 */ /* 0x0009e2000c101118 */
[----:B------:R-:W-:Y:S01]  /*360c0*/  ISETP.LT.AND P5, PT, R35, UR6, !P0 ;  /* 0x0000000623007c0c */ /* 0x000fe2000c7a1270 */
[----:B------:R-:W0:Y:S01]  /*360d0*/  LDCU UR6, c[0x0][0x398] ;  /* 0x00007300ff0677ac */ /* 0x000e220008000800 */
[----:B------:R-:W-:Y:S02]  /*360e0*/  PRMT R10, R11, 0x9910, RZ ;  /* 0x000099100b0a7816 */ /* 0x000fe400000000ff */
[----:B----4-:R-:W-:Y:S01]  /*360f0*/  IADD3 R8, P6, PT, R5, R2, RZ ;  /* 0x0000000205087210 */ /* 0x010fe20007fde0ff */
[----:B------:R-:W-:-:S04]  /*36100*/  IMAD.MOV.U32 R7, RZ, RZ, R9 ;  /* 0x000000ffff077224 */ /* 0x000fc800078e0009 */
[----:B------:R-:W-:Y:S01]  /*36110*/  IMAD.X R9, R4, 0x1, R71, P6 ;  /* 0x0000000104097824 */ /* 0x000fe200030e0647 */
[----:B------:R-:W-:Y:S02]  /*36120*/  SHF.R.S32.HI R7, RZ, 0x8, R7 ;  /* 0x00000008ff077819 */ /* 0x000fe40000011407 */
[----:B------:R-:W-:-:S03]  /*36130*/  IADD3 R6, P6, PT, R5, R68, RZ ;  /* 0x0000004405067210 */ /* 0x000fc60007fde0ff */
[----:B------:R4:W-:Y:S01]  /*36140*/  @P1 STG.E.U8 desc[UR24][R8.64], R7 ;  /* 0x0000000708001986 */ /* 0x0009e2000c101118 */
[----:B------:R-:W-:Y:S02]  /*36150*/  PRMT R20, R20, 0x9910, RZ ;  /* 0x0000991014147816 */ /* 0x000fe400000000ff */
[----:B-1----:R-:W-:Y:S01]  /*36160*/  ISETP.LT.AND P0, PT, R37, UR9, !P0 ;  /* 0x0000000925007c0c */ /* 0x002fe2000c701270 */
[----:B------:R-:W1:Y:S01]  /*36170*/  LDCU UR9, c[0x0][0x398] ;  /* 0x00007300ff0977ac */ /* 0x000e620008000800 */
[----:B----4-:R-:W-:Y:S01]  /*36180*/  IMAD.X R7, R4, 0x1, R3, P6 ;  /* 0x0000000104077824 */ /* 0x010fe200030e0603 */
[----:B------:R-:W-:-:S05]  /*36190*/  SHF.R.S32.HI R8, RZ, 0x8, R10 ;  /* 0x00000008ff087819 */ /* 0x000fca000001140a */
[----:B------:R4:W-:Y:S01]  /*361a0*/  @P5 STG.E.U8 desc[UR24][R6.64], R8 ;  /* 0x0000000806005986 */ /* 0x0009e2000c101118 */
[----:B------:R-:W-:Y:S01]  /*361b0*/  ISETP.LT.AND P6, PT, R67, UR10, !P3 ;  /* 0x0000000a43007c0c */ /* 0x000fe2000dfc1270 */
[----:B------:R-:W0:Y:S01]  /*361c0*/  LDCU UR10, c[0x0][0x398] ;  /* 0x00007300ff0a77ac */ /* 0x000e220008000800 */
[C---:B----4-:R-:W-:Y:S01]  /*361d0*/  IADD3 R8, P1, PT, R5.reuse, R70, RZ ;  /* 0x0000004605087210 */ /* 0x050fe20007f3e0ff */
[----:B------:R-:W-:Y:S02]  /*361e0*/  IMAD.MOV.U32 R6, RZ, RZ, R20 ;  /* 0x000000ffff067224 */ /* 0x000fe400078e0014 */
[----:B------:R-:W-:Y:S02]  /*361f0*/  VIADD R5, R5, UR30 ;  /* 0x0000001e05057c36 */ /* 0x000fe40008000000 */
[----:B------:R-:W-:Y:S01]  /*36200*/  IMAD.X R9, R4, 0x1, R69, P1 ;  /* 0x0000000104097824 */ /* 0x000fe200008e0645 */
[----:B------:R-:W-:Y:S02]  /*36210*/  SHF.R.S32.HI R4, RZ, 0x8, R6 ;  /* 0x00000008ff047819 */ /* 0x000fe40000011406 */
[----:B------:R-:W-:-:S02]  /*36220*/  SHF.R.S32.HI R11, RZ, 0x1f, R5 ;  /* 0x0000001fff0b7819 */ /* 0x000fc40000011405 */
[----:B------:R-:W-:Y:S01]  /*36230*/  IADD3 R6, P1, PT, R5, R0, RZ ;  /* 0x0000000005067210 */ /* 0x000fe20007f3e0ff */
[----:B------:R4:W-:Y:S01]  /*36240*/  @P0 STG.E.U8 desc[UR24][R8.64], R4 ;  /* 0x0000000408000986 */ /* 0x0009e2000c101118 */
[----:B------:R-:W-:Y:S01]  /*36250*/  ISETP.LT.AND P0, PT, R35, UR12, !P3 ;  /* 0x0000000c23007c0c */ /* 0x000fe2000df01270 */
[----:B------:R-:W1:Y:S02]  /*36260*/  LDCU UR12, c[0x0][0x398] ;  /* 0x00007300ff0c77ac */ /* 0x000e640008000800 */
[----:B------:R-:W-:Y:S01]  /*36270*/  IMAD.X R7, R11, 0x1, R72, P1 ;  /* 0x000000010b077824 */ /* 0x000fe200008e0648 */
[----:B0-----:R-:W-:Y:S01]  /*36280*/  ISETP.LT.AND P1, PT, R34, UR6, !P3 ;  /* 0x0000000622007c0c */ /* 0x001fe2000df21270 */
[----:B------:R-:W0:Y:S03]  /*36290*/  LDCU UR6, c[0x0][0x398] ;  /* 0x00007300ff0677ac */ /* 0x000e260008000800 */
[----:B------:R1:W-:Y:S01]  /*362a0*/  @P6 STG.E.U8 desc[UR24][R6.64], R14 ;  /* 0x0000000e06006986 */ /* 0x0003e2000c101118 */
[----:B----4-:R-:W-:Y:S01]  /*362b0*/  IADD3 R8, P5, PT, R5, R2, RZ ;  /* 0x0000000205087210 */ /* 0x010fe20007fbe0ff */
[----:B------:R-:W-:-:S04]  /*362c0*/  VIADD R4, R66, 0x55 ;  /* 0x0000005542047836 */ /* 0x000fc80000000000 */
[----:B------:R-:W-:Y:S01]  /*362d0*/  IMAD.X R9, R11, 0x1, R71, P5 ;  /* 0x000000010b097824 */ /* 0x000fe200028e0647 */
[----:B-1----:R-:W-:-:S04]  /*362e0*/  IADD3 R6, P6, PT, R5, R68, RZ ;  /* 0x0000004405067210 */ /* 0x002fc80007fde0ff */
[----:B------:R1:W-:Y:S01]  /*362f0*/  @P1 STG.E.U8 desc[UR24][R8.64], R13 ;  /* 0x0000000d08001986 */ /* 0x0003e2000c101118 */
[----:B------:R-:W-:Y:S01]  /*36300*/  ISETP.LT.AND P3, PT, R37, UR9, !P3 ;  /* 0x0000000925007c0c */ /* 0x000fe2000df61270 */
[----:B------:R-:W4:Y:S01]  /*36310*/  LDCU UR9, c[0x0][0x398] ;  /* 0x00007300ff0977ac */ /* 0x000f220008000800 */
[----:B------:R-:W-:Y:S01]  /*36320*/  IMAD.X R7, R11, 0x1, R3, P6 ;  /* 0x000000010b077824 */ /* 0x000fe200030e0603 */
[----:B------:R-:W-:-:S04]  /*36330*/  ISETP.GE.AND P5, PT, R4, UR4, PT ;  /* 0x0000000404007c0c */ /* 0x000fc8000bfa6270 */
[----:B------:R0:W-:Y:S01]  /*36340*/  @P0 STG.E.U8 desc[UR24][R6.64], R12 ;  /* 0x0000000c06000986 */ /* 0x0001e2000c101118 */
[----:B------:R-:W-:Y:S01]  /*36350*/  VIADD R4, R5, UR30 ;  /* 0x0000001e05047c36 */ /* 0x000fe20008000000 */
[----:B------:R-:W-:Y:S01]  /*36360*/  ISETP.LT.AND P6, PT, R67, UR10, !P4 ;  /* 0x0000000a43007c0c */ /* 0x000fe2000e7c1270 */
[----:B------:R-:W2:Y:S01]  /*36370*/  LDCU UR4, c[0x0][0x39c] ;  /* 0x00007380ff0477ac */ /* 0x000ea20008000800 */
[----:B-1----:R-:W-:Y:S02]  /*36380*/  IADD3 R8, P0, PT, R5, R70, RZ ;  /* 0x0000004605087210 */ /* 0x002fe40007f1e0ff */
[----:B------:R-:W-:Y:S01]  /*36390*/  SHF.R.S32.HI R10, RZ, 0x1f, R4 ;  /* 0x0000001fff0a7819 */ /* 0x000fe20000011404 */
[----:B------:R-:W1:Y:S02]  /*363a0*/  LDCU UR10, c[0x0][0x398] ;  /* 0x00007300ff0a77ac */ /* 0x000e640008000800 */
[----:B------:R-:W-:Y:S01]  /*363b0*/  IMAD.X R9, R11, 0x1, R69, P0 ;  /* 0x000000010b097824 */ /* 0x000fe200000e0645 */
[----:B0-----:R-:W-:-:S02]  /*363c0*/  PRMT R7, R14, 0x9910, RZ ;  /* 0x000099100e077816 */ /* 0x001fc400000000ff */
[----:B------:R-:W-:Y:S02]  /*363d0*/  IADD3 R6, P1, PT, R4, R0, RZ ;  /* 0x0000000004067210 */ /* 0x000fe40007f3e0ff */
[----:B------:R0:W-:Y:S01]  /*363e0*/  @P3 STG.E.U8 desc[UR24][R8.64], R22 ;  /* 0x0000001608003986 */ /* 0x0001e2000c101118 */
[----:B------:R-:W-:Y:S01]  /*363f0*/  IMAD.MOV.U32 R5, RZ, RZ, R7 ;  /* 0x000000ffff057224 */ /* 0x000fe200078e0007 */
[----:B------:R-:W-:Y:S01]  /*36400*/  ISETP.LT.AND P3, PT, R34, UR6, !P4 ;  /* 0x0000000622007c0c */ /* 0x000fe2000e761270 */
[----:B------:R-:W-:Y:S01]  /*36410*/  IMAD.X R7, R10, 0x1, R72, P1 ;  /* 0x000000010a077824 */ /* 0x000fe200008e0648 */
[----:B------:R-:W-:Y:S01]  /*36420*/  PRMT R11, R13, 0x9910, RZ ;  /* 0x000099100d0b7816 */ /* 0x000fe200000000ff */
[----:B------:R-:W1:Y:S01]  /*36430*/  LDCU UR6, c[0x0][0x398] ;  /* 0x00007300ff0677ac */ /* 0x000e620008000800 */
[----:B------:R-:W-:Y:S02]  /*36440*/  SHF.R.S32.HI R5, RZ, 0x8, R5 ;  /* 0x00000008ff057819 */ /* 0x000fe40000011405 */
[----:B0-----:R-:W-:-:S03]  /*36450*/  IADD3 R8, P0, PT, R4, R2, RZ ;  /* 0x0000000204087210 */ /* 0x001fc60007f1e0ff */
[----:B------:R0:W-:Y:S01]  /*36460*/  @P6 STG.E.U8 desc[UR24][R6.64], R5 ;  /* 0x0000000506006986 */ /* 0x0001e2000c101118 */
[----:B------:R-:W-:Y:S01]  /*36470*/  SHF.R.S32.HI R11, RZ, 0x8, R11 ;  /* 0x00000008ff0b7819 */ /* 0x000fe2000001140b */
[----:B------:R-:W-:Y:S01]  /*36480*/  IMAD.X R9, R10, 0x1, R71, P0 ;  /* 0x000000010a097824 */ /* 0x000fe200000e0647 */
[----:B0-----:R-:W-:-:S04]  /*36490*/  IADD3 R6, P1, PT, R4, R68, RZ ;  /* 0x0000004404067210 */ /* 0x001fc80007f3e0ff */
[----:B------:R0:W-:Y:S01]  /*364a0*/  @P3 STG.E.U8 desc[UR24][R8.64], R11 ;  /* 0x0000000b08003986 */ /* 0x0001e2000c101118 */
[----:B------:R-:W-:Y:S01]  /*364b0*/  IMAD.X R7, R10, 0x1, R3, P1 ;  /* 0x000000010a077824 */ /* 0x000fe200008e0603 */
[----:B-----5:R-:W-:Y:S02]  /*364c0*/  F2FP.SATFINITE.E4M3.F32.PACK_AB_MERGE_C R13, R33, R32, RZ ;  /* 0x00000020210d723e */ /* 0x020fe400048070ff */
[----:B------:R-:W5:Y:S01]  /*364d0*/  LDL.LU R32, [R1+0x558] ;  /* 0x0005580001207983 */ /* 0x000f620000300800 */
[----:B------:R-:W-:-:S03]  /*364e0*/  PRMT R5, R12, 0x9910, RZ ;  /* 0x000099100c057816 */ /* 0x000fc600000000ff */
[----:B------:R-:W5:Y:S01]  /*364f0*/  LDL.LU R33, [R1+0x55c] ;  /* 0x00055c0001217983 */ /* 0x000f620000300800 */
[----:B0-----:R-:W-:Y:S02]  /*36500*/  IADD3 R8, P1, PT, R4, R70, RZ ;  /* 0x0000004604087210 */ /* 0x001fe40007f3e0ff */
[----:B------:R-:W-:-:S03]  /*36510*/  PRMT R11, R22, 0x9910, RZ ;  /* 0x00009910160b7816 */ /* 0x000fc600000000ff */
[----:B------:R-:W-:Y:S01]  /*36520*/  IMAD.X R9, R10, 0x1, R69, P1 ;  /* 0x000000010a097824 */ /* 0x000fe200008e0645 */
[----:B------:R-:W-:Y:S02]  /*36530*/  SHF.R.S32.HI R10, RZ, 0x8, R11 ;  /* 0x00000008ff0a7819 */ /* 0x000fe4000001140b */
[----:B--2---:R-:W-:Y:S02]  /*36540*/  F2FP.SATFINITE.E4M3.F32.PACK_AB_MERGE_C R11, R31, R30, RZ ;  /* 0x0000001e1f0b723e */ /* 0x004fe400048070ff */
[----:B------:R-:W2:Y:S04]  /*36550*/  LDL.LU R30, [R1+0x358] ;  /* 0x00035800011e7983 */ /* 0x000ea80000300800 */
[----:B------:R-:W2:Y:S01]  /*36560*/  LDL.LU R31, [R1+0x35c] ;  /* 0x00035c00011f7983 */ /* 0x000ea20000300800 */
[----:B---3--:R-:W-:-:S03]  /*36570*/  F2FP.SATFINITE.E4M3.F32.PACK_AB_MERGE_C R12, R29, R28, RZ ;  /* 0x0000001c1d0c723e */ /* 0x008fc600048070ff */
[----:B------:R-:W3:Y:S04]  /*36580*/  LDL.LU R28, [R1+0x158] ;  /* 0x00015800011c7983 */ /* 0x000ee80000300800 */
[----:B------:R-:W3:Y:S01]  /*36590*/  LDL.LU R29, [R1+0x15c] ;  /* 0x00015c00011d7983 */ /* 0x000ee20000300800 */
[----:B------:R-:W-:Y:S01]  /*365a0*/  ISETP.LT.AND P6, PT, R35, UR12, !P4 ;  /* 0x0000000c23007c0c */ /* 0x000fe2000e7c1270 */
[----:B------:R-:W0:Y:S01]  /*365b0*/  LDCU UR12, c[0x0][0x398] ;  /* 0x00007300ff0c77ac */ /* 0x000e220008000800 */
[----:B------:R-:W-:Y:S02]  /*365c0*/  SHF.R.S32.HI R5, RZ, 0x8, R5 ;  /* 0x00000008ff057819 */ /* 0x000fe40000011405 */
[----:B------:R-:W-:Y:S01]  /*365d0*/  ISETP.LT.AND P4, PT, R37, UR14, !P4 ;  /* 0x0000000e25007c0c */ /* 0x000fe2000e781270 */
[----:B------:R-:W0:Y:S01]  /*365e0*/  LDCU UR14, c[0x0][0x398] ;  /* 0x00007300ff0e77ac */ /* 0x000e220008000800 */
[----:B----4-:R-:W-:Y:S01]  /*365f0*/  ISETP.LT.AND P0, PT, R67, UR9, !P2 ;  /* 0x0000000943007c0c */ /* 0x010fe2000d701270 */
[----:B------:R-:W4:Y:S06]  /*36600*/  LDCU UR9, c[0x0][0x398] ;  /* 0x00007300ff0977ac */ /* 0x000f2c0008000800 */
[----:B------:R0:W-:Y:S02]  /*36610*/  @P6 STG.E.U8 desc[UR24][R6.64], R5 ;  /* 0x0000000506006986 */ /* 0x0001e4000c101118 */
[----:B0-----:R-:W-:-:S02]  /*36620*/  VIADD R5, R4, UR30 ;  /* 0x0000001e04057c36 */ /* 0x001fc40008000000 */
[----:B------:R-:W-:-:S03]  /*36630*/  VIADD R7, R66, 0x56 ;  /* 0x0000005642077836 */ /* 0x000fc60000000000 */
[----:B------:R-:W-:Y:S02]  /*36640*/  SHF.R.S32.HI R4, RZ, 0x1f, R5 ;  /* 0x0000001fff047819 */ /* 0x000fe40000011405 */
[----:B------:R-:W-:Y:S02]  /*36650*/  IADD3 R6, P1, PT, R5, R0, RZ ;  /* 0x0000000005067210 */ /* 0x000fe40007f3e0ff */
[----:B------:R-:W-:Y:S01]  /*36660*/  ISETP.GE.AND P3, PT, R7, UR4, PT ;  /* 0x0000000407007c0c */ /* 0x000fe2000bf66270 */
[----:B------:R-:W0:Y:S02]  /*36670*/  LDCU UR4, c[0x0][0x398] ;  /* 0x00007300ff0477ac */ /* 0x000e240008000800 */
[----:B------:R-:W-:Y:S01]  /*36680*/  IMAD.X R7, R4, 0x1, R72, P1 ;  /* 0x0000000104077824 */ /* 0x000fe200008e0648 */
[----:B------:R4:W-:Y:S01]  /*36690*/  @P4 STG.E.U8 desc[UR24][R8.64], R10 ;  /* 0x0000000a08004986 */ /* 0x0009e2000c101118 */
[----:B-1----:R-:W-:Y:S01]  /*366a0*/  ISETP.LT.AND P6, PT, R34, UR6, !P2 ;  /* 0x0000000622007c0c */ /* 0x002fe2000d7c1270 */
[----:B------:R-:W1:Y:S02]  /*366b0*/  LDCU UR6, c[0x0][0x398] ;  /* 0x00007300ff0677ac */ /* 0x000e640008000800 */
[----:B------:R0:W-:Y:S01]  /*366c0*/  @P0 STG.E.U8 desc[UR24][R6.64], R13 ;  /* 0x0000000d06000986 */ /* 0x0001e2000c101118 */
[----:B------:R-:W-:Y:S01]  /*366d0*/  ISETP.LT.AND P4, PT, R35, UR10, !P2 ;  /* 0x0000000a23007c0c */ /* 0x000fe2000d781270 */
[----:B------:R-:W1:Y:S01]  /*366e0*/  LDCU UR10, c[0x0][0x398] ;  /* 0x00007300ff0a77ac */ /* 0x000e620008000800 */
[----:B----4-:R-:W-:Y:S01]  /*366f0*/  IADD3 R8, P0, PT, R5, R2, RZ ;  /* 0x0000000205087210 */ /* 0x010fe20007f1e0ff */
[----:B0-----:R-:W-:-:S04]  /*36700*/  VIADD R6, R66, 0x7f ;  /* 0x0000007f42067836 */ /* 0x001fc80000000000 */
[----:B------:R-:W-:Y:S01]  /*36710*/  IMAD.X R9, R4, 0x1, R71, P0 ;  /* 0x0000000104097824 */ /* 0x000fe200000e0647 */
[----:B------:R-:W-:Y:S02]  /*36720*/  ISETP.GE.AND P1, PT, R6, UR29, PT ;  /* 0x0000001d06007c0c */ /* 0x000fe4000bf26270 */
[----:B------:R-:W-:Y:S02]  /*36730*/  IADD3 R6, P0, PT, R5, R68, RZ ;  /* 0x0000004405067210 */ /* 0x000fe40007f1e0ff */
[----:B------:R-:W-:Y:S01]  /*36740*/  ISETP.LT.AND P2, PT, R37, UR4, !P2 ;  /* 0x0000000425007c0c */ /* 0x000fe2000d741270 */
[----:B------:R0:W-:Y:S01]  /*36750*/  @P6 STG.E.U8 desc[UR24][R8.64], R11 ;  /* 0x0000000b08006986 */ /* 0x0001e2000c101118 */
[----:B------:R-:W-:Y:S01]  /*36760*/  VIADD R10, R66, 0x7e ;  /* 0x0000007e420a7836 */ /* 0x000fe20000000000 */
[----:B------:R-:W4:Y:S01]  /*36770*/  LDCU UR4, c[0x0][0x398] ;  /* 0x00007300ff0477ac */ /* 0x000f220008000800 */
[----:B------:R-:W-:-:S05]  /*36780*/  IMAD.X R7, R4, 0x1, R3, P0 ;  /* 0x0000000104077824 */ /* 0x000fca00000e0603 */
[----:B------:R4:W-:Y:S01]  /*36790*/  @P4 STG.E.U8 desc[UR24][R6.64], R12 ;  /* 0x0000000c06004986 */ /* 0x0009e2000c101118 */
[----:B-1----:R-:W-:Y:S01]  /*367a0*/  ISETP.LT.AND P4, PT, R67, UR6, !P5 ;  /* 0x0000000643007c0c */ /* 0x002fe2000ef81270 */
[----:B------:R-:W1:Y:S01]  /*367b0*/  LDCU UR6, c[0x0][0x398] ;  /* 0x00007300ff0677ac */ /* 0x000e620008000800 */
[C---:B0-----:R-:W-:Y:S01]  /*367c0*/  IADD3 R8, P6, PT, R5.reuse, R70, RZ ;  /* 0x0000004605087210 */ /* 0x041fe20007fde0ff */
[----:B------:R-:W-:Y:S01]  /*367d0*/  VIADD R5, R5, UR30 ;  /* 0x0000001e05057c36 */ /* 0x000fe20008000000 */
[----:B------:R-:W-:-:S03]  /*367e0*/  ISETP.GE.AND P0, PT, R10, UR27, PT ;  /* 0x0000001b0a007c0c */ /* 0x000fc6000bf06270 */
[----:B------:R-:W-:Y:S01]  /*367f0*/  IMAD.X R9, R4, 0x1, R69, P6 ;  /* 0x0000000104097824 */ /* 0x000fe200030e0645 */
[----:B------:R-:W-:Y:S02]  /*36800*/  SHF.R.S32.HI R4, RZ, 0x1f, R5 ;  /* 0x0000001fff047819 */ /* 0x000fe40000011405 */
[----:B----4-:R-:W-:Y:S02]  /*36810*/  IADD3 R6, P6, PT, R5, R0, RZ ;  /* 0x0000000005067210 */ /* 0x010fe40007fde0ff */
[----:B------:R-:W-:Y:S01]  /*36820*/  PRMT R10, R13, 0x9910, RZ ;  /* 0x000099100d0a7816 */ /* 0x000fe200000000ff */
[----:B------:R0:W-:Y:S01]  /*36830*/  @P2 STG.E.U8 desc[UR24][R8.64], R24 ;  /* 0x0000001808002986 */ /* 0x0001e2000c101118 */
[----:B------:R-:W-:Y:S01]  /*36840*/  PRMT R11, R11, 0x9910, RZ ;  /* 0x000099100b0b7816 */ /* 0x000fe200000000ff */
[----:B------:R-:W-:Y:S01]  /*36850*/  IMAD.X R7, R4, 0x1, R72, P6 ;  /* 0x0000000104077824 */ /* 0x000fe200030e0648 */
[----:B------:R-:W-:Y:S01]  /*36860*/  ISETP.LT.AND P2, PT, R34, UR9, !P5 ;  /* 0x0000000922007c0c */ /* 0x000fe2000ef41270 */
[----:B------:R-:W4:Y:S01]  /*36870*/  LDCU UR9, c[0x0][0x398] ;  /* 0x00007300ff0977ac */ /* 0x000f220008000800 */
[----:B0-----:R-:W-:-:S05]  /*36880*/  SHF.R.S32.HI R8, RZ, 0x8, R10 ;  /* 0x00000008ff087819 */ /* 0x001fca000001140a */
[----:B------:R0:W-:Y:S01]  /*36890*/  @P4 STG.E.U8 desc[UR24][R6.64], R8 ;  /* 0x0000000806004986 */ /* 0x0001e2000c101118 */
[----:B------:R-:W-:Y:S01]  /*368a0*/  ISETP.LT.AND P6, PT, R35, UR4, !P5 ;  /* 0x0000000423007c0c */ /* 0x000fe2000efc1270 */
        /* <DEDUP_REMOVED lines=11> */
[----:B-1----:R-:W-:Y:S01]  /*36960*/  ISETP.LT.AND P4, PT, R37, UR6, !P5 ;  /* 0x0000000625007c0c */ /* 0x002fe2000ef81270 */
[----:B------:R-:W0:Y:S02]  /*36970*/  LDCU UR6, c[0x0][0x398] ;  /* 0x00007300ff0677ac */ /* 0x000e240008000800 */
[----:B------:R1:W-:Y:S02]  /*36980*/  @P6 STG.E.U8 desc[UR24][R6.64], R8 ;  /* 0x0000000806006986 */ /* 0x0003e4000c101118 */
[----:B-1----:R-:W-:Y:S01]  /*36990*/  IADD3 R6, P2, PT, R5, R70, RZ ;  /* 0x0000004605067210 */ /* 0x002fe20007f5e0ff */
[----:B------:R-:W-:-:S02]  /*369a0*/  IMAD.MOV.U32 R8, RZ, RZ, R24 ;  /* 0x000000ffff087224 */ /* 0x000fc400078e0018 */
[----:B------:R-:W-:Y:S02]  /*369b0*/  VIADD R5, R5, UR30 ;  /* 0x0000001e05057c36 */ /* 0x000fe40008000000 */
[----:B------:R-:W-:Y:S01]  /*369c0*/  IMAD.X R7, R4, 0x1, R69, P2 ;  /* 0x0000000104077824 */ /* 0x000fe200010e0645 */
[----:B------:R-:W-:Y:S02]  /*369d0*/  SHF.R.S32.HI R4, RZ, 0x8, R8 ;  /* 0x00000008ff047819 */ /* 0x000fe40000011408 */
[----:B----4-:R-:W-:Y:S01]  /*369e0*/  ISETP.LT.AND P2, PT, R67, UR9, !P3 ;  /* 0x0000000943007c0c */ /* 0x010fe2000df41270 */
[----:B------:R-:W1:Y:S01]  /*369f0*/  LDCU UR9, c[0x0][0x398] ;  /* 0x00007300ff0977ac */ /* 0x000e620008000800 */
[----:B------:R-:W-:Y:S02]  /*36a00*/  SHF.R.S32.HI R12, RZ, 0x1f, R5 ;  /* 0x0000001fff0c7819 */ /* 0x000fe40000011405 */
[C---:B------:R-:W-:Y:S01]  /*36a10*/  IADD3 R10, P5, PT, R5.reuse, R0, RZ ;  /* 0x00000000050a7210 */ /* 0x040fe20007fbe0ff */
[----:B------:R4:W-:Y:S01]  /*36a20*/  @P4 STG.E.U8 desc[UR24][R6.64], R4 ;  /* 0x0000000406004986 */ /* 0x0009e2000c101118 */
[----:B------:R-:W-:-:S02]  /*36a30*/  IADD3 R8, P6, PT, R5, R2, RZ ;  /* 0x0000000205087210 */ /* 0x000fc40007fde0ff */
[----:B------:R-:W-:Y:S01]  /*36a40*/  ISETP.LT.AND P4, PT, R34, UR10, !P3 ;  /* 0x0000000a22007c0c */ /* 0x000fe2000df81270 */
[C---:B------:R-:W-:Y:S01]  /*36a50*/  IMAD.X R11, R12.reuse, 0x1, R72, P5 ;  /* 0x000000010c0b7824 */ /* 0x040fe200028e0648 */
[----:B------:R-:W-:Y:S01]  /*36a60*/  ISETP.LT.AND P5, PT, R35, UR12, !P3 ;  /* 0x0000000c23007c0c */ /* 0x000fe2000dfa1270 */
[----:B------:R-:W-:Y:S01]  /*36a70*/  IMAD.X R9, R12, 0x1, R71, P6 ;  /* 0x000000010c097824 */ /* 0x000fe200030e0647 */
[----:B------:R-:W-:Y:S01]  /*36a80*/  F2FP.SATFINITE.E4M3.F32.PACK_AB_MERGE_C R26, R27, R26, RZ ;  /* 0x0000001a1b1a723e */ /* 0x000fe200048070ff */
[----:B------:R-:W0:Y:S01]  /*36a90*/  LDCU UR10, c[0x0][0x398] ;  /* 0x00007300ff0a77ac */ /* 0x000e220008000800 */
[----:B----4-:R-:W-:Y:S01]  /*36aa0*/  IADD3 R6, P6, PT, R5, R68, RZ ;  /* 0x0000004405067210 */ /* 0x010fe20007fde0ff */
[----:B------:R-:W-:Y:S01]  /*36ab0*/  VIADD R4, R66, 0x57 ;  /* 0x0000005742047836 */ /* 0x000fe20000000000 */
[----:B------:R-:W4:Y:S03]  /*36ac0*/  LDCU UR12, c[0x0][0x398] ;  /* 0x00007300ff0c77ac */ /* 0x000f260008000800 */
[----:B------:R-:W-:Y:S01]  /*36ad0*/  IMAD.X R7, R12, 0x1, R3, P6 ;  /* 0x000000010c077824 */ /* 0x000fe200030e0603 */
[----:B-----5:R-:W-:-:S05]  /*36ae0*/  F2FP.SATFINITE.E4M3.F32.PACK_AB_MERGE_C R18, R33, R32, RZ ;  /* 0x000000202112723e */ /* 0x020fca00048070ff */
[----:B------:R5:W-:Y:S01]  /*36af0*/  @P2 STG.E.U8 desc[UR24][R10.64], R18 ;  /* 0x000000120a002986 */ /* 0x000be2000c101118 */
[----:B------:R-:W-:Y:S01]  /*36b00*/  ISETP.GE.AND P2, PT, R4, UR4, PT ;  /* 0x0000000404007c0c */ /* 0x000fe2000bf46270 */
[----:B------:R-:W-:Y:S01]  /*36b10*/  VIADD R4, R5, UR30 ;  /* 0x0000001e05047c36 */ /* 0x000fe20008000000 */
[----:B------:R-:W0:Y:S04]  /*36b20*/  LDCU UR4, c[0x0][0x39c] ;  /* 0x00007380ff0477ac */ /* 0x000e280008000800 */
[----:B-----5:R-:W-:Y:S02]  /*36b30*/  IADD3 R10, P6, PT, R4, R68, RZ ;  /* 0x00000044040a7210 */ /* 0x020fe40007fde0ff */
[----:B--2---:R-:W-:Y:S02]  /*36b40*/  F2FP.SATFINITE.E4M3.F32.PACK_AB_MERGE_C R14, R31, R30, RZ ;  /* 0x0000001e1f0e723e */ /* 0x004fe400048070ff */
[----:B---3--:R-:W-:-:S03]  /*36b50*/  F2FP.SATFINITE.E4M3.F32.PACK_AB_MERGE_C R13, R29, R28, RZ ;  /* 0x0000001c1d0d723e */ /* 0x008fc600048070ff */
[----:B------:R2:W-:Y:S04]  /*36b60*/  @P4 STG.E.U8 desc[UR24][R8.64], R14 ;  /* 0x0000000e08004986 */ /* 0x0005e8000c101118 */
[----:B------:R3:W-:Y:S01]  /*36b70*/  @P5 STG.E.U8 desc[UR24][R6.64], R13 ;  /* 0x0000000d06005986 */ /* 0x0007e2000c101118 */
[----:B------:R-:W-:Y:S02]  /*36b80*/  IADD3 R20, P5, PT, R5, R70, RZ ;  /* 0x0000004605147210 */ /* 0x000fe40007fbe0ff */
[----:B--2---:R-:W-:Y:S02]  /*36b90*/  IADD3 R8, P4, PT, R4, R0, RZ ;  /* 0x0000000004087210 */ /* 0x004fe40007f9e0ff */
[----:B---3--:R-:W-:Y:S01]  /*36ba0*/  SHF.R.S32.HI R6, RZ, 0x1f, R4 ;  /* 0x0000001fff067819 */ /* 0x008fe20000011404 */
[----:B------:R2:W-:Y:S04]  /*36bb0*/  STL [R1+0x660], R14 ;  /* 0x0006600e01007387 */ /* 0x0005e80000100800 */
[----:B------:R-:W-:Y:S01]  /*36bc0*/  IMAD.X R9, R6, 0x1, R72, P4 ;  /* 0x0000000106097824 */ /* 0x000fe200020e0648 */
[----:B------:R-:W-:Y:S01]  /*36bd0*/  STL [R1+0x65c], R13 ;  /* 0x00065c0d01007387 */ /* 0x000fe20000100800 */
[----:B------:R-:W-:-:S02]  /*36be0*/  IMAD.X R21, R12, 0x1, R69, P5 ;  /* 0x000000010c157824 */ /* 0x000fc400028e0645 */
[C---:B------:R-:W-:Y:S01]  /*36bf0*/  VIADD R5, R4.reuse, UR30 ;  /* 0x0000001e04057c36 */ /* 0x040fe20008000000 */
[----:B------:R3:W-:Y:S01]  /*36c00*/  STL.64 [R1+0x648], R8 ;  /* 0x0006480801007387 */ /* 0x0007e20000100a00 */
[----:B--2---:R-:W-:Y:S01]  /*36c10*/  IADD3 R14, P5, PT, R4, R2, RZ ;  /* 0x00000002040e7210 */ /* 0x004fe20007fbe0ff */
[C---:B------:R-:W-:Y:S02]  /*36c20*/  IMAD.X R11, R6.reuse, 0x1, R3, P6 ;  /* 0x00000001060b7824 */ /* 0x040fe400030e0603 */
[----:B------:R-:W-:Y:S02]  /*36c30*/  SHF.R.S32.HI R7, RZ, 0x1f, R5 ;  /* 0x0000001fff077819 */ /* 0x000fe40000011405 */
[----:B------:R-:W-:Y:S01]  /*36c40*/  IMAD.X R15, R6, 0x1, R71, P5 ;  /* 0x00000001060f7824 */ /* 0x000fe200028e0647 */
[----:B------:R-:W-:Y:S02]  /*36c50*/  IADD3 R28, P5, PT, R5, R0, RZ ;  /* 0x00000000051c7210 */ /* 0x000fe40007fbe0ff */
[----:B---3--:R-:W-:-:S02]  /*36c60*/  IADD3 R8, P4, PT, R4, R70, RZ ;  /* 0x0000004604087210 */ /* 0x008fc40007f9e0ff */
[----:B------:R-:W-:Y:S03]  /*36c70*/  STL.64 [R1+0x640], R14 ;  /* 0x0006400e01007387 */ /* 0x000fe60000100a00 */
[----:B------:R-:W-:Y:S01]  /*36c80*/  IMAD.X R9, R6, 0x1, R69, P4 ;  /* 0x0000000106097824 */ /* 0x000fe200020e0645 */
[----:B------:R-:W-:Y:S01]  /*36c90*/  IADD3 R12, P4, PT, R5, R2, RZ ;  /* 0x00000002050c7210 */ /* 0x000fe20007f9e0ff */
[----:B------:R2:W-:Y:S01]  /*36ca0*/  STL.64 [R1+0x638], R10 ;  /* 0x0006380a01007387 */ /* 0x0005e20000100a00 */
[----:B------:R-:W-:Y:S02]  /*36cb0*/  IMAD.X R29, R7, 0x1, R72, P5 ;  /* 0x00000001071d7824 */ /* 0x000fe400028e0648 */
[----:B------:R-:W-:Y:S01]  /*36cc0*/  VIADD R4, R5, UR30 ;  /* 0x0000001e05047c36 */ /* 0x000fe20008000000 */
[----:B------:R3:W-:Y:S01]  /*36cd0*/  STL.64 [R1+0x630], R8 ;  /* 0x0006300801007387 */ /* 0x0007e20000100a00 */
[----:B------:R-:W-:-:S03]  /*36ce0*/  IMAD.X R13, R7, 0x1, R71, P4 ;  /* 0x00000001070d7824 */ /* 0x000fc600020e0647 */
[----:B------:R-:W-:Y:S01]  /*36cf0*/  STL.64 [R1+0xdb8], R28 ;  /* 0x000db81c01007387 */ /* 0x000fe20000100a00 */
[----:B--2---:R-:W-:-:S03]  /*36d00*/  IADD3 R10, P6, PT, R5, R68, RZ ;  /* 0x00000044050a7210 */ /* 0x004fc60007fde0ff */
[----:B------:R2:W-:Y:S01]  /*36d10*/  STL.64 [R1+0x620], R12 ;  /* 0x0006200c01007387 */ /* 0x0005e20000100a00 */
[----:B---3--:R-:W-:Y:S01]  /*36d20*/  IADD3 R8, P5, PT, R5, R70, RZ ;  /* 0x0000004605087210 */ /* 0x008fe20007fbe0ff */
[----:B------:R-:W-:Y:S01]  /*36d30*/  IMAD.X R11, R7, 0x1, R3, P6 ;  /* 0x00000001070b7824 */ /* 0x000fe200030e0603 */
[----:B------:R-:W-:-:S03]  /*36d40*/  SHF.R.S32.HI R6, RZ, 0x1f, R4 ;  /* 0x0000001fff067819 */ /* 0x000fc60000011404 */
[----:B------:R-:W-:Y:S01]  /*36d50*/  IMAD.X R9, R7, 0x1, R69, P5 ;  /* 0x0000000107097824 */ /* 0x000fe200028e0645 */
[----:B--2---:R-:W-:Y:S01]  /*36d60*/  IADD3 R12, P4, PT, R4, R0, RZ ;  /* 0x00000000040c7210 */ /* 0x004fe20007f9e0ff */
[----:B------:R2:W-:Y:S04]  /*36d70*/  STL.64 [R1+0x618], R10 ;  /* 0x0006180a01007387 */ /* 0x0005e80000100a00 */
[----:B------:R-:W-:Y:S01]  /*36d80*/  IMAD.X R13, R6, 0x1, R72, P4 ;  /* 0x00000001060d7824 */ /* 0x000fe200020e0648 */
[----:B------:R3:W-:Y:S01]  /*36d90*/  STL.64 [R1+0x610], R8 ;  /* 0x0006100801007387 */ /* 0x0007e20000100a00 */
[C---:B------:R-:W-:Y:S02]  /*36da0*/  IADD3 R30, P4, PT, R4.reuse, R70, RZ ;  /* 0x00000046041e7210 */ /* 0x040fe40007f9e0ff */
[----:B--2---:R-:W-:-:S03]  /*36db0*/  IADD3 R10, P5, PT, R4, R2, RZ ;  /* 0x00000002040a7210 */ /* 0x004fc60007fbe0ff */
[----:B------:R-:W-:Y:S01]  /*36dc0*/  IMAD.X R31, R6, 0x1, R69, P4 ;  /* 0x00000001061f7824 */ /* 0x000fe200020e0645 */
[----:B---3--:R-:W-:Y:S01]  /*36dd0*/  IADD3 R8, P6, PT, R4, R68, RZ ;  /* 0x0000004404087210 */ /* 0x008fe20007fde0ff */
[----:B------:R-:W-:Y:S02]  /*36de0*/  IMAD.X R11, R6, 0x1, R71, P5 ;  /* 0x00000001060b7824 */ /* 0x000fe400028e0647 */
[----:B------:R-:W-:Y:S02]  /*36df0*/  VIADD R5, R4, UR30 ;  /* 0x0000001e04057c36 */ /* 0x000fe40008000000 */
[----:B------:R-:W-:Y:S01]  /*36e00*/  IMAD.X R9, R6, 0x1, R3, P6 ;  /* 0x0000000106097824 */ /* 0x000fe200030e0603 */
[----:B------:R-:W-:Y:S02]  /*36e10*/  STL.64 [R1+0x608], R12 ;  /* 0x0006080c01007387 */ /* 0x000fe40000100a00 */
[----:B------:R-:W-:Y:S02]  /*36e20*/  SHF.R.S32.HI R7, RZ, 0x1f, R5 ;  /* 0x0000001fff077819 */ /* 0x000fe40000011405 */
[----:B------:R2:W-:Y:S04]  /*36e30*/  STL.64 [R1+0x600], R10 ;  /* 0x0006000a01007387 */ /* 0x0005e80000100a00 */
[----:B------:R-:W-:Y:S04]  /*36e40*/  STL.64 [R1+0xda8], R30 ;  /* 0x000da81e01007387 */ /* 0x000fe80000100a00 */
[----:B------:R3:W-:Y:S01]  /*36e50*/  STL.64 [R1+0x558], R8 ;  /* 0x0005580801007387 */ /* 0x0007e20000100a00 */
[C---:B--2---:R-:W-:Y:S01]  /*36e60*/  IADD3 R10, P5, PT, R5.reuse, R0, RZ ;  /* 0x00000000050a7210 */ /* 0x044fe20007fbe0ff */
[C---:B------:R-:W-:Y:S01]  /*36e70*/  VIADD R4, R5.reuse, UR30 ;  /* 0x0000001e05047c36 */ /* 0x040fe20008000000 */
[----:B------:R-:W-:-:S02]  /*36e80*/  IADD3 R12, P4, PT, R5, R2, RZ ;  /* 0x00000002050c7210 */ /* 0x000fc40007f9e0ff */
[----:B---3--:R-:W-:Y:S01]  /*36e90*/  IADD3 R8, P6, PT, R5, R68, RZ ;  /* 0x0000004405087210 */ /* 0x008fe20007fde0ff */
[----:B------:R-:W-:-:S04]  /*36ea0*/  IMAD.X R11, R7, 0x1, R72, P5 ;  /* 0x00000001070b7824 */ /* 0x000fc800028e0648 */
[C---:B------:R-:W-:Y:S01]  /*36eb0*/  IMAD.X R9, R7.reuse, 0x1, R3, P6 ;  /* 0x0000000107097824 */ /* 0x040fe200030e0603 */
[----:B------:R2:W-:Y:S01]  /*36ec0*/  STL.64 [R1+0x548], R10 ;  /* 0x0005480a01007387 */ /* 0x0005e20000100a00 */
[----:B------:R-:W-:Y:S01]  /*36ed0*/  IMAD.X R13, R7, 0x1, R71, P4 ;  /* 0x00000001070d7824 */ /* 0x000fe200020e0647 */
[----:B------:R-:W-:Y:S02]  /*36ee0*/  SHF.R.S32.HI R6, RZ, 0x1f, R4 ;  /* 0x0000001fff067819 */ /* 0x000fe40000011404 */
[----:B------:R3:W-:Y:S01]  /*36ef0*/  STL.64 [R1+0x538], R8 ;  /* 0x0005380801007387 */ /* 0x0007e20000100a00 */
[----:B--2---:R-:W-:Y:S02]  /*36f00*/  IADD3 R10, P5, PT, R5, R70, RZ ;  /* 0x00000046050a7210 */ /* 0x004fe40007fbe0ff */
[----:B---3--:R-:W-:-:S03]  /*36f10*/  IADD3 R8, P4, PT, R4, R0, RZ ;  /* 0x0000000004087210 */ /* 0x008fc60007f9e0ff */
[----:B------:R-:W-:Y:S01]  /*36f20*/  IMAD.X R11, R7, 0x1, R69, P5 ;  /* 0x00000001070b7824 */ /* 0x000fe200028e0645 */
[----:B------:R2:W-:Y:S01]  /*36f30*/  STL.64 [R1+0x540], R12 ;  /* 0x0005400c01007387 */ /* 0x0005e20000100a00 */
[----:B------:R-:W-:-:S03]  /*36f40*/  IMAD.X R9, R6, 0x1, R72, P4 ;  /* 0x0000000106097824 */ /* 0x000fc600020e0648 */
[----:B------:R3:W-:Y:S04]  /*36f50*/  STL.64 [R1+0x530], R10 ;  /* 0x0005300a01007387 */ /* 0x0007e80000100a00 */
[----:B------:R5:W-:Y:S01]  /*36f60*/  STL.64 [R1+0x528], R8 ;  /* 0x0005280801007387 */ /* 0x000be20000100a00 */
[C---:B--2---:R-:W-:Y:S02]  /*36f70*/  IADD3 R12, P5, PT, R4.reuse, R2, RZ ;  /* 0x00000002040c7210 */ /* 0x044fe40007fbe0ff */
[----:B---3--:R-:W-:-:S03]  /*36f80*/  IADD3 R10, P6, PT, R4, R68, RZ ;  /* 0x00000044040a7210 */ /* 0x008fc60007fde0ff */
[----:B------:R-:W-:Y:S01]  /*36f90*/  IMAD.X R13, R6, 0x1, R71, P5 ;  /* 0x00000001060d7824 */ /* 0x000fe200028e0647 */
[----:B-----5:R-:W-:Y:S01]  /*36fa0*/  IADD3 R8, P4, PT, R4, R70, RZ ;  /* 0x0000004604087210 */ /* 0x020fe20007f9e0ff */
[----:B------:R-:W-:Y:S02]  /*36fb0*/  IMAD.X R11, R6, 0x1, R3, P6 ;  /* 0x00000001060b7824 */ /* 0x000fe400030e0603 */
[----:B------:R-:W-:Y:S02]  /*36fc0*/  VIADD R5, R4, UR30 ;  /* 0x0000001e04057c36 */ /* 0x000fe40008000000 */
[----:B------:R-:W-:Y:S01]  /*36fd0*/  IMAD.X R9, R6, 0x1, R69, P4 ;  /* 0x0000000106097824 */ /* 0x000fe200020e0645 */
[----:B------:R2:W-:Y:S02]  /*36fe0*/  STL.64 [R1+0x520], R12 ;  /* 0x0005200c01007387 */ /* 0x0005e40000100a00 */
[----:B------:R-:W-:Y:S02]  /*36ff0*/  SHF.R.S32.HI R7, RZ, 0x1f, R5 ;  /* 0x0000001fff077819 */ /* 0x000fe40000011405 */
[----:B------:R-:W-:Y:S01]  /*37000*/  STL.64 [R1+0x518], R10 ;  /* 0x0005180a01007387 */ /* 0x000fe20000100a00 */
[----:B------:R-:W-:-:S03]  /*37010*/  IADD3 R32, P5, PT, R5, R0, RZ ;  /* 0x0000000005207210 */ /* 0x000fc60007fbe0ff */
[----:B------:R3:W-:Y:S02]  /*37020*/  STL.64 [R1+0x510], R8 ;  /* 0x0005100801007387 */ /* 0x0007e40000100a00 */
[----:B------:R-:W-:Y:S01]  /*37030*/  IMAD.X R33, R7, 0x1, R72, P5 ;  /* 0x0000000107217824 */ /* 0x000fe200028e0648 */
[C---:B--2---:R-:W-:Y:S01]  /*37040*/  IADD3 R12, P4, PT, R5.reuse, R2, RZ ;  /* 0x00000002050c7210 */ /* 0x044fe20007f9e0ff */
[C---:B------:R-:W-:Y:S01]  /*37050*/  VIADD R4, R5.reuse, UR30 ;  /* 0x0000001e05047c36 */ /* 0x040fe20008000000 */
[----:B---3--:R-:W-:Y:S02]  /*37060*/  IADD3 R8, P6, PT, R5, R68, RZ ;  /* 0x0000004405087210 */ /* 0x008fe40007fde0ff */
[----:B------:R-:W-:Y:S03]  /*37070*/  STL.64 [R1+0xd98], R32 ;  /* 0x000d982001007387 */ /* 0x000fe60000100a00 */
[----:B------:R-:W-:Y:S01]  /*37080*/  IMAD.X R9, R7, 0x1, R3, P6 ;  /* 0x0000000107097824 */ /* 0x000fe200030e0603 */
[----:B------:R-:W-:Y:S01]  /*37090*/  IADD3 R10, P5, PT, R5, R70, RZ ;  /* 0x00000046050a7210 */ /* 0x000fe20007fbe0ff */
[----:B------:R-:W-:Y:S01]  /*370a0*/  IMAD.X R13, R7, 0x1, R71, P4 ;  /* 0x00000001070d7824 */ /* 0x000fe200020e0647 */
[----:B------:R-:W-:-:S02]  /*370b0*/  SHF.R.S32.HI R6, RZ, 0x1f, R4 ;  /* 0x0000001fff067819 */ /* 0x000fc40000011404 */
[----:B------:R2:W-:Y:S01]  /*370c0*/  STL.64 [R1+0x4f8], R8 ;  /* 0x0004f80801007387 */ /* 0x0005e20000100a00 */
[----:B------:R-:W-:-:S03]  /*370d0*/  IMAD.X R11, R7, 0x1, R69, P5 ;  /* 0x00000001070b7824 */ /* 0x000fc600028e0645 */
[----:B------:R3:W-:Y:S01]  /*370e0*/  STL.64 [R1+0x500], R12 ;  /* 0x0005000c01007387 */ /* 0x0007e20000100a00 */
[----:B--2---:R-:W-:-:S03]  /*370f0*/  IADD3 R8, P4, PT, R4, R0, RZ ;  /* 0x0000000004087210 */ /* 0x004fc60007f9e0ff */
[----:B------:R2:W-:Y:S02]  /*37100*/  STL.64 [R1+0x4f0], R10 ;  /* 0x0004f00a01007387 */ /* 0x0005e40000100a00 */
[----:B------:R-:W-:Y:S01]  /*37110*/  IMAD.X R9, R6, 0x1, R72, P4 ;  /* 0x0000000106097824 */ /* 0x000fe200020e0648 */
[----:B---3--:R-:W-:-:S04]  /*37120*/  IADD3 R12, P5, PT, R4, R2, RZ ;  /* 0x00000002040c7210 */ /* 0x008fc80007fbe0ff */
[----:B------:R3:W-:Y:S01]  /*37130*/  STL.64 [R1+0x4e8], R8 ;  /* 0x0004e80801007387 */ /* 0x0007e20000100a00 */
[----:B--2---:R-:W-:Y:S01]  /*37140*/  IADD3 R10, P6, PT, R4, R68, RZ ;  /* 0x00000044040a7210 */ /* 0x004fe20007fde0ff */
[----:B------:R-:W-:Y:S02]  /*37150*/  IMAD.X R13, R6, 0x1, R71, P5 ;  /* 0x00000001060d7824 */ /* 0x000fe400028e0647 */
[----:B------:R-:W-:Y:S02]  /*37160*/  VIADD R5, R4, UR30 ;  /* 0x0000001e04057c36 */ /* 0x000fe40008000000 */
[----:B------:R-:W-:Y:S01]  /*37170*/  IMAD.X R11, R6, 0x1, R3, P6 ;  /* 0x00000001060b7824 */ /* 0x000fe200030e0603 */
[----:B---3--:R-:W-:Y:S01]  /*37180*/  IADD3 R8, P4, PT, R4, R70, RZ ;  /* 0x0000004604087210 */ /* 0x008fe20007f9e0ff */
[----:B------:R2:W-:Y:S04]  /*37190*/  STL.64 [R1+0x4e0], R12 ;  /* 0x0004e00c01007387 */ /* 0x0005e80000100a00 */
[----:B------:R-:W-:Y:S01]  /*371a0*/  IMAD.X R9, R6, 0x1, R69, P4 ;  /* 0x0000000106097824 */ /* 0x000fe200020e0645 */
[----:B------:R-:W-:Y:S01]  /*371b0*/  STL.64 [R1+0x4d8], R10 ;  /* 0x0004d80a01007387 */ /* 0x000fe20000100a00 */
[----:B------:R-:W-:-:S02]  /*371c0*/  SHF.R.S32.HI R7, RZ, 0x1f, R5 ;  /* 0x0000001fff077819 */ /* 0x000fc40000011405 */
[C---:B------:R-:W-:Y:S01]  /*371d0*/  IADD3 R34, P5, PT, R5.reuse, R0, RZ ;  /* 0x0000000005227210 */ /* 0x040fe20007fbe0ff */
[----:B------:R3:W-:Y:S01]  /*371e0*/  STL.64 [R1+0x4d0], R8 ;  /* 0x0004d00801007387 */ /* 0x0007e20000100a00 */
[C---:B------:R-:W-:Y:S01]  /*371f0*/  VIADD R4, R5.reuse, UR30 ;  /* 0x0000001e05047c36 */ /* 0x040fe20008000000 */
[----:B--2---:R-:W-:Y:S02]  /*37200*/  IADD3 R12, P4, PT, R5, R2, RZ ;  /* 0x00000002050c7210 */ /* 0x004fe40007f9e0ff */
[----:B------:R-:W-:Y:S01]  /*37210*/  IMAD.X R35, R7, 0x1, R72, P5 ;  /* 0x0000000107237824 */ /* 0x000fe200028e0648 */
[----:B---3--:R-:W-:-:S04]  /*37220*/  IADD3 R8, P6, PT, R5, R68, RZ ;  /* 0x0000004405087210 */ /* 0x008fc80007fde0ff */
[----:B------:R-:W-:Y:S01]  /*37230*/  STL.64 [R1+0xd80], R34 ;  /* 0x000d802201007387 */ /* 0x000fe20000100a00 */
[----:B------:R-:W-:Y:S01]  /*37240*/  IMAD.X R9, R7, 0x1, R3, P6 ;  /* 0x0000000107097824 */ /* 0x000fe200030e0603 */
[----:B------:R-:W-:Y:S01]  /*37250*/  IADD3 R10, P5, PT, R5, R70, RZ ;  /* 0x00000046050a7210 */ /* 0x000fe20007fbe0ff */
[C---:B------:R-:W-:Y:S01]  /*37260*/  IMAD.X R13, R7.reuse, 0x1, R71, P4 ;  /* 0x00000001070d7824 */ /* 0x040fe200020e0647 */
[----:B------:R-:W-:Y:S02]  /*37270*/  SHF.R.S32.HI R6, RZ, 0x1f, R4 ;  /* 0x0000001fff067819 */ /* 0x000fe40000011404 */
        /* <DEDUP_REMOVED lines=22> */
[----:B---3--:R-:W-:Y:S01]  /*373e0*/  IADD3 R8, P6, PT, R5, R68, RZ ;  /* 0x0000004405087210 */ /* 0x008fe20007fde0ff */
[----:B------:R-:W-:Y:S04]  /*373f0*/  STL [R1+0xd88], R36 ;  /* 0x000d882401007387 */ /* 0x000fe80000100800 */
[----:B------:R-:W-:Y:S01]  /*37400*/  IMAD.X R9, R7, 0x1, R3, P6 ;  /* 0x0000000107097824 */ /* 0x000fe200030e0603 */
[----:B------:R-:W-:Y:S01]  /*37410*/  STL [R1+0xd70], R37 ;  /* 0x000d702501007387 */ /* 0x000fe20000100800 */
[----:B------:R-:W-:Y:S01]  /*37420*/  IADD3 R10, P5, PT, R5, R70, RZ ;  /* 0x00000046050a7210 */ /* 0x000fe20007fbe0ff */
[C---:B------:R-:W-:Y:S01]  /*37430*/  IMAD.X R13, R7.reuse, 0x1, R71, P4 ;  /* 0x00000001070d7824 */ /* 0x040fe200020e0647 */
[----:B------:R-:W-:Y:S01]  /*37440*/  SHF.R.S32.HI R6, RZ, 0x1f, R4 ;  /* 0x0000001fff067819 */ /* 0x000fe20000011404 */
[----:B------:R2:W-:Y:S02]  /*37450*/  STL.64 [R1+0x478], R8 ;  /* 0x0004780801007387 */ /* 0x0005e40000100a00 */
[----:B------:R-:W-:-:S02]  /*37460*/  IMAD.X R11, R7, 0x1, R69, P5 ;  /* 0x00000001070b7824 */ /* 0x000fc400028e0645 */
        /* <DEDUP_REMOVED lines=32> */
[C---:B---3--:R-:W-:Y:S01]  /*37670*/  IADD3 R12, P5, PT, R4.reuse, R2, RZ ;  /* 0x00000002040c7210 */ /* 0x048fe20007fbe0ff */
[----:B------:R-:W-:-:S03]  /*37680*/  VIADD R5, R4, UR30 ;  /* 0x0000001e04057c36 */ /* 0x000fc60008000000 */
[----:B------:R3:W-:Y:S01]  /*37690*/  STL.64 [R1+0x428], R8 ;  /* 0x0004280801007387 */ /* 0x0007e20000100a00 */
[----:B--2---:R-:W-:Y:S01]  /*376a0*/  IADD3 R10, P6, PT, R4, R68, RZ ;  /* 0x00000044040a7210 */ /* 0x004fe20007fde0ff */
[C---:B------:R-:W-:Y:S01]  /*376b0*/  IMAD.X R13, R6.reuse, 0x1, R71, P5 ;  /* 0x00000001060d7824 */ /* 0x040fe200028e0647 */
[----:B------:R-:W-:Y:S02]  /*376c0*/  SHF.R.S32.HI R7, RZ, 0x1f, R5 ;  /* 0x0000001fff077819 */ /* 0x000fe40000011405 */
[----:B------:R-:W-:Y:S01]  /*376d0*/  IADD3 R40, P5, PT, R5, R0, RZ ;  /* 0x0000000005287210 */ /* 0x000fe20007fbe0ff */
[----:B------:R-:W-:Y:S01]  /*376e0*/  IMAD.X R11, R6, 0x1, R3, P6 ;  /* 0x00000001060b7824 */ /* 0x000fe200030e0603 */
[----:B---3--:R-:W-:Y:S01]  /*376f0*/  IADD3 R8, P4, PT, R4, R70, RZ ;  /* 0x0000004604087210 */ /* 0x008fe20007f9e0ff */
[----:B------:R2:W-:Y:S04]  /*37700*/  STL.64 [R1+0x420], R12 ;  /* 0x0004200c01007387 */ /* 0x0005e80000100a00 */
[----:B------:R-:W-:Y:S01]  /*37710*/  IMAD.X R9, R6, 0x1, R69, P4 ;  /* 0x0000000106097824 */ /* 0x000fe200020e0645 */
[----:B------:R3:W-:Y:S01]  /*37720*/  STL.64 [R1+0x418], R10 ;  /* 0x0004180a01007387 */ /* 0x0007e20000100a00 */
[----:B------:R-:W-:-:S03]  /*37730*/  IMAD.X R41, R7, 0x1, R72, P5 ;  /* 0x0000000107297824 */ /* 0x000fc600028e0648 */
[----:B------:R5:W-:Y:S01]  /*37740*/  STL.64 [R1+0x410], R8 ;  /* 0x0004100801007387 */ /* 0x000be20000100a00 */
[C---:B--2---:R-:W-:Y:S02]  /*37750*/  IADD3 R12, P6, PT, R5.reuse, R2, RZ ;  /* 0x00000002050c7210 */ /* 0x044fe40007fde0ff */
[----:B---3--:R-:W-:-:S03]  /*37760*/  IADD3 R10, P4, PT, R5, R68, RZ ;  /* 0x00000044050a7210 */ /* 0x008fc60007f9e0ff */
[----:B------:R-:W-:Y:S01]  /*37770*/  IMAD.X R13, R7, 0x1, R71, P6 ;  /* 0x00000001070d7824 */ /* 0x000fe200030e0647 */
[----:B-----5:R-:W-:Y:S01]  /*37780*/  IADD3 R8, P5, PT, R5, R70, RZ ;  /* 0x0000004605087210 */ /* 0x020fe20007fbe0ff */
[----:B------:R-:W-:Y:S01]  /*37790*/  IMAD.X R11, R7, 0x1, R3, P4 ;  /* 0x00000001070b7824 */ /* 0x000fe200020e0603 */
[----:B------:R-:W-:Y:S01]  /*377a0*/  STL [R1+0xd60], R40 ;  /* 0x000d602801007387 */ /* 0x000fe20000100800 */
[----:B------:R-:W-:Y:S02]  /*377b0*/  VIADD R4, R5, UR30 ;  /* 0x0000001e05047c36 */ /* 0x000fe40008000000 */
[----:B------:R-:W-:Y:S01]  /*377c0*/  IMAD.X R9, R7, 0x1, R69, P5 ;  /* 0x0000000107097824 */ /* 0x000fe200028e0645 */
[----:B------:R-:W-:Y:S02]  /*377d0*/  STL [R1+0xd48], R41 ;  /* 0x000d482901007387 */ /* 0x000fe40000100800 */
[----:B------:R-:W-:Y:S02]  /*377e0*/  SHF.R.S32.HI R6, RZ, 0x1f, R4 ;  /* 0x0000001fff067819 */ /* 0x000fe40000011404 */
[----:B------:R2:W-:Y:S04]  /*377f0*/  STL.64 [R1+0x400], R12 ;  /* 0x0004000c01007387 */ /* 0x0005e80000100a00 */
[----:B------:R-:W-:Y:S04]  /*37800*/  STL.64 [R1+0x358], R10 ;  /* 0x0003580a01007387 */ /* 0x000fe80000100a00 */
[----:B------:R3:W-:Y:S01]  /*37810*/  STL.64 [R1+0x350], R8 ;  /* 0x0003500801007387 */ /* 0x0007e20000100a00 */
[C---:B--2---:R-:W-:Y:S01]  /*37820*/  IADD3 R12, P4, PT, R4.reuse, R0, RZ ;  /* 0x00000000040c7210 */ /* 0x044fe20007f9e0ff */
[C---:B------:R-:W-:Y:S01]  /*37830*/  VIADD R5, R4.reuse, UR30 ;  /* 0x0000001e04057c36 */ /* 0x040fe20008000000 */
[----:B---3--:R-:W-:-:S03]  /*37840*/  IADD3 R8, P5, PT, R4, R68, RZ ;  /* 0x0000004404087210 */ /* 0x008fc60007fbe0ff */
[C---:B------:R-:W-:Y:S02]  /*37850*/  IMAD.X R13, R6.reuse, 0x1, R72, P4 ;  /* 0x00000001060d7824 */ /* 0x040fe400020e0648 */
[----:B------:R-:W-:-:S03]  /*37860*/  IMAD.X R9, R6, 0x1, R3, P5 ;  /* 0x0000000106097824 */ /* 0x000fc600028e0603 */
[----:B------:R-:W-:Y:S01]  /*37870*/  STL.64 [R1+0x348], R12 ;  /* 0x0003480c01007387 */ /* 0x000fe20000100a00 */
[C---:B------:R-:W-:Y:S02]  /*37880*/  IADD3 R10, P6, PT, R4.reuse, R2, RZ ;  /* 0x00000002040a7210 */ /* 0x040fe40007fde0ff */
[----:B------:R-:W-:Y:S01]  /*37890*/  SHF.R.S32.HI R7, RZ, 0x1f, R5 ;  /* 0x0000001fff077819 */ /* 0x000fe20000011405 */
[----:B------:R2:W-:Y:S01]  /*378a0*/  STL.64 [R1+0x338], R8 ;  /* 0x0003380801007387 */ /* 0x0005e20000100a00 */
[----:B------:R-:W-:Y:S01]  /*378b0*/  IADD3 R42, P4, PT, R4, R70, RZ ;  /* 0x00000046042a7210 */ /* 0x000fe20007f9e0ff */
[----:B------:R-:W-:Y:S01]  /*378c0*/  IMAD.X R11, R6, 0x1, R71, P6 ;  /* 0x00000001060b7824 */ /* 0x000fe200030e0647 */
[----:B--2---:R-:W-:-:S04]  /*378d0*/  IADD3 R8, P5, PT, R5, R0, RZ ;  /* 0x0000000005087210 */ /* 0x004fc80007fbe0ff */
[----:B------:R2:W-:Y:S01]  /*378e0*/  STL.64 [R1+0x340], R10 ;  /* 0x0003400a01007387 */ /* 0x0005e20000100a00 */
[----:B------:R-:W-:Y:S01]  /*378f0*/  IMAD.X R9, R7, 0x1, R72, P5 ;  /* 0x0000000107097824 */ /* 0x000fe200028e0648 */
[----:B------:R-:W-:Y:S01]  /*37900*/  IADD3 R12, P6, PT, R5, R2, RZ ;  /* 0x00000002050c7210 */ /* 0x000fe20007fde0ff */
[----:B------:R-:W-:-:S03]  /*37910*/  IMAD.X R43, R6, 0x1, R69, P4 ;  /* 0x00000001062b7824 */ /* 0x000fc600020e0645 */
        /* <DEDUP_REMOVED lines=8> */
[----:B------:R-:W-:Y:S01]  /*379a0*/  SHF.R.S32.HI R6, RZ, 0x1f, R4 ;  /* 0x0000001fff067819 */ /* 0x000fe20000011404 */
[----:B------:R3:W-:Y:S04]  /*379b0*/  STL.64 [R1+0x318], R10 ;  /* 0x0003180a01007387 */ /* 0x0007e80000100a00 */
[----:B------:R5:W-:Y:S01]  /*379c0*/  STL.64 [R1+0x310], R8 ;  /* 0x0003100801007387 */ /* 0x000be20000100a00 */
[----:B--2---:R-:W-:-:S02]  /*379d0*/  IADD3 R12, P4, PT, R4, R0, RZ ;  /* 0x00000000040c7210 */ /* 0x004fc40007f9e0ff */
[----:B---3--:R-:W-:-:S03]  /*379e0*/  IADD3 R10, P6, PT, R4, R2, RZ ;  /* 0x00000002040a7210 */ /* 0x008fc60007fde0ff */
[----:B------:R-:W-:Y:S01]  /*379f0*/  IMAD.X R13, R6, 0x1, R72, P4 ;  /* 0x00000001060d7824 */ /* 0x000fe200020e0648 */
[----:B-----5:R-:W-:Y:S01]  /*37a00*/  IADD3 R8, P5, PT, R4, R68, RZ ;  /* 0x0000004404087210 */ /* 0x020fe20007fbe0ff */
[----:B------:R-:W-:Y:S01]  /*37a10*/  IMAD.X R11, R6, 0x1, R71, P6 ;  /* 0x00000001060b7824 */ /* 0x000fe200030e0647 */
[C---:B------:R-:W-:Y:S01]  /*37a20*/  IADD3 R44, P4, PT, R4.reuse, R70, RZ ;  /* 0x00000046042c7210 */ /* 0x040fe20007f9e0ff */
[----:B------:R-:W-:Y:S02]  /*37a30*/  VIADD R5, R4, UR30 ;  /* 0x0000001e04057c36 */ /* 0x000fe40008000000 */
[C---:B------:R-:W-:Y:S01]  /*37a40*/  IMAD.X R9, R6.reuse, 0x1, R3, P5 ;  /* 0x0000000106097824 */ /* 0x040fe200028e0603 */
[----:B------:R-:W-:Y:S01]  /*37a50*/  STL.64 [R1+0x308], R12 ;  /* 0x0003080c01007387 */ /* 0x000fe20000100a00 */
[----:B------:R-:W-:Y:S01]  /*37a60*/  IMAD.X R45, R6, 0x1, R69, P4 ;  /* 0x00000001062d7824 */ /* 0x000fe200020e0645 */
[----:B------:R-:W-:Y:S02]  /*37a70*/  SHF.R.S32.HI R7, RZ, 0x1f, R5 ;  /* 0x0000001fff077819 */ /* 0x000fe40000011405 */
[----:B------:R2:W-:Y:S04]  /*37a80*/  STL.64 [R1+0x300], R10 ;  /* 0x0003000a01007387 */ /* 0x0005e80000100a00 */
[----:B------:R3:W-:Y:S01]  /*37a90*/  STL.64 [R1+0x2f8], R8 ;  /* 0x0002f80801007387 */ /* 0x0007e20000100a00 */
[C---:B------:R-:W-:Y:S01]  /*37aa0*/  VIADD R4, R5.reuse, UR30 ;  /* 0x0000001e05047c36 */ /* 0x040fe20008000000 */
[----:B--2---:R-:W-:-:S02]  /*37ab0*/  IADD3 R10, P5, PT, R5, R0, RZ ;  /* 0x00000000050a7210 */ /* 0x004fc40007fbe0ff */
[----:B---3--:R-:W-:-:S03]  /*37ac0*/  IADD3 R8, P4, PT, R5, R68, RZ ;  /* 0x0000004405087210 */ /* 0x008fc60007f9e0ff */
[C---:B------:R-:W-:Y:S02]  /*37ad0*/  IMAD.X R11, R7.reuse, 0x1, R72, P5 ;  /* 0x00000001070b7824 */ /* 0x040fe400028e0648 */
[----:B------:R-:W-:Y:S01]  /*37ae0*/  IMAD.X R9, R7, 0x1, R3, P4 ;  /* 0x0000000107097824 */ /* 0x000fe200020e0603 */
[----:B------:R-:W-:Y:S02]  /*37af0*/  IADD3 R12, P6, PT, R5, R2, RZ ;  /* 0x00000002050c7210 */ /* 0x000fe40007fde0ff */
[----:B------:R2:W-:Y:S01]  /*37b00*/  STL.64 [R1+0x2e8], R10 ;  /* 0x0002e80a01007387 */ /* 0x0005e20000100a00 */
[----:B------:R-:W-:-:S03]  /*37b10*/  SHF.R.S32.HI R6, RZ, 0x1f, R4 ;  /* 0x0000001fff067819 */ /* 0x000fc60000011404 */
[----:B------:R3:W-:Y:S01]  /*37b20*/  STL.64 [R1+0x2d8], R8 ;  /* 0x0002d80801007387 */ /* 0x0007e20000100a00 */
[----:B------:R-:W-:Y:S01]  /*37b30*/  IMAD.X R13, R7, 0x1, R71, P6 ;  /* 0x00000001070d7824 */ /* 0x000fe200030e0647 */
[----:B--2---:R-:W-:Y:S02]  /*37b40*/  IADD3 R10, P5, PT, R5, R70, RZ ;  /* 0x00000046050a7210 */ /* 0x004fe40007fbe0ff */
[----:B---3--:R-:W-:-:S03]  /*37b50*/  IADD3 R8, P4, PT, R4, R0, RZ ;  /* 0x0000000004087210 */ /* 0x008fc60007f9e0ff */
[----:B------:R-:W-:Y:S01]  /*37b60*/  IMAD.X R11, R7, 0x1, R69, P5 ;  /* 0x00000001070b7824 */ /* 0x000fe200028e0645 */
[----:B------:R2:W-:Y:S01]  /*37b70*/  STL.64 [R1+0x2e0], R12 ;  /* 0x0002e00c01007387 */ /* 0x0005e20000100a00 */
[----:B------:R-:W-:-:S03]  /*37b80*/  IMAD.X R9, R6, 0x1, R72, P4 ;  /* 0x0000000106097824 */ /* 0x000fc600020e0648 */
[----:B------:R3:W-:Y:S01]  /*37b90*/  STL.64 [R1+0x2d0], R10 ;  /* 0x0002d00a01007387 */ /* 0x0007e20000100a00 */
[----:B------:R-:W-:-:S03]  /*37ba0*/  VIADD R5, R4, UR30 ;  /* 0x0000001e04057c36 */ /* 0x000fc60008000000 */
[----:B------:R5:W-:Y:S01]  /*37bb0*/  STL.64 [R1+0x2c8], R8 ;  /* 0x0002c80801007387 */ /* 0x000be20000100a00 */
[C---:B--2---:R-:W-:Y:S02]  /*37bc0*/  IADD3 R12, P6, PT, R4.reuse, R2, RZ ;  /* 0x00000002040c7210 */ /* 0x044fe40007fde0ff */
[----:B---3--:R-:W-:-:S03]  /*37bd0*/  IADD3 R10, P5, PT, R4, R68, RZ ;  /* 0x00000044040a7210 */ /* 0x008fc60007fbe0ff */
[----:B------:R-:W-:Y:S01]  /*37be0*/  IMAD.X R13, R6, 0x1, R71, P6 ;  /* 0x00000001060d7824 */ /* 0x000fe200030e0647 */
[----:B-----5:R-:W-:Y:S01]  /*37bf0*/  IADD3 R8, P4, PT, R4, R70, RZ ;  /* 0x0000004604087210 */ /* 0x020fe20007f9e0ff */
[----:B------:R-:W-:Y:S01]  /*37c00*/  IMAD.X R11, R6, 0x1, R3, P5 ;  /* 0x00000001060b7824 */ /* 0x000fe200028e0603 */
[----:B------:R-:W-:-:S03]  /*37c10*/  SHF.R.S32.HI R7, RZ, 0x1f, R5 ;  /* 0x0000001fff077819 */ /* 0x000fc60000011405 */
[----:B------:R-:W-:Y:S01]  /*37c20*/  IMAD.X R9, R6, 0x1, R69, P4 ;  /* 0x0000000106097824 */ /* 0x000fe200020e0645 */
[----:B------:R-:W-:Y:S01]  /*37c30*/  IADD3 R46, P5, PT, R5, R0, RZ ;  /* 0x00000000052e7210 */ /* 0x000fe20007fbe0ff */
[----:B------:R2:W-:Y:S04]  /*37c40*/  STL.64 [R1+0x2c0], R12 ;  /* 0x0002c00c01007387 */ /* 0x0005e80000100a00 */
[----:B------:R3:W-:Y:S01]  /*37c50*/  STL.64 [R1+0x2b8], R10 ;  /* 0x0002b80a01007387 */ /* 0x0007e20000100a00 */
[----:B------:R-:W-:-:S03]  /*37c60*/  IMAD.X R47, R7, 0x1, R72, P5 ;  /* 0x00000001072f7824 */ /* 0x000fc600028e0648 */
[----:B------:R5:W-:Y:S01]  /*37c70*/  STL.64 [R1+0x2b0], R8 ;  /* 0x0002b00801007387 */ /* 0x000be20000100a00 */
[C---:B--2---:R-:W-:Y:S02]  /*37c80*/  IADD3 R12, P6, PT, R5.reuse, R2, RZ ;  /* 0x00000002050c7210 */ /* 0x044fe40007fde0ff */
[C---:B---3--:R-:W-:Y:S02]  /*37c90*/  IADD3 R10, P5, PT, R5.reuse, R70, RZ ;  /* 0x00000046050a7210 */ /* 0x048fe40007fbe0ff */
[----:B-----5:R-:W-:Y:S01]  /*37ca0*/  IADD3 R8, P4, PT, R5, R68, RZ ;  /* 0x0000004405087210 */ /* 0x020fe20007f9e0ff */
[----:B------:R-:W-:Y:S02]  /*37cb0*/  IMAD.X R13, R7, 0x1, R71, P6 ;  /* 0x00000001070d7824 */ /* 0x000fe400030e0647 */
[----:B------:R-:W-:Y:S02]  /*37cc0*/  VIADD R4, R5, UR30 ;  /* 0x0000001e05047c36 */ /* 0x000fe40008000000 */
[----:B------:R-:W-:-:S02]  /*37cd0*/  IMAD.X R9, R7, 0x1, R3, P4 ;  /* 0x0000000107097824 */ /* 0x000fc400020e0603 */
[----:B------:R-:W-:Y:S01]  /*37ce0*/  IMAD.X R11, R7, 0x1, R69, P5 ;  /* 0x00000001070b7824 */ /* 0x000fe200028e0645 */
[----:B------:R-:W-:Y:S02]  /*37cf0*/  SHF.R.S32.HI R6, RZ, 0x1f, R4 ;  /* 0x0000001fff067819 */ /* 0x000fe40000011404 */
[----:B------:R2:W-:Y:S04]  /*37d00*/  STL.64 [R1+0x298], R8 ;  /* 0x0002980801007387 */ /* 0x0005e80000100a00 */
[----:B------:R-:W-:Y:S04]  /*37d10*/  STL.64 [R1+0x2a0], R12 ;  /* 0x0002a00c01007387 */ /* 0x000fe80000100a00 */
[----:B------:R3:W-:Y:S01]  /*37d20*/  STL.64 [R1+0x290], R10 ;  /* 0x0002900a01007387 */ /* 0x0007e20000100a00 */
[C---:B--2---:R-:W-:Y:S01]  /*37d30*/  IADD3 R8, P4, PT, R4.reuse, R0, RZ ;  /* 0x0000000004087210 */ /* 0x044fe20007f9e0ff */
[C---:B------:R-:W-:Y:S01]  /*37d40*/  VIADD R5, R4.reuse, UR30 ;  /* 0x0000001e04057c36 */ /* 0x040fe20008000000 */
[----:B---3--:R-:W-:-:S03]  /*37d50*/  IADD3 R10, P5, PT, R4, R68, RZ ;  /* 0x00000044040a7210 */ /* 0x008fc60007fbe0ff */
[----:B------:R-:W-:Y:S01]  /*37d60*/  IMAD.X R9, R6, 0x1, R72, P4 ;  /* 0x0000000106097824 */ /* 0x000fe200020e0648 */
[----:B------:R-:W-:Y:S01]  /*37d70*/  IADD3 R14, P6, PT, R4, R2, RZ ;  /* 0x00000002040e7210 */ /* 0x000fe20007fde0ff */
[----:B------:R-:W-:Y:S01]  /*37d80*/  IMAD.X R11, R6, 0x1, R3, P5 ;  /* 0x00000001060b7824 */ /* 0x000fe200028e0603 */
[----:B------:R-:W-:Y:S02]  /*37d90*/  IADD3 R12, P4, PT, R4, R70, RZ ;  /* 0x00000046040c7210 */ /* 0x000fe40007f9e0ff */
[----:B------:R2:W-:Y:S01]  /*37da0*/  STL.64 [R1+0x288], R8 ;  /* 0x0002880801007387 */ /* 0x0005e20000100a00 */
[----:B------:R-:W-:-:S03]  /*37db0*/  IMAD.X R15, R6, 0x1, R71, P6 ;  /* 0x00000001060f7824 */ /* 0x000fc600030e0647 */
[----:B------:R3:W-:Y:S01]  /*37dc0*/  STL.64 [R1+0x278], R10 ;  /* 0x0002780a01007387 */ /* 0x0007e20000100a00 */
[----:B------:R-:W-:Y:S01]  /*37dd0*/  IMAD.X R13, R6, 0x1, R69, P4 ;  /* 0x00000001060d7824 */ /* 0x000fe200020e0645 */
[----:B--2---:R-:W-:Y:S02]  /*37de0*/  SHF.R.S32.HI R8, RZ, 0x1f, R5 ;  /* 0x0000001fff087819 */ /* 0x004fe40000011405 */
[C---:B---3--:R-:W-:Y:S01]  /*37df0*/  IADD3 R10, P5, PT, R5.reuse, R0, RZ ;  /* 0x00000000050a7210 */ /* 0x048fe20007fbe0ff */
[----:B------:R-:W-:Y:S04]  /*37e00*/  STL.64 [R1+0x280], R14 ;  /* 0x0002800e01007387 */ /* 0x000fe80000100a00 */
[----:B------:R-:W-:Y:S01]  /*37e10*/  IMAD.X R11, R8, 0x1, R72, P5 ;  /* 0x00000001080b7824 */ /* 0x000fe200028e0648 */
[----:B------:R2:W-:Y:S04]  /*37e20*/  STL.64 [R1+0x270], R12 ;  /* 0x0002700c01007387 */ /* 0x0005e80000100a00 */
[----:B------:R3:W-:Y:S01]  /*37e30*/  STL.64 [R1+0x268], R10 ;  /* 0x0002680a01007387 */ /* 0x0007e20000100a00 */
[C---:B------:R-:W-:Y:S01]  /*37e40*/  VIADD R4, R5.reuse, UR30 ;  /* 0x0000001e05047c36 */ /* 0x040fe20008000000 */
[----:B--2---:R-:W-:-:S02]  /*37e50*/  IADD3 R12, P4, PT, R5, R68, RZ ;  /* 0x00000044050c7210 */ /* 0x004fc40007f9e0ff */
[----:B---3--:R-:W-:-:S03]  /*37e60*/  IADD3 R10, P5, PT, R5, R70, RZ ;  /* 0x00000046050a7210 */ /* 0x008fc60007fbe0ff */
[C---:B------:R-:W-:Y:S01]  /*37e70*/  IMAD.X R13, R8.reuse, 0x1, R3, P4 ;  /* 0x00000001080d7824 */ /* 0x040fe200020e0603 */
[----:B------:R-:W-:Y:S01]  /*37e80*/  IADD3 R48, P6, PT, R5, R2, RZ ;  /* 0x0000000205307210 */ /* 0x000fe20007fde0ff */
[----:B------:R-:W-:-:S03]  /*37e90*/  IMAD.X R11, R8, 0x1, R69, P5 ;  /* 0x00000001080b7824 */ /* 0x000fc600028e0645 */
[----:B------:R2:W-:Y:S01]  /*37ea0*/  STL.64 [R1+0x258], R12 ;  /* 0x0002580c01007387 */ /* 0x0005e20000100a00 */
[----:B------:R-:W-:Y:S01]  /*37eb0*/  SHF.R.S32.HI R7, RZ, 0x1f, R4 ;  /* 0x0000001fff077819 */ /* 0x000fe20000011404 */
[----:B------:R-:W-:Y:S02]  /*37ec0*/  IMAD.X R49, R8, 0x1, R71, P6 ;  /* 0x0000000108317824 */ /* 0x000fe400030e0647 */
[----:B------:R3:W-:Y:S01]  /*37ed0*/  STL.64 [R1+0x250], R10 ;  /* 0x0002500a01007387 */ /* 0x0007e20000100a00 */
[C---:B------:R-:W-:Y:S02]  /*37ee0*/  IADD3 R50, P5, PT, R4.reuse, R68, RZ ;  /* 0x0000004404327210 */ /* 0x040fe40007fbe0ff */
[C---:B--2---:R-:W-:Y:S02]  /*37ef0*/  IADD3 R12, P4, PT, R4.reuse, R0, RZ ;  /* 0x00000000040c7210 */ /* 0x044fe40007f9e0ff */
[----:B---3--:R-:W-:-:S03]  /*37f00*/  IADD3 R10, P6, PT, R4, R2, RZ ;  /* 0x00000002040a7210 */ /* 0x008fc60007fde0ff */
[C---:B------:R-:W-:Y:S02]  /*37f10*/  IMAD.X R13, R7.reuse, 0x1, R72, P4 ;  /* 0x00000001070d7824 */ /* 0x040fe400020e0648 */
[C---:B------:R-:W-:Y:S02]  /*37f20*/  VIADD R6, R4.reuse, UR30 ;  /* 0x0000001e04067c36 */ /* 0x040fe40008000000 */
[C---:B------:R-:W-:Y:S01]  /*37f30*/  IMAD.X R11, R7.reuse, 0x1, R71, P6 ;  /* 0x00000001070b7824 */ /* 0x040fe200030e0647 */
[----:B------:R2:W-:Y:S01]  /*37f40*/  STL.64 [R1+0x248], R12 ;  /* 0x0002480c01007387 */ /* 0x0005e20000100a00 */
[----:B------:R-:W-:Y:S01]  /*37f50*/  IMAD.X R51, R7, 0x1, R3, P5 ;  /* 0x0000000107337824 */ /* 0x000fe200028e0603 */
[----:B------:R-:W-:Y:S02]  /*37f60*/  SHF.R.S32.HI R8, RZ, 0x1f, R6 ;  /* 0x0000001fff087819 */ /* 0x000fe40000011406 */
[----:B------:R3:W-:Y:S01]  /*37f70*/  STL.64 [R1+0x240], R10 ;  /* 0x0002400a01007387 */ /* 0x0007e20000100a00 */
[----:B--2---:R-:W-:-:S02]  /*37f80*/  IADD3 R12, P4, PT, R4, R70, RZ ;  /* 0x00000046040c7210 */ /* 0x004fc40007f9e0ff */
[----:B---3--:R-:W-:-:S03]  /*37f90*/  IADD3 R10, P5, PT, R6, R0, RZ ;  /* 0x00000000060a7210 */ /* 0x008fc60007fbe0ff */
[----:B------:R-:W-:Y:S02]  /*37fa0*/  IMAD.X R13, R7, 0x1, R69, P4 ;  /* 0x00000001070d7824 */ /* 0x000fe400020e0645 */
[----:B------:R-:W-:-:S03]  /*37fb0*/  IMAD.X R11, R8, 0x1, R72, P5 ;  /* 0x00000001080b7824 */ /* 0x000fc600028e0648 */
[----:B------:R2:W-:Y:S01]  /*37fc0*/  STL.64 [R1+0x230], R12 ;  /* 0x0002300c01007387 */ /* 0x0005e20000100a00 */
[----:B------:R-:W-:-:S03]  /*37fd0*/  IADD3 R14, P6, PT, R6, R2, RZ ;  /* 0x00000002060e7210 */ /* 0x000fc60007fde0ff */
[----:B------:R3:W-:Y:S01]  /*37fe0*/  STL.64 [R1+0x228], R10 ;  /* 0x0002280a01007387 */ /* 0x0007e20000100a00 */
[C---:B------:R-:W-:Y:S01]  /*37ff0*/  VIADD R5, R6.reuse, UR30 ;  /* 0x0000001e06057c36 */ /* 0x040fe20008000000 */
[C---:B--2---:R-:W-:Y:S02]  /*38000*/  IADD3 R12, P4, PT, R6.reuse, R68, RZ ;  /* 0x00000044060c7210 */ /* 0x044fe40007f9e0ff */
[----:B---3--:R-:W-:-:S03]  /*38010*/  IADD3 R10, P5, PT, R6, R70, RZ ;  /* 0x00000046060a7210 */ /* 0x008fc60007fbe0ff */
[C---:B------:R-:W-:Y:S02]  /*38020*/  IMAD.X R13, R8.reuse, 0x1, R3, P4 ;  /* 0x00000001080d7824 */ /* 0x040fe400020e0603 */
[C---:B------:R-:W-:Y:S02]  /*38030*/  IMAD.X R15, R8.reuse, 0x1, R71, P6 ;  /* 0x00000001080f7824 */ /* 0x040fe400030e0647 */
[----:B------:R-:W-:Y:S01]  /*38040*/  IMAD.X R11, R8, 0x1, R69, P5 ;  /* 0x00000001080b7824 */ /* 0x000fe200028e0645 */
[----:B------:R2:W-:Y:S01]  /*38050*/  STL.64 [R1+0x218], R12 ;  /* 0x0002180c01007387 */ /* 0x0005e20000100a00 */
[----:B------:R-:W-:-:S03]  /*38060*/  SHF.R.S32.HI R7, RZ, 0x1f, R5 ;  /* 0x0000001fff077819 */ /* 0x000fc60000011405 */
[----:B------:R-:W-:Y:S04]  /*38070*/  STL.64 [R1+0x220], R14 ;  /* 0x0002200e01007387 */ /* 0x000fe80000100a00 */
[----:B------:R3:W-:Y:S01]  /*38080*/  STL.64 [R1+0x210], R10 ;  /* 0x0002100a01007387 */ /* 0x0007e20000100a00 */
[C---:B--2---:R-:W-:Y:S01]  /*38090*/  IADD3 R12, P4, PT, R5.reuse, R0, RZ ;  /* 0x00000000050c7210 */ /* 0x044fe20007f9e0ff */
[C---:B------:R-:W-:Y:S01]  /*380a0*/  VIADD R4, R5.reuse, UR30 ;  /* 0x0000001e05047c36 */ /* 0x040fe20008000000 */
[C---:B------:R-:W-:Y:S02]  /*380b0*/  IADD3 R52, P5, PT, R5.reuse, R68, RZ ;  /* 0x0000004405347210 */ /* 0x040fe40007fbe0ff */
        /* <DEDUP_REMOVED lines=9> */
[----:B------:R-:W-:Y:S02]  /*38150*/  IMAD.X R13, R7, 0x1, R69, P4 ;  /* 0x00000001070d7824 */ /* 0x000fe400020e0645 */
[----:B------:R-:W-:-:S03]  /*38160*/  IMAD.X R11, R8, 0x1, R72, P5 ;  /* 0x00000001080b7824 */ /* 0x000fc600028e0648 */
[----:B------:R-:W-:Y:S04]  /*38170*/  STL.64 [R1+0x150], R12 ;  /* 0x0001500c01007387 */ /* 0x000fe80000100a00 */
[----:B------:R2:W-:Y:S01]  /*38180*/  STL.64 [R1+0x148], R10 ;  /* 0x0001480a01007387 */ /* 0x0005e20000100a00 */
[C---:B------:R-:W-:Y:S01]  /*38190*/  IADD3 R14, P6, PT, R4.reuse, R2, RZ ;  /* 0x00000002040e7210 */ /* 0x040fe20007fde0ff */
[C---:B------:R-:W-:Y:S01]  /*381a0*/  VIADD R6, R4.reuse, UR30 ;  /* 0x0000001e04067c36 */ /* 0x040fe20008000000 */
[----:B--2---:R-:W-:-:S05]  /*381b0*/  IADD3 R10, P5, PT, R4, R70, RZ ;  /* 0x00000046040a7210 */ /* 0x004fca0007fbe0ff */
        /* <DEDUP_REMOVED lines=8> */
[----:B------:R-:W-:Y:S02]  /*38240*/  STL.64 [R1+0x138], R12 ;  /* 0x0001380c01007387 */ /* 0x000fe40000100a00 */
[----:B------:R-:W-:Y:S01]  /*38250*/  IMAD.X R11, R7, 0x1, R72, P6 ;  /* 0x00000001070b7824 */ /* 0x000fe200030e0648 */
[----:B---3--:R-:W-:-:S04]  /*38260*/  IADD3 R14, P5, PT, R6, R2, RZ ;  /* 0x00000002060e7210 */ /* 0x008fc80007fbe0ff */
[----:B------:R2:W-:Y:S01]  /*38270*/  STL.64 [R1+0x128], R10 ;  /* 0x0001280a01007387 */ /* 0x0005e20000100a00 */
[C---:B------:R-:W-:Y:S02]  /*38280*/  IMAD.X R15, R7.reuse, 0x1, R71, P5 ;  /* 0x00000001070f7824 */ /* 0x040fe400028e0647 */
[C---:B------:R-:W-:Y:S01]  /*38290*/  VIADD R5, R6.reuse, UR30 ;  /* 0x0000001e06057c36 */ /* 0x040fe20008000000 */
[C---:B--2---:R-:W-:Y:S02]  /*382a0*/  IADD3 R10, P6, PT, R6.reuse, R70, RZ ;  /* 0x00000046060a7210 */ /* 0x044fe40007fde0ff */
[----:B------:R-:W-:Y:S03]  /*382b0*/  STL.64 [R1+0x120], R14 ;  /* 0x0001200e01007387 */ /* 0x000fe60000100a00 */
[----:B------:R-:W-:Y:S01]  /*382c0*/  IMAD.X R11, R7, 0x1, R69, P6 ;  /* 0x00000001070b7824 */ /* 0x000fe200030e0645 */
[----:B------:R-:W-:-:S02]  /*382d0*/  IADD3 R12, P4, PT, R6, R68, RZ ;  /* 0x00000044060c7210 */ /* 0x000fc40007f9e0ff */
[----:B------:R-:W-:Y:S02]  /*382e0*/  SHF.R.S32.HI R6, RZ, 0x1f, R5 ;  /* 0x0000001fff067819 */ /* 0x000fe40000011405 */
[----:B------:R2:W-:Y:S01]  /*382f0*/  STL.64 [R1+0x110], R10 ;  /* 0x0001100a01007387 */ /* 0x0005e20000100a00 */
[----:B------:R-:W-:Y:S02]  /*38300*/  IMAD.X R13, R7, 0x1, R3, P4 ;  /* 0x00000001070d7824 */ /* 0x000fe400020e0603 */
[C---:B------:R-:W-:Y:S01]  /*38310*/  VIADD R4, R5.reuse, UR30 ;  /* 0x0000001e05047c36 */ /* 0x040fe20008000000 */
[C---:B--2---:R-:W-:Y:S02]  /*38320*/  IADD3 R10, P6, PT, R5.reuse, R0, RZ ;  /* 0x00000000050a7210 */ /* 0x044fe40007fde0ff */
[----:B------:R-:W-:Y:S03]  /*38330*/  STL.64 [R1+0x118], R12 ;  /* 0x0001180c01007387 */ /* 0x000fe60000100a00 */
[----:B------:R-:W-:Y:S01]  /*38340*/  IMAD.X R11, R6, 0x1, R72, P6 ;  /* 0x00000001060b7824 */ /* 0x000fe200030e0648 */
[----:B------:R-:W-:Y:S01]  /*38350*/  IADD3 R22, P4, PT, R5, R68, RZ ;  /* 0x0000004405167210 */ /* 0x000fe20007f9e0ff */
[----:B------:R-:W-:-:S03]  /*38360*/  VIADD R9, R4, UR30 ;  /* 0x0000001e04097c36 */ /* 0x000fc60008000000 */
[----:B------:R2:W-:Y:S01]  /*38370*/  STL.64 [R1+0x108], R10 ;  /* 0x0001080a01007387 */ /* 0x0005e20000100a00 */
[----:B------:R-:W-:Y:S01]  /*38380*/  VIADD R14, R9, UR30 ;  /* 0x0000001e090e7c36 */ /* 0x000fe20008000000 */
[C---:B------:R-:W-:Y:S01]  /*38390*/  IADD3 R54, P5, PT, R5.reuse, R2, RZ ;  /* 0x0000000205367210 */ /* 0x040fe20007fbe0ff */
[----:B------:R-:W-:Y:S01]  /*383a0*/  IMAD.X R23, R6, 0x1, R3, P4 ;  /* 0x0000000106177824 */ /* 0x000fe200020e0603 */
[----:B--2---:R-:W-:-:S05]  /*383b0*/  IADD3 R10, P6, PT, R5, R70, RZ ;  /* 0x00000046050a7210 */ /* 0x004fca0007fde0ff */
[----:B------:R-:W-:Y:S01]  /*383c0*/  IMAD.X R11, R6, 0x1, R69, P6 ;  /* 0x00000001060b7824 */ /* 0x000fe200030e0645 */
[----:B------:R-:W-:Y:S01]  /*383d0*/  SHF.R.S32.HI R5, RZ, 0x1f, R4 ;  /* 0x0000001fff057819 */ /* 0x000fe20000011404 */
[----:B------:R-:W-:Y:S01]  /*383e0*/  VIADD R13, R14, UR30 ;  /* 0x0000001e0e0d7c36 */ /* 0x000fe20008000000 */
[----:B------:R-:W-:Y:S01]  /*383f0*/  IADD3 R24, P6, PT, R4, R0, RZ ;  /* 0x0000000004187210 */ /* 0x000fe20007fde0ff */
[----:B------:R-:W-:Y:S01]  /*38400*/  IMAD.X R55, R6, 0x1, R71, P5 ;  /* 0x0000000106377824 */ /* 0x000fe200028e0647 */
[----:B------:R-:W-:Y:S01]  /*38410*/  STL.64 [R1+0xf0], R10 ;  /* 0x0000f00a01007387 */ /* 0x000fe20000100a00 */
[----:B------:R-:W-:-:S03]  /*38420*/  VIADD R12, R13, UR30 ;  /* 0x0000001e0d0c7c36 */ /* 0x000fc60008000000 */
[----:B------:R2:W-:Y:S01]  /*38430*/  STL.64 [R1+0xf8], R22 ;  /* 0x0000f81601007387 */ /* 0x0005e20000100a00 */
[----:B------:R-:W-:Y:S01]  /*38440*/  IMAD.X R25, R5, 0x1, R72, P6 ;  /* 0x0000000105197824 */ /* 0x000fe200030e0648 */
[C---:B------:R-:W-:Y:S02]  /*38450*/  IADD3 R6, P6, PT, R4.reuse, R70, RZ ;  /* 0x0000004604067210 */ /* 0x040fe40007fde0ff */
[----:B--2---:R-:W-:Y:S01]  /*38460*/  IADD3 R22, P5, PT, R4, R2, RZ ;  /* 0x0000000204167210 */ /* 0x004fe20007fbe0ff */
[----:B------:R-:W-:-:S04]  /*38470*/  VIADD R11, R12, UR30 ;  /* 0x0000001e0c0b7c36 */ /* 0x000fc80008000000 */
[----:B------:R-:W-:Y:S01]  /*38480*/  IMAD.X R23, R5, 0x1, R71, P5 ;  /* 0x0000000105177824 */ /* 0x000fe200028e0647 */
[----:B------:R-:W-:Y:S01]  /*38490*/  STL.64 [R1+0xe8], R24 ;  /* 0x0000e81801007387 */ /* 0x000fe20000100a00 */
[----:B------:R-:W-:Y:S01]  /*384a0*/  IADD3 R56, P4, PT, R4, R68, RZ ;  /* 0x0000004404387210 */ /* 0x000fe20007f9e0ff */
[----:B------:R-:W-:Y:S01]  /*384b0*/  VIADD R10, R11, UR30 ;  /* 0x0000001e0b0a7c36 */ /* 0x000fe20008000000 */
[----:B------:R-:W-:Y:S01]  /*384c0*/  SHF.R.S32.HI R4, RZ, 0x1f, R9 ;  /* 0x0000001fff047819 */ /* 0x000fe20000011409 */
[----:B------:R-:W-:Y:S01]  /*384d0*/  IMAD.X R7, R5, 0x1, R69, P6 ;  /* 0x0000000105077824 */ /* 0x000fe200030e0645 */
[----:B------:R2:W-:Y:S01]  /*384e0*/  STL.64 [R1+0xe0], R22 ;  /* 0x0000e01601007387 */ /* 0x0005e20000100a00 */
[----:B------:R-:W-:Y:S01]  /*384f0*/  IADD3 R28, P5, PT, R9, R2, RZ ;  /* 0x00000002091c7210 */ /* 0x000fe20007fbe0ff */
[----:B------:R-:W-:Y:S02]  /*38500*/  VIADD R8, R10, UR30 ;  /* 0x0000001e0a087c36 */ /* 0x000fe40008000000 */
[----:B------:R-:W-:Y:S01]  /*38510*/  IMAD.X R57, R5, 0x1, R3, P4 ;  /* 0x0000000105397824 */ /* 0x000fe200020e0603 */
[----:B------:R3:W-:Y:S01]  /*38520*/  STL.64 [R1+0xd0], R6 ;  /* 0x0000d00601007387 */ /* 0x0007e20000100a00 */
[----:B------:R-:W-:Y:S01]  /*38530*/  IMAD.X R29, R4, 0x1, R71, P5 ;  /* 0x00000001041d7824 */ /* 0x000fe200028e0647 */
[----:B--2---:R-:W-:-:S02]  /*38540*/  IADD3 R22, P6, PT, R9, R0, RZ ;  /* 0x0000000009167210 */ /* 0x004fc40007fde0ff */
[----:B------:R-:W-:-:S03]  /*38550*/  IADD3 R24, P4, PT, R9, R68, RZ ;  /* 0x0000004409187210 */ /* 0x000fc60007f9e0ff */
[----:B------:R-:W-:Y:S02]  /*38560*/  IMAD.X R23, R4, 0x1, R72, P6 ;  /* 0x0000000104177824 */ /* 0x000fe400030e0648 */
[----:B---3--:R-:W-:Y:S01]  /*38570*/  VIADD R7, R8, UR30 ;  /* 0x0000001e08077c36 */ /* 0x008fe20008000000 */
[----:B------:R-:W-:Y:S01]  /*38580*/  SHF.R.S32.HI R16, RZ, 0x1f, R14 ;  /* 0x0000001fff107819 */ /* 0x000fe2000001140e */
[----:B------:R-:W-:Y:S01]  /*38590*/  IMAD.X R25, R4, 0x1, R3, P4 ;  /* 0x0000000104197824 */ /* 0x000fe200020e0603 */
[----:B------:R2:W-:Y:S01]  /*385a0*/  STL.64 [R1+0xc8], R22 ;  /* 0x0000c81601007387 */ /* 0x0005e20000100a00 */
[----:B------:R-:W-:-:S03]  /*385b0*/  VIADD R6, R7, UR30 ;  /* 0x0000001e07067c36 */ /* 0x000fc60008000000 */
[----:B------:R3:W-:Y:S01]  /*385c0*/  STL.64 [R1+0xc0], R28 ;  /* 0x0000c01c01007387 */ /* 0x0007e20000100a00 */
[----:B------:R-:W-:Y:S01]  /*385d0*/  VIADD R5, R6, UR30 ;  /* 0x0000001e06057c36 */ /* 0x000fe20008000000 */
[----:B--2---:R-:W-:Y:S02]  /*385e0*/  IADD3 R22, P6, PT, R9, R70, RZ ;  /* 0x0000004609167210 */ /* 0x004fe40007fde0ff */
[----:B---3--:R-:W-:-:S03]  /*385f0*/  IADD3 R28, P5, PT, R14, R0, RZ ;  /* 0x000000000e1c7210 */ /* 0x008fc60007fbe0ff */
[----:B------:R-:W-:Y:S01]  /*38600*/  IMAD.X R23, R4, 0x1, R69, P6 ;  /* 0x0000000104177824 */ /* 0x000fe200030e0645 */
[----:B------:R2:W-:Y:S01]  /*38610*/  STL.64 [R1+0xb8], R24 ;  /* 0x0000b81801007387 */ /* 0x0005e20000100a00 */
[----:B------:R-:W-:Y:S02]  /*38620*/  VIADD R4, R5, UR30 ;  /* 0x0000001e05047c36 */ /* 0x000fe40008000000 */
[----:B------:R-:W-:Y:S01]  /*38630*/  IMAD.X R29, R16, 0x1, R72, P5 ;  /* 0x00000001101d7824 */ /* 0x000fe200028e0648 */
[----:B------:R3:W-:Y:S01]  /*38640*/  STL.64 [R1+0xb0], R22 ;  /* 0x0000b01601007387 */ /* 0x0007e20000100a00 */
[----:B------:R-:W-:Y:S01]  /*38650*/  VIADD R9, R4, UR30 ;  /* 0x0000001e04097c36 */ /* 0x000fe20008000000 */
[C---:B--2---:R-:W-:Y:S02]  /*38660*/  IADD3 R24, P6, PT, R14.reuse, R2, RZ ;  /* 0x000000020e187210 */ /* 0x044fe40007fde0ff */
[----:B------:R-:W-:Y:S01]  /*38670*/  STL.64 [R1+0x98], R28 ;  /* 0x0000981c01007387 */ /* 0x000fe20000100a00 */
[----:B---3--:R-:W-:-:S02]  /*38680*/  IADD3 R22, P4, PT, R14, R68, RZ ;  /* 0x000000440e167210 */ /* 0x008fc40007f9e0ff */
[----:B------:R-:W-:Y:S01]  /*38690*/  IMAD.X R25, R16, 0x1, R71, P6 ;  /* 0x0000000110197824 */ /* 0x000fe200030e0647 */
[----:B------:R-:W2:Y:S01]  /*386a0*/  LDL.LU R62, [R1+0x560] ;  /* 0x00056000013e7983 */ /* 0x000ea20000300800 */
[----:B------:R-:W-:-:S03]  /*386b0*/  IADD3 R58, P5, PT, R14, R70, RZ ;  /* 0x000000460e3a7210 */ /* 0x000fc60007fbe0ff */
[----:B------:R-:W2:Y:S01]  /*386c0*/  LDL.LU R63, [R1+0x564] ;  /* 0x00056400013f7983 */ /* 0x000ea20000300800 */
[----:B------:R-:W-:Y:S01]  /*386d0*/  IMAD.X R23, R16, 0x1, R3, P4 ;  /* 0x0000000110177824 */ /* 0x000fe200020e0603 */
[----:B------:R-:W-:Y:S02]  /*386e0*/  SHF.R.S32.HI R14, RZ, 0x1f, R9 ;  /* 0x0000001fff0e7819 */ /* 0x000fe40000011409 */
[----:B------:R3:W-:Y:S04]  /*386f0*/  STL.64 [R1+0x90], R24 ;  /* 0x0000901801007387 */ /* 0x0007e80000100a00 */
[----:B------:R5:W-:Y:S01]  /*38700*/  STL.64 [R1+0x88], R22 ;  /* 0x0000881601007387 */ /* 0x000be20000100a00 */
[C---:B---3--:R-:W-:Y:S02]  /*38710*/  IADD3 R24, P6, PT, R9.reuse, R0, RZ ;  /* 0x0000000009187210 */ /* 0x048fe40007fde0ff */
[----:B-----5:R-:W-:-:S03]  /*38720*/  IADD3 R22, P4, PT, R9, R2, RZ ;  /* 0x0000000209167210 */ /* 0x020fc60007f9e0ff */
[--C-:B------:R-:W-:Y:S01]  /*38730*/  IMAD.X R25, R14, 0x1, R72.reuse, P6 ;  /* 0x000000010e197824 */ /* 0x100fe200030e0648 */
[----:B------:R-:W-:Y:S01]  /*38740*/  SHF.R.S32.HI R15, RZ, 0x1f, R13 ;  /* 0x0000001fff0f7819 */ /* 0x000fe2000001140d */
[----:B------:R-:W-:Y:S01]  /*38750*/  IMAD.X R59, R16, 0x1, R69, P5 ;  /* 0x00000001103b7824 */ /* 0x000fe200028e0645 */
[----:B------:R-:W-:Y:S01]  /*38760*/  IADD3 R28, P5, PT, R13, R0, RZ ;  /* 0x000000000d1c7210 */ /* 0x000fe20007fbe0ff */
[----:B------:R-:W-:Y:S01]  /*38770*/  IMAD.X R23, R14, 0x1, R71, P4 ;  /* 0x000000010e177824 */ /* 0x000fe200020e0647 */
[----:B------:R3:W-:Y:S03]  /*38780*/  STL.64 [R1+0xa8], R24 ;  /* 0x0000a81801007387 */ /* 0x0007e60000100a00 */
[----:B------:R-:W-:Y:S01]  /*38790*/  IMAD.X R29, R15, 0x1, R72, P5 ;  /* 0x000000010f1d7824 */ /* 0x000fe200028e0648 */
[----:B------:R5:W-:Y:S01]  /*387a0*/  STL.64 [R1+0xa0], R22 ;  /* 0x0000a01601007387 */ /* 0x000be20000100a00 */
[----:B---3--:R-:W-:-:S02]  /*387b0*/  IADD3 R24, P6, PT, R13, R2, RZ ;  /* 0x000000020d187210 */ /* 0x008fc40007fde0ff */
[----:B-----5:R-:W-:-:S03]  /*387c0*/  IADD3 R22, P4, PT, R13, R68, RZ ;  /* 0x000000440d167210 */ /* 0x020fc60007f9e0ff */
[C---:B------:R-:W-:Y:S01]  /*387d0*/  IMAD.X R25, R15.reuse, 0x1, R71, P6 ;  /* 0x000000010f197824 */ /* 0x040fe200030e0647 */
[----:B------:R3:W-:Y:S01]  /*387e0*/  STL.64 [R1+0x70], R28 ;  /* 0x0000701c01007387 */ /* 0x0007e20000100a00 */
[----:B------:R-:W-:-:S03]  /*387f0*/  IMAD.X R23, R15, 0x1, R3, P4 ;  /* 0x000000010f177824 */ /* 0x000fc600020e0603 */
[----:B------:R5:W-:Y:S04]  /*38800*/  STL.64 [R1+0x68], R24 ;  /* 0x0000681801007387 */ /* 0x000be80000100a00 */
[----:B------:R0:W-:Y:S01]  /*38810*/  STL.64 [R1+0x60], R22 ;  /* 0x0000601601007387 */ /* 0x0001e20000100a00 */
[----:B---3--:R-:W-:Y:S02]  /*38820*/  IADD3 R28, P5, PT, R13, R70, RZ ;  /* 0x000000460d1c7210 */ /* 0x008fe40007fbe0ff */
[C---:B-----5:R-:W-:Y:S02]  /*38830*/  IADD3 R24, P6, PT, R9.reuse, R68, RZ ;  /* 0x0000004409187210 */ /* 0x060fe40007fde0ff */
[----:B0-----:R-:W-:-:S03]  /*38840*/  IADD3 R22, P4, PT, R9, R70, RZ ;  /* 0x0000004609167210 */ /* 0x001fc60007f9e0ff */
[C---:B------:R-:W-:Y:S02]  /*38850*/  IMAD.X R25, R14.reuse, 0x1, R3, P6 ;  /* 0x000000010e197824 */ /* 0x040fe400030e0603 */
[--C-:B------:R-:W-:Y:S01]  /*38860*/  IMAD.X R29, R15, 0x1, R69.reuse, P5 ;  /* 0x000000010f1d7824 */ /* 0x100fe200028e0645 */
[----:B------:R-:W-:Y:S01]  /*38870*/  SHF.R.S32.HI R13, RZ, 0x1f, R12 ;  /* 0x0000001fff0d7819 */ /* 0x000fe2000001140c */
[----:B------:R-:W-:Y:S01]  /*38880*/  IMAD.X R23, R14, 0x1, R69, P4 ;  /* 0x000000010e177824 */ /* 0x000fe200020e0645 */
[----:B------:R0:W-:Y:S04]  /*38890*/  STL.64 [R1+0x78], R24 ;  /* 0x0000781801007387 */ /* 0x0001e80000100a00 */
[----:B------:R-:W-:Y:S04]  /*388a0*/  STL.64 [R1+0x50], R28 ;  /* 0x0000501c01007387 */ /* 0x000fe80000100a00 */
[----:B------:R3:W-:Y:S01]  /*388b0*/  STL.64 [R1+0x58], R22 ;  /* 0x0000581601007387 */ /* 0x0007e20000100a00 */
[----:B0-----:R-:W-:-:S05]  /*388c0*/  IADD3 R24, P6, PT, R12, R0, RZ ;  /* 0x000000000c187210 */ /* 0x001fca0007fde0ff */
[----:B------:R-:W-:Y:S01]  /*388d0*/  IMAD.X R25, R13, 0x1, R72, P6 ;  /* 0x000000010d197824 */ /* 0x000fe200030e0648 */
[C---:B------:R-:W-:Y:S02]  /*388e0*/  IADD3 R14, P6, PT, R12.reuse, R68, RZ ;  /* 0x000000440c0e7210 */ /* 0x040fe40007fde0ff */
[----:B---3--:R-:W-:-:S03]  /*388f0*/  IADD3 R22, P5, PT, R12, R2, RZ ;  /* 0x000000020c167210 */ /* 0x008fc60007fbe0ff */
[C---:B------:R-:W-:Y:S02]  /*38900*/  IMAD.X R15, R13.reuse, 0x1, R3, P6 ;  /* 0x000000010d0f7824 */ /* 0x040fe400030e0603 */
[----:B------:R-:W-:Y:S01]  /*38910*/  IMAD.X R23, R13, 0x1, R71, P5 ;  /* 0x000000010d177824 */ /* 0x000fe200028e0647 */
[----:B------:R-:W-:Y:S01]  /*38920*/  STL.64 [R1+0x48], R24 ;  /* 0x0000481801007387 */ /* 0x000fe20000100a00 */
[----:B------:R-:W-:-:S03]  /*38930*/  IADD3 R16, P5, PT, R12, R70, RZ ;  /* 0x000000460c107210 */ /* 0x000fc60007fbe0ff */
[----:B------:R-:W-:Y:S01]  /*38940*/  STL.64 [R1+0x40], R22 ;  /* 0x0000401601007387 */ /* 0x000fe20000100a00 */
[----:B------:R-:W-:-:S03]  /*38950*/  SHF.R.S32.HI R9, RZ, 0x1f, R11 ;  /* 0x0000001fff097819 */ /* 0x000fc6000001140b */
[----:B------:R0:W-:Y:S01]  /*38960*/  STL.64 [R1+0x38], R14 ;  /* 0x0000380e01007387 */ /* 0x0001e20000100a00 */
[----:B------:R-:W-:Y:S01]  /*38970*/  ISETP.GE.AND P4, PT, R17, UR4, PT ;  /* 0x0000000411007c0c */ /* 0x000fe2000bf86270 */
[----:B------:R-:W-:Y:S01]  /*38980*/  IMAD.X R17, R13, 0x1, R69, P5 ;  /* 0x000000010d117824 */ /* 0x000fe200028e0645 */
[C---:B------:R-:W-:Y:S01]  /*38990*/  IADD3 R60, P5, PT, R11.reuse, R2, RZ ;  /* 0x000000020b3c7210 */ /* 0x040fe20007fbe0ff */
[----:B------:R-:W-:Y:S01]  /*389a0*/  IMAD.MOV.U32 R28, RZ, RZ, R20 ;  /* 0x000000ffff1c7224 */ /* 0x000fe200078e0014 */
[----:B------:R-:W3:Y:S01]  /*389b0*/  LDCU UR4, c[0x0][0x39c] ;  /* 0x00007380ff0477ac */ /* 0x000ee20008000800 */
[----:B0-----:R-:W-:Y:S01]  /*389c0*/  IADD3 R14, P6, PT, R11, R0, RZ ;  /* 0x000000000b0e7210 */ /* 0x001fe20007fde0ff */
[----:B------:R-:W-:Y:S04]  /*389d0*/  STL.64 [R1+0x30], R16 ;  /* 0x0000301001007387 */ /* 0x000fe80000100a00 */
[----:B------:R-:W-:-:S02]  /*389e0*/  IMAD.X R15, R9, 0x1, R72, P6 ;  /* 0x00000001090f7824 */ /* 0x000fc400030e0648 */
[----:B------:R-:W-:-:S03]  /*389f0*/  IMAD.X R61, R9, 0x1, R71, P5 ;  /* 0x00000001093d7824 */ /* 0x000fc600028e0647 */
[----:B------:R0:W-:Y:S01]  /*38a00*/  STL.64 [R1+0x28], R14 ;  /* 0x0000280e01007387 */ /* 0x0001e20000100a00 */
[C---:B------:R-:W-:Y:S02]  /*38a10*/  IADD3 R12, P5, PT, R11.reuse, R70, RZ ;  /* 0x000000460b0c7210 */ /* 0x040fe40007fbe0ff */
[----:B0-----:R-:W-:-:S03]  /*38a20*/  IADD3 R14, P6, PT, R11, R68, RZ ;  /* 0x000000440b0e7210 */ /* 0x001fc60007fde0ff */
[C---:B------:R-:W-:Y:S02]  /*38a30*/  IMAD.X R13, R9.reuse, 0x1, R69, P5 ;  /* 0x00000001090d7824 */ /* 0x040fe400028e0645 */
[----:B------:R-:W-:-:S05]  /*38a40*/  IMAD.X R15, R9, 0x1, R3, P6 ;  /* 0x00000001090f7824 */ /* 0x000fca00030e0603 */
[----:B------:R0:W-:Y:S04]  /*38a50*/  STL.64 [R1+0x18], R14 ;  /* 0x0000180e01007387 */ /* 0x0001e80000100a00 */
[----:B------:R-:W5:Y:S04]  /*38a60*/  LDL.LU R36, [R1+0x660] ;  /* 0x0006600001247983 */ /* 0x000f680000300800 */
[----:B------:R0:W-:Y:S04]  /*38a70*/  STL.64 [R1+0x10], R12 ;  /* 0x0000100c01007387 */ /* 0x0001e80000100a00 */
[----:B------:R-:W3:Y:S04]  /*38a80*/  LDL.LU.64 R30, [R1+0x648] ;  /* 0x00064800011e7983 */ /* 0x000ee80000300a00 */
[----:B------:R-:W3:Y:S04]  /*38a90*/  LDL.LU.64 R38, [R1+0x640] ;  /* 0x0006400001267983 */ /* 0x000ee80000300a00 */
[----:B------:R-:W3:Y:S01]  /*38aa0*/  LDL R37, [R1+0x708] ;  /* 0x0007080001257983 */ /* 0x000ee20000100800 */
[----:B------:R-:W-:-:S02]  /*38ab0*/  SHF.R.S32.HI R11, RZ, 0x1f, R10 ;  /* 0x0000001fff0b7819 */ /* 0x000fc4000001140a */
[C---:B------:R-:W-:Y:S01]  /*38ac0*/  IADD3 R64, P5, PT, R10.reuse, R2, RZ ;  /* 0x000000020a407210 */ /* 0x040fe20007fbe0ff */
[----:B------:R-:W-:Y:S01]  /*38ad0*/  IMAD.MOV.U32 R33, RZ, RZ, R18 ;  /* 0x000000ffff217224 */ /* 0x000fe200078e0012 */
[----:B------:R-:W-:Y:S01]  /*38ae0*/  SHF.R.S32.HI R9, RZ, 0x1f, R8 ;  /* 0x0000001fff097819 */ /* 0x000fe20000011408 */
[----:B------:R-:W-:Y:S01]  /*38af0*/  IMAD.MOV.U32 R29, RZ, RZ, R21 ;  /* 0x000000ffff1d7224 */ /* 0x000fe200078e0015 */
[----:B------:R-:W4:Y:S01]  /*38b00*/  LDL R41, [R1+0x70c] ;  /* 0x00070c0001297983 */ /* 0x000f220000100800 */
[----:B------:R-:W-:Y:S01]  /*38b10*/  IMAD.X R65, R11, 0x1, R71, P5 ;  /* 0x000000010b417824 */ /* 0x000fe200028e0647 */
[----:B------:R-:W-:-:S05]  /*38b20*/  IADD3 R90, P5, PT, R10, R70, RZ ;  /* 0x000000460a5a7210 */ /* 0x000fca0007fbe0ff */
[----:B------:R-:W-:Y:S01]  /*38b30*/  IMAD.X R91, R11, 0x1, R69, P5 ;  /* 0x000000010b5b7824 */ /* 0x000fe200028e0645 */
[----:B------:R-:W-:-:S05]  /*38b40*/  IADD3 R86, P5, PT, R8, R2, RZ ;  /* 0x0000000208567210 */ /* 0x000fca0007fbe0ff */
[----:B------:R-:W-:Y:S01]  /*38b50*/  IMAD.X R87, R9, 0x1, R71, P5 ;  /* 0x0000000109577824 */ /* 0x000fe200028e0647 */
[----:B------:R-:W-:-:S05]  /*38b60*/  IADD3 R82, P5, PT, R8, R70, RZ ;  /* 0x0000004608527210 */ /* 0x000fca0007fbe0ff */
[----:B------:R-:W-:Y:S01]  /*38b70*/  IMAD.X R83, R9, 0x1, R69, P5 ;  /* 0x0000000109537824 */ /* 0x000fe200028e0645 */
[----:B------:R-:W-:Y:S02]  /*38b80*/  IADD3 R78, P5, PT, R7, R2, RZ ;  /* 0x00000002074e7210 */ /* 0x000fe40007fbe0ff */
[----:B--2---:R-:W-:Y:S02]  /*38b90*/  F2FP.SATFINITE.E4M3.F32.PACK_AB_MERGE_C R73, R63, R62, RZ ;  /* 0x0000003e3f49723e */ /* 0x004fe400048070ff */
[----:B------:R-:W-:-:S05]  /*38ba0*/  IADD3 R62, P6, PT, R10, R0, RZ ;  /* 0x000000000a3e7210 */ /* 0x000fca0007fde0ff */
[----:B------:R-:W-:Y:S01]  /*38bb0*/  IMAD.X R63, R11, 0x1, R72, P6 ;  /* 0x000000010b3f7824 */ /* 0x000fe200030e0648 */
[----:B------:R-:W-:-:S05]  /*38bc0*/  IADD3 R92, P6, PT, R10, R68, RZ ;  /* 0x000000440a5c7210 */ /* 0x000fca0007fde0ff */
[----:B------:R-:W-:Y:S01]  /*38bd0*/  IMAD.X R93, R11, 0x1, R3, P6 ;  /* 0x000000010b5d7824 */ /* 0x000fe200030e0603 */
[----:B------:R-:W-:-:S05]  /*38be0*/  IADD3 R88, P6, PT, R8, R0, RZ ;  /* 0x0000000008587210 */ /* 0x000fca0007fde0ff */
[----:B------:R-:W-:Y:S01]  /*38bf0*/  IMAD.X R89, R9, 0x1, R72, P6 ;  /* 0x0000000109597824 */ /* 0x000fe200030e0648 */
[----:B------:R-:W-:Y:S02]  /*38c00*/  IADD3 R84, P6, PT, R8, R68, RZ ;  /* 0x0000004408547210 */ /* 0x000fe40007fde0ff */
[----:B------:R-:W-:-:S03]  /*38c10*/  SHF.R.S32.HI R8, RZ, 0x1f, R7 ;  /* 0x0000001fff087819 */ /* 0x000fc60000011407 */
[----:B------:R-:W-:Y:S01]  /*38c20*/  IMAD.X R85, R9, 0x1, R3, P6 ;  /* 0x0000000109557824 */ /* 0x000fe200030e0603 */
[C---:B------:R-:W-:Y:S01]  /*38c30*/  IADD3 R80, P6, PT, R7.reuse, R0, RZ ;  /* 0x0000000007507210 */ /* 0x040fe20007fde0ff */
[----:B------:R-:W-:Y:S01]  /*38c40*/  IMAD.X R79, R8, 0x1, R71, P5 ;  /* 0x00000001084f7824 */ /* 0x000fe200028e0647 */
[----:B------:R-:W-:-:S03]  /*38c50*/  IADD3 R74, P5, PT, R7, R70, RZ ;  /* 0x00000046074a7210 */ /* 0x000fc60007fbe0ff */
[C---:B------:R-:W-:Y:S01]  /*38c60*/  IMAD.X R81, R8.reuse, 0x1, R72, P6 ;  /* 0x0000000108517824 */ /* 0x040fe200030e0648 */
[----:B------:R-:W-:Y:S01]  /*38c70*/  IADD3 R76, P6, PT, R7, R68, RZ ;  /* 0x00000044074c7210 */ /* 0x000fe20007fde0ff */
[----:B------:R-:W-:Y:S01]  /*38c80*/  IMAD.X R75, R8, 0x1, R69, P5 ;  /* 0x00000001084b7824 */ /* 0x000fe200028e0645 */
[----:B------:R-:W-:-:S03]  /*38c90*/  SHF.R.S32.HI R7, RZ, 0x1f, R6 ;  /* 0x0000001fff077819 */ /* 0x000fc60000011406 */
[----:B------:R-:W-:Y:S01]  /*38ca0*/  IMAD.X R77, R8, 0x1, R3, P6 ;  /* 0x00000001084d7824 */ /* 0x000fe200030e0603 */
[C---:B------:R-:W-:Y:S02]  /*38cb0*/  IADD3 R24, P6, PT, R6.reuse, R0, RZ ;  /* 0x0000000006187210 */ /* 0x040fe40007fde0ff */
[----:B------:R-:W-:-:S03]  /*38cc0*/  IADD3 R22, P5, PT, R6, R2, RZ ;  /* 0x0000000206167210 */ /* 0x000fc60007fbe0ff */
[C---:B------:R-:W-:Y:S01]  /*38cd0*/  IMAD.X R25, R7.reuse, 0x1, R72, P6 ;  /* 0x0000000107197824 */ /* 0x040fe200030e0648 */
[C---:B------:R-:W-:Y:S01]  /*38ce0*/  IADD3 R20, P6, PT, R6.reuse, R68, RZ ;  /* 0x0000004406147210 */ /* 0x040fe20007fde0ff */
[C---:B------:R-:W-:Y:S01]  /*38cf0*/  IMAD.X R23, R7.reuse, 0x1, R71, P5 ;  /* 0x0000000107177824 */ /* 0x040fe200028e0647 */
[----:B------:R-:W-:Y:S02]  /*38d00*/  IADD3 R18, P5, PT, R6, R70, RZ ;  /* 0x0000004606127210 */ /* 0x000fe40007fbe0ff */
[----:B------:R-:W-:Y:S01]  /*38d10*/  SHF.R.S32.HI R6, RZ, 0x1f, R5 ;  /* 0x0000001fff067819 */ /* 0x000fe20000011405 */
[----:B------:R-:W-:Y:S01]  /*38d20*/  IMAD.X R21, R7, 0x1, R3, P6 ;  /* 0x0000000107157824 */ /* 0x000fe200030e0603 */
[----:B------:R-:W-:Y:S01]  /*38d30*/  IADD3 R16, P6, PT, R5, R0, RZ ;  /* 0x0000000005107210 */ /* 0x000fe20007fde0ff */
[----:B------:R-:W-:Y:S01]  /*38d40*/  IMAD.X R19, R7, 0x1, R69, P5 ;  /* 0x0000000107137824 */ /* 0x000fe200028e0645 */
[----:B0-----:R-:W-:-:S03]  /*38d50*/  IADD3 R14, P5, PT, R5, R2, RZ ;  /* 0x00000002050e7210 */ /* 0x001fc60007fbe0ff */
        /* <DEDUP_REMOVED lines=8> */
[----:B------:R-:W-:-:S03]  /*38de0*/  IADD3 R6, P5, PT, R4, R2, RZ ;  /* 0x0000000204067210 */ /* 0x000fc60007fbe0ff */
[C---:B------:R-:W-:Y:S01]  /*38df0*/  IMAD.X R9, R5.reuse, 0x1, R72, P6 ;  /* 0x0000000105097824 */ /* 0x040fe200030e0648 */
[----:B------:R-:W-:Y:S01]  /*38e00*/  IADD3 R2, P6, PT, R4, R68, RZ ;  /* 0x0000004404027210 */ /* 0x000fe20007fde0ff */
[----:B------:R-:W-:Y:S01]  /*38e10*/  IMAD.X R7, R5, 0x1, R71, P5 ;  /* 0x0000000105077824 */ /* 0x000fe200028e0647 */
[----:B------:R-:W2:Y:S04]  /*38e20*/  LDL.LU R68, [R1+0x65c] ;  /* 0x00065c0001447983 */ /* 0x000ea80000300800 */
[----:B------:R-:W2:Y:S01]  /*38e30*/  LDL R71, [R1+0x710] ;  /* 0x0007100001477983 */ /* 0x000ea20000100800 */
[----:B------:R-:W-:-:S03]  /*38e40*/  PRMT R0, R33, 0x9910, RZ ;  /* 0x0000991021007816 */ /* 0x000fc600000000ff */
[----:B------:R-:W2:Y:S04]  /*38e50*/  LDL.LU.64 R34, [R1+0x638] ;  /* 0x0006380001227983 */ /* 0x000ea80000300a00 */
[----:B------:R-:W2:Y:S01]  /*38e60*/  LDL.LU.64 R32, [R1+0x630] ;  /* 0x0006300001207983 */ /* 0x000ea20000300a00 */
[----:B---3--:R-:W-:Y:S01]  /*38e70*/  ISETP.LT.AND P3, PT, R37, UR6, !P3 ;  /* 0x0000000625007c0c */ /* 0x008fe2000df61270 */
[----:B------:R-:W-:Y:S01]  /*38e80*/  IMAD.X R3, R5, 0x1, R3, P6 ;  /* 0x0000000105037824 */ /* 0x000fe200030e0603 */
[----:B------:R-:W-:Y:S01]  /*38e90*/  IADD3 R4, P5, PT, R4, R70, RZ ;  /* 0x0000004604047210 */ /* 0x000fe20007fbe0ff */
[----:B------:R-:W0:Y:S10]  /*38ea0*/  LDCU UR6, c[0x0][0x39c] ;  /* 0x00007380ff0677ac */ /* 0x000e340008000800 */
[----:B------:R3:W-:Y:S04]  /*38eb0*/  @P3 STG.E.U8 desc[UR24][R28.64], R26 ;  /* 0x0000001a1c003986 */ /* 0x0007e8000c101118 */
[----:B---3--:R-:W3:Y:S01]  /*38ec0*/  LDL.LU.64 R28, [R1+0xdb8] ;  /* 0x000db800011c7983 */ /* 0x008ee20000300a00 */
[----:B-1----:R-:W-:Y:S01]  /*38ed0*/  ISETP.LT.AND P6, PT, R67, UR9, !P2 ;  /* 0x0000000943007c0c */ /* 0x002fe2000d7c1270 */
[----:B------:R-:W1:Y:S01]  /*38ee0*/  LDCU UR9, c[0x0][0x398] ;  /* 0x00007300ff0977ac */ /* 0x000e620008000800 */
[----:B------:R-:W-:Y:S01]  /*38ef0*/  SHF.R.S32.HI R0, RZ, 0x8, R0 ;  /* 0x00000008ff007819 */ /* 0x000fe20000011400 */
[----:B------:R-:W-:Y:S01]  /*38f00*/  IMAD.X R5, R5, 0x1, R69, P5 ;  /* 0x0000000105057824 */ /* 0x000fe200028e0645 */
[----:B-----5:R-:W-:Y:S01]  /*38f10*/  PRMT R27, R36, 0x9910, RZ ;  /* 0x00009910241b7816 */ /* 0x020fe200000000ff */
[----:B------:R-:W5:Y:S01]  /*38f20*/  LDL.LU R70, [R1+0x360] ;  /* 0x0003600001467983 */ /* 0x000f620000300800 */
[----:B----4-:R-:W-:Y:S01]  /*38f30*/  ISETP.LT.AND P3, PT, R41, UR12, !P2 ;  /* 0x0000000c29007c0c */ /* 0x010fe2000d761270 */
[----:B------:R-:W4:Y:S02]  /*38f40*/  LDCU UR12, c[0x0][0x398] ;  /* 0x00007300ff0c77ac */ /* 0x000f240008000800 */
[----:B------:R-:W5:Y:S04]  /*38f50*/  LDL.LU R72, [R1+0x364] ;  /* 0x0003640001487983 */ /* 0x000f680000300800 */
[----:B------:R0:W-:Y:S01]  /*38f60*/  @P6 STG.E.U8 desc[UR24][R30.64], R0 ;  /* 0x000000001e006986 */ /* 0x0001e2000c101118 */
[----:B------:R-:W-:Y:S01]  /*38f70*/  ISETP.LT.AND P6, PT, R37, UR14, !P2 ;  /* 0x0000000e25007c0c */ /* 0x000fe2000d7c1270 */
[----:B------:R-:W1:Y:S02]  /*38f80*/  LDCU UR14, c[0x0][0x398] ;  /* 0x00007300ff0e77ac */ /* 0x000e640008000800 */
[----:B------:R-:W4:Y:S04]  /*38f90*/  LDL.LU R40, [R1+0x160] ;  /* 0x0001600001287983 */ /* 0x000f280000300800 */
[----:B------:R-:W5:Y:S01]  /*38fa0*/  LDL.LU R36, [R1+0x164] ;  /* 0x0001640001247983 */ /* 0x000f620000300800 */
[----:B0-----:R-:W-:Y:S01]  /*38fb0*/  IMAD.MOV.U32 R0, RZ, RZ, R27 ;  /* 0x000000ffff007224 */ /* 0x001fe200078e001b */
[----:B------:R-:W-:-:S02]  /*38fc0*/  PRMT R27, R26, 0x9910, RZ ;  /* 0x000099101a1b7816 */ /* 0x000fc400000000ff */
[----:B------:R-:W5:Y:S02]  /*38fd0*/  LDL.LU.64 R30, [R1+0x620] ;  /* 0x00062000011e7983 */ /* 0x000f640000300a00 */
[----:B------:R-:W-:Y:S02]  /*38fe0*/  SHF.R.S32.HI R0, RZ, 0x8, R0 ;  /* 0x00000008ff007819 */ /* 0x000fe40000011400 */
[----:B--2---:R-:W-:Y:S01]  /*38ff0*/  ISETP.LT.AND P5, PT, R71, UR10, !P2 ;  /* 0x0000000a47007c0c */ /* 0x004fe2000d7a1270 */
[----:B------:R-:W0:Y:S01]  /*39000*/  LDCU UR10, c[0x0][0x398] ;  /* 0x00007300ff0a77ac */ /* 0x000e220008000800 */
[----:B------:R-:W-:Y:S02]  /*39010*/  PRMT R68, R68, 0x9910, RZ ;  /* 0x0000991044447816 */ /* 0x000fe400000000ff */
[----:B-1----:R-:W-:Y:S01]  /*39020*/  ISETP.LT.AND P2, PT, R67, UR9, !P4 ;  /* 0x0000000943007c0c */ /* 0x002fe2000e741270 */
[----:B------:R-:W1:Y:S02]  /*39030*/  LDCU UR9, c[0x0][0x398] ;  /* 0x00007300ff0977ac */ /* 0x000e640008000800 */
[----:B------:R-:W-:-:S02]  /*39040*/  IMAD.MOV.U32 R26, RZ, RZ, R68 ;  /* 0x000000ffff1a7224 */ /* 0x000fc400078e0044 */
[----:B------:R-:W2:Y:S04]  /*39050*/  LDL.LU.64 R68, [R1+0x618] ;  /* 0x0006180001447983 */ /* 0x000ea80000300a00 */
[----:B------:R0:W-:Y:S01]  /*39060*/  @P5 STG.E.U8 desc[UR24][R38.64], R0 ;  /* 0x0000000026005986 */ /* 0x0001e2000c101118 */
[----:B------:R-:W-:Y:S01]  /*39070*/  SHF.R.S32.HI R26, RZ, 0x8, R26 ;  /* 0x00000008ff1a7819 */ /* 0x000fe2000001141a */
[----:B0-----:R-:W-:-:S04]  /*39080*/  IMAD.MOV.U32 R0, RZ, RZ, R27 ;  /* 0x000000ffff007224 */ /* 0x001fc800078e001b */
[----:B------:R0:W-:Y:S01]  /*39090*/  @P3 STG.E.U8 desc[UR24][R34.64], R26 ;  /* 0x0000001a22003986 */ /* 0x0001e2000c101118 */
[----:B------:R-:W-:-:S03]  /*390a0*/  SHF.R.S32.HI R0, RZ, 0x8, R0 ;  /* 0x00000008ff007819 */ /* 0x000fc60000011400 */
[----:B------:R-:W2:Y:S04]  /*390b0*/  LDL.LU.64 R38, [R1+0x610] ;  /* 0x0006100001267983 */ /* 0x000ea80000300a00 */
[----:B------:R1:W-:Y:S04]  /*390c0*/  @P6 STG.E.U8 desc[UR24][R32.64], R0 ;  /* 0x0000000020006986 */ /* 0x0003e8000c101118 */
[----:B0-----:R-:W2:Y:S04]  /*390d0*/  LDL.LU.64 R34, [R1+0x608] ;  /* 0x0006080001227983 */ /* 0x001ea80000300a00 */
[----:B-1----:R-:W2:Y:S04]  /*390e0*/  LDL.LU.64 R32, [R1+0x600] ;  /* 0x0006000001207983 */ /* 0x002ea80000300a00 */
[----:B---3--:R0:W-:Y:S04]  /*390f0*/  @P2 STG.E.U8 desc[UR24][R28.64], R73 ;  /* 0x000000491c002986 */ /* 0x0081e8000c101118 */
[----:B0-----:R-:W3:Y:S01]  /*39100*/  LDL.LU.64 R28, [R1+0xdb0] ;  /* 0x000db000011c7983 */ /* 0x001ee20000300a00 */
[----:B------:R-:W-:Y:S01]  /*39110*/  VIADD R0, R66, 0x59 ;  /* 0x0000005942007836 */ /* 0x000fe20000000000 */
[----:B------:R-:W-:Y:S01]  /*39120*/  ISETP.LT.AND P6, PT, R71, UR10, !P4 ;  /* 0x0000000a47007c0c */ /* 0x000fe2000e7c1270 */
[----:B------:R-:W0:Y:S01]  /*39130*/  LDCU UR10, c[0x0][0x398] ;  /* 0x00007300ff0a77ac */ /* 0x000e220008000800 */
[----:B------:R-:W-:-:S02]  /*39140*/  ISETP.LT.AND P5, PT, R41, UR16, !P4 ;  /* 0x0000001029007c0c */ /* 0x000fc4000e7a1270 */
[----:B------:R-:W-:Y:S01]  /*39150*/  ISETP.GE.AND P3, PT, R0, UR4, PT ;  /* 0x0000000400007c0c */ /* 0x000fe2000bf66270 */
[----:B------:R-:W1:Y:S01]  /*39160*/  LDCU UR4, c[0x0][0x39c] ;  /* 0x00007380ff0477ac */ /* 0x000e620008000800 */
[----:B----4-:R-:W-:Y:S02]  /*39170*/  ISETP.LT.AND P4, PT, R37, UR12, !P4 ;  /* 0x0000000c25007c0c */ /* 0x010fe4000e781270 */
[----:B-----5:R-:W-:Y:S02]  /*39180*/  F2FP.SATFINITE.E4M3.F32.PACK_AB_MERGE_C R0, R72, R70, RZ ;  /* 0x000000464800723e */ /* 0x020fe400048070ff */
[----:B------:R-:W-:Y:S01]  /*39190*/  F2FP.SATFINITE.E4M3.F32.PACK_AB_MERGE_C R27, R36, R40, RZ ;  /* 0x00000028241b723e */ /* 0x000fe200048070ff */
[----:B------:R-:W-:Y:S01]  /*391a0*/  VIADD R26, R66, 0x5a ;  /* 0x0000005a421a7836 */ /* 0x000fe20000000000 */
[----:B------:R-:W4:Y:S01]  /*391b0*/  LDCU UR12, c[0x0][0x398] ;  /* 0x00007300ff0c77ac */ /* 0x000f220008000800 */
[----:B------:R5:W-:Y:S03]  /*391c0*/  @P6 STG.E.U8 desc[UR24][R30.64], R0 ;  /* 0x000000001e006986 */ /* 0x000be6000c101118 */
[----:B------:R-:W-:Y:S01]  /*391d0*/  ISETP.GE.AND P2, PT, R26, UR6, PT ;  /* 0x000000061a007c0c */ /* 0x000fe2000bf46270 */
[----:B------:R-:W1:Y:S01]  /*391e0*/  LDCU UR6, c[0x0][0x398] ;  /* 0x00007300ff0677ac */ /* 0x000e620008000800 */
[----:B0-----:R-:W-:-:S02]  /*391f0*/  ISETP.LT.AND P6, PT, R71, UR10, !P3 ;  /* 0x0000000a47007c0c */ /* 0x001fc4000dfc1270 */
[----:B------:R-:W-:Y:S01]  /*39200*/  PRMT R26, R73, 0x9910, RZ ;  /* 0x00009910491a7816 */ /* 0x000fe200000000ff */
[----:B------:R-:W0:Y:S01]  /*39210*/  LDCU UR10, c[0x0][0x398] ;  /* 0x00007300ff0a77ac */ /* 0x000e220008000800 */
[----:B-----5:R-:W5:Y:S02]  /*39220*/  LDL.LU.64 R30, [R1+0xda8] ;  /* 0x000da800011e7983 */ /* 0x020f640000300a00 */
[----:B------:R-:W-:Y:S01]  /*39230*/  SHF.R.S32.HI R26, RZ, 0x8, R26 ;  /* 0x00000008ff1a7819 */ /* 0x000fe2000001141a */
[----:B------:R-:W0:Y:S01]  /*39240*/  LDCU UR16, c[0x0][0x398] ;  /* 0x00007300ff1077ac */ /* 0x000e220008000800 */
[----:B------:R-:W4:Y:S04]  /*39250*/  LDL.LU.64 R72, [R1+0x558] ;  /* 0x0005580001487983 */ /* 0x000f280000300a00 */
[----:B--2---:R2:W-:Y:S01]  /*39260*/  @P5 STG.E.U8 desc[UR24][R68.64], R27 ;  /* 0x0000001b44005986 */ /* 0x0045e2000c101118 */
[----:B------:R-:W-:Y:S01]  /*39270*/  ISETP.LT.AND P5, PT, R67, UR9, !P3 ;  /* 0x0000000943007c0c */ /* 0x000fe2000dfa1270 */
[----:B------:R-:W0:Y:S01]  /*39280*/  LDCU UR9, c[0x0][0x398] ;  /* 0x00007300ff0977ac */ /* 0x000e220008000800 */
[----:B---3--:R-:W-:-:S02]  /*39290*/  F2FP.SATFINITE.E4M3.F32.PACK_AB_MERGE_C R28, R29, R28, RZ ;  /* 0x0000001c1d1c723e */ /* 0x008fc400048070ff */
[----:B------:R-:W-:Y:S01]  /*392a0*/  PRMT R29, R0, 0x9910, RZ ;  /* 0x00009910001d7816 */ /* 0x000fe200000000ff */
[----:B------:R-:W-:Y:S02]  /*392b0*/  VIADD R0, R66, 0x5b ;  /* 0x0000005b42007836 */ /* 0x000fe40000000000 */
[----:B------:R-:W-:Y:S03]  /*392c0*/  @P4 STG.E.U8 desc[UR24][R38.64], R28 ;  /* 0x0000001c26004986 */ /* 0x000fe6000c101118 */
[----:B-1----:R-:W-:-:S03]  /*392d0*/  ISETP.GE.AND P4, PT, R0, UR4, PT ;  /* 0x0000000400007c0c */ /* 0x002fc6000bf86270 */
[----:B------:R1:W-:Y:S01]  /*392e0*/  @P5 STG.E.U8 desc[UR24][R34.64], R26 ;  /* 0x0000001a22005986 */ /* 0x0003e2000c101118 */
[----:B------:R-:W-:Y:S01]  /*392f0*/  SHF.R.S32.HI R0, RZ, 0x8, R29 ;  /* 0x00000008ff007819 */ /* 0x000fe2000001141d */
[----:B------:R-:W3:Y:S02]  /*39300*/  LDCU UR4, c[0x0][0x39c] ;  /* 0x00007380ff0477ac */ /* 0x000ee40008000800 */
[----:B------:R-:W3:Y:S04]  /*39310*/  LDL.LU R29, [R1+0x570] ;  /* 0x00057000011d7983 */ /* 0x000ee80000300800 */
[----:B--2---:R-:W3:Y:S04]  /*39320*/  LDL.LU R68, [R1+0x574] ;  /* 0x0005740001447983 */ /* 0x004ee80000300800 */
[----:B------:R-:W2:Y:S04]  /*39330*/  LDL.LU R69, [R1+0x368] ;  /* 0x0003680001457983 */ /* 0x000ea80000300800 */
[----:B------:R-:W2:Y:S04]  /*39340*/  LDL.LU R70, [R1+0x36c] ;  /* 0x00036c0001467983 */ /* 0x000ea80000300800 */
[----:B------:R-:W2:Y:S04]  /*39350*/  LDL.LU R40, [R1+0x168] ;  /* 0x0001680001287983 */ /* 0x000ea80000300800 */
[----:B------:R-:W2:Y:S01]  /*39360*/  LDL.LU R36, [R1+0x16c] ;  /* 0x00016c0001247983 */ /* 0x000ea20000300800 */
[----:B-1----:R-:W-:-:S03]  /*39370*/  PRMT R26, R28, 0x9910, RZ ;  /* 0x000099101c1a7816 */ /* 0x002fc600000000ff */
[----:B------:R-:W2:Y:S04]  /*39380*/  LDL.LU.64 R38, [R1+0x540] ;  /* 0x0005400001267983 */ /* 0x000ea80000300a00 */
[----:B------:R1:W-:Y:S04]  /*39390*/  @P6 STG.E.U8 desc[UR24][R32.64], R0 ;  /* 0x0000000020006986 */ /* 0x0003e8000c101118 */
[----:B------:R-:W2:Y:S04]  /*393a0*/  LDL.LU.64 R34, [R1+0x538] ;  /* 0x0005380001227983 */ /* 0x000ea80000300a00 */
[----:B-1----:R-:W2:Y:S01]  /*393b0*/  LDL.LU.64 R32, [R1+0x530] ;  /* 0x0005300001207983 */ /* 0x002ea20000300a00 */
[----:B------:R-:W-:-:S03]  /*393c0*/  PRMT R0, R27, 0x9910, RZ ;  /* 0x000099101b007816 */ /* 0x000fc600000000ff */
[----:B------:R-:W2:Y:S04]  /*393d0*/  LDL.LU R27, [R1+0x56c] ;  /* 0x00056c00011b7983 */ /* 0x000ea80000300800 */
[----:B------:R-:W2:Y:S01]  /*393e0*/  LDL.LU R28, [R1+0x568] ;  /* 0x00056800011c7983 */ /* 0x000ea20000300800 */
[----:B------:R-:W-:Y:S01]  /*393f0*/  ISETP.LT.AND P5, PT, R41, UR6, !P3 ;  /* 0x0000000629007c0c */ /* 0x000fe2000dfa1270 */
[----:B------:R-:W1:Y:S01]  /*39400*/  LDCU UR6, c[0x0][0x398] ;  /* 0x00007300ff0677ac */ /* 0x000e620008000800 */
[----:B0-----:R-:W-:Y:S02]  /*39410*/  ISETP.LT.AND P6, PT, R37, UR9, !P3 ;  /* 0x0000000925007c0c */ /* 0x001fe4000dfc1270 */
[----:B------:R-:W-:Y:S01]  /*39420*/  SHF.R.S32.HI R0, RZ, 0x8, R0 ;  /* 0x00000008ff007819 */ /* 0x000fe20000011400 */
[----:B------:R-:W0:Y:S01]  /*39430*/  LDCU UR9, c[0x0][0x398] ;  /* 0x00007300ff0977ac */ /* 0x000e220008000800 */
[----:B------:R-:W-:-:S07]  /*39440*/  SHF.R.S32.HI R26, RZ, 0x8, R26 ;  /* 0x00000008ff1a7819 */ /* 0x000fce000001141a */
[----:B----4-:R4:W-:Y:S04]  /*39450*/  @P5 STG.E.U8 desc[UR24][R72.64], R0 ;  /* 0x0000000048005986 */ /* 0x0109e8000c101118 */
[----:B-----5:R5:W-:Y:S04]  /*39460*/  @P6 STG.E.U8 desc[UR24][R30.64], R26 ;  /* 0x0000001a1e006986 */ /* 0x020be8000c101118 */
[----:B----4-:R-:W4:Y:S04]  /*39470*/  LDL.LU.64 R72, [R1+0x528] ;  /* 0x0005280001487983 */ /* 0x010f280000300a00 */
[----:B-----5:R-:W5:Y:S01]  /*39480*/  LDL.LU.64 R30, [R1+0xda0] ;  /* 0x000da000011e7983 */ /* 0x020f620000300a00 */
[----:B--2---:R-:W-:-:S03]  /*39490*/  F2FP.SATFINITE.E4M3.F32.PACK_AB_MERGE_C R28, R27, R28, RZ ;  /* 0x0000001c1b1c723e */ /* 0x004fc600048070ff */
[----:B------:R-:W2:Y:S01]  /*394a0*/  LDL.LU.64 R26, [R1+0x548] ;  /* 0x00054800011a7983 */ /* 0x000ea20000300a00 */
[----:B------:R-:W-:Y:S01]  /*394b0*/  ISETP.LT.AND P3, PT, R67, UR10, !P2 ;  /* 0x0000000a43007c0c */ /* 0x000fe2000d761270 */
[----:B------:R-:W0:Y:S01]  /*394c0*/  LDCU UR10, c[0x0][0x398] ;  /* 0x00007300ff0a77ac */ /* 0x000e220008000800 */
[----:B------:R-:W-:Y:S02]  /*394d0*/  ISETP.LT.AND P6, PT, R71, UR12, !P2 ;  /* 0x0000000c47007c0c */ /* 0x000fe4000d7c1270 */
[----:B---3--:R-:W-:Y:S01]  /*394e0*/  F2FP.SATFINITE.E4M3.F32.PACK_AB_MERGE_C R29, R68, R29, RZ ;  /* 0x0000001d441d723e */ /* 0x008fe200048070ff */
[----:B------:R-:W3:Y:S01]  /*394f0*/  LDCU UR12, c[0x0][0x398] ;  /* 0x00007300ff0c77ac */ /* 0x000ee20008000800 */
[----:B-----5:R-:W-:-:S07]  /*39500*/  F2FP.SATFINITE.E4M3.F32.PACK_AB_MERGE_C R30, R31, R30, RZ ;  /* 0x0000001e1f1e723e */ /* 0x020fce00048070ff */
[----:B--2---:R2:W-:Y:S01]  /*39510*/  @P3 STG.E.U8 desc[UR24][R26.64], R28 ;  /* 0x0000001c1a003986 */ /* 0x0045e2000c101118 */
[----:B-1----:R-:W-:Y:S01]  /*39520*/  ISETP.LT.AND P3, PT, R41, UR6, !P2 ;  /* 0x0000000629007c0c */ /* 0x002fe2000d761270 */
[----:B------:R-:W-:Y:S01]  /*39530*/  VIADD R0, R66, 0x5c ;  /* 0x0000005c42007836 */ /* 0x000fe20000000000 */
[----:B0-----:R-:W-:Y:S01]  /*39540*/  ISETP.LT.AND P2, PT, R37, UR9, !P2 ;  /* 0x0000000925007c0c */ /* 0x001fe2000d741270 */
[----:B------:R-:W0:Y:S01]  /*39550*/  LDCU UR9, c[0x0][0x398] ;  /* 0x00007300ff0977ac */ /* 0x000e220008000800 */
[----:B--2---:R-:W-:Y:S01]  /*39560*/  F2FP.SATFINITE.E4M3.F32.PACK_AB_MERGE_C R27, R70, R69, RZ ;  /* 0x00000045461b723e */ /* 0x004fe200048070ff */
[----:B------:R-:W1:Y:S01]  /*39570*/  LDCU UR6, c[0x0][0x39c] ;  /* 0x00007380ff0677ac */ /* 0x000e620008000800 */
[----:B------:R-:W2:Y:S01]  /*39580*/  LDL.LU.64 R68, [R1+0x520] ;  /* 0x0005200001447983 */ /* 0x000ea20000300a00 */
[----:B------:R-:W-:-:S03]  /*39590*/  F2FP.SATFINITE.E4M3.F32.PACK_AB_MERGE_C R26, R36, R40, RZ ;  /* 0x00000028241a723e */ /* 0x000fc600048070ff */
[----:B------:R5:W-:Y:S04]  /*395a0*/  @P6 STG.E.U8 desc[UR24][R38.64], R27 ;  /* 0x0000001b26006986 */ /* 0x000be8000c101118 */
[----:B------:R0:W-:Y:S04]  /*395b0*/  @P3 STG.E.U8 desc[UR24][R34.64], R26 ;  /* 0x0000001a22003986 */ /* 0x0001e8000c101118 */
[----:B------:R1:W-:Y:S04]  /*395c0*/  @P2 STG.E.U8 desc[UR24][R32.64], R30 ;  /* 0x0000001e20002986 */ /* 0x0003e8000c101118 */
[----:B-----5:R-:W5:Y:S04]  /*395d0*/  LDL.LU.64 R38, [R1+0x518] ;  /* 0x0005180001267983 */ /* 0x020f680000300a00 */
[----:B0-----:R-:W5:Y:S04]  /*395e0*/  LDL.LU.64 R34, [R1+0x510] ;  /* 0x0005100001227983 */ /* 0x001f680000300a00 */
[----:B-1----:R-:W5:Y:S01]  /*395f0*/  LDL.LU.64 R32, [R1+0xd98] ;  /* 0x000d980001207983 */ /* 0x002f620000300a00 */
[----:B------:R-:W-:Y:S01]  /*39600*/  ISETP.LT.AND P6, PT, R67, UR10, !P4 ;  /* 0x0000000a43007c0c */ /* 0x000fe2000e7c1270 */
[----:B------:R-:W0:Y:S01]  /*39610*/  LDCU UR10, c[0x0][0x398] ;  /* 0x00007300ff0a77ac */ /* 0x000e220008000800 */
[----:B------:R-:W-:-:S02]  /*39620*/  ISETP.GE.AND P5, PT, R0, UR4, PT ;  /* 0x0000000400007c0c */ /* 0x000fc4000bfa6270 */
[----:B------:R-:W-:Y:S01]  /*39630*/  PRMT R0, R28, 0x9910, RZ ;  /* 0x000099101c007816 */ /* 0x000fe200000000ff */
[----:B------:R-:W1:Y:S01]  /*39640*/  LDCU UR4, c[0x0][0x39c] ;  /* 0x00007380ff0477ac */ /* 0x000e620008000800 */
[----:B------:R-:W-:Y:S01]  /*39650*/  PRMT R27, R27, 0x9910, RZ ;  /* 0x000099101b1b7816 */ /* 0x000fe200000000ff */
[----:B------:R-:W5:Y:S01]  /*39660*/  LDL.LU R28, [R1+0x370] ;  /* 0x00037000011c7983 */ /* 0x000f620000300800 */
[----:B------:R-:W-:Y:S02]  /*39670*/  SHF.R.S32.HI R0, RZ, 0x8, R0 ;  /* 0x00000008ff007819 */ /* 0x000fe40000011400 */
[----:B---3--:R-:W-:Y:S01]  /*39680*/  ISETP.LT.AND P2, PT, R71, UR12, !P4 ;  /* 0x0000000c47007c0c */ /* 0x008fe2000e741270 */
[----:B------:R-:W3:Y:S01]  /*39690*/  LDL.LU R70, [R1+0x374] ;  /* 0x0003740001467983 */ /* 0x000ee20000300800 */
[----:B------:R-:W-:Y:S01]  /*396a0*/  PRMT R30, R30, 0x9910, RZ ;  /* 0x000099101e1e7816 */ /* 0x000fe200000000ff */
[----:B------:R-:W0:Y:S02]  /*396b0*/  LDCU UR12, c[0x0][0x398] ;  /* 0x00007300ff0c77ac */ /* 0x000e240008000800 */
[----:B----4-:R4:W-:Y:S01]  /*396c0*/  @P6 STG.E.U8 desc[UR24][R72.64], R0 ;  /* 0x0000000048006986 */ /* 0x0109e2000c101118 */
[----:B------:R-:W-:Y:S01]  /*396d0*/  ISETP.LT.AND P3, PT, R41, UR9, !P4 ;  /* 0x0000000929007c0c */ /* 0x000fe2000e761270 */
[----:B------:R-:W0:Y:S01]  /*396e0*/  LDCU UR9, c[0x0][0x398] ;  /* 0x00007300ff0977ac */ /* 0x000e220008000800 */
[----:B------:R-:W-:Y:S01]  /*396f0*/  ISETP.LT.AND P4, PT, R37, UR14, !P4 ;  /* 0x0000000e25007c0c */ /* 0x000fe2000e781270 */
[----:B------:R-:W3:Y:S01]  /*39700*/  LDL.LU R40, [R1+0x170] ;  /* 0x0001700001287983 */ /* 0x000ee20000300800 */
[----:B----4-:R-:W-:Y:S01]  /*39710*/  IMAD.MOV.U32 R0, RZ, RZ, R27 ;  /* 0x000000ffff007224 */ /* 0x010fe200078e001b */
[----:B------:R-:W-:-:S02]  /*39720*/  PRMT R26, R26, 0x9910, RZ ;  /* 0x000099101a1a7816 */ /* 0x000fc400000000ff */
[----:B------:R-:W4:Y:S01]  /*39730*/  LDL.LU R36, [R1+0x174] ;  /* 0x0001740001247983 */ /* 0x000f220000300800 */
[----:B------:R-:W-:Y:S01]  /*39740*/  ISETP.LT.AND P6, PT, R41, UR16, !P5 ;  /* 0x0000001029007c0c */ /* 0x000fe2000efc1270 */
[----:B------:R-:W0:Y:S01]  /*39750*/  LDCU UR14, c[0x0][0x398] ;  /* 0x00007300ff0e77ac */ /* 0x000e220008000800 */
[----:B------:R-:W-:Y:S01]  /*39760*/  SHF.R.S32.HI R0, RZ, 0x8, R0 ;  /* 0x00000008ff007819 */ /* 0x000fe20000011400 */
[----:B------:R-:W4:Y:S01]  /*39770*/  LDL.LU.64 R72, [R1+0x4f8] ;  /* 0x0004f80001487983 */ /* 0x000f220000300a00 */
[----:B------:R-:W-:Y:S01]  /*39780*/  SHF.R.S32.HI R26, RZ, 0x8, R26 ;  /* 0x00000008ff1a7819 */ /* 0x000fe2000001141a */
[----:B------:R-:W0:Y:S02]  /*39790*/  LDCU UR16, c[0x0][0x398] ;  /* 0x00007300ff1077ac */ /* 0x000e240008000800 */
[----:B--2---:R2:W-:Y:S01]  /*397a0*/  @P2 STG.E.U8 desc[UR24][R68.64], R0 ;  /* 0x0000000044002986 */ /* 0x0045e2000c101118 */
[----:B0-----:R-:W-:Y:S01]  /*397b0*/  ISETP.LT.AND P2, PT, R67, UR10, !P5 ;  /* 0x0000000a43007c0c */ /* 0x001fe2000ef41270 */
[----:B------:R-:W0:Y:S01]  /*397c0*/  LDCU UR10, c[0x0][0x398] ;  /* 0x00007300ff0a77ac */ /* 0x000e220008000800 */
[----:B--2---:R-:W-:-:S02]  /*397d0*/  IMAD.MOV.U32 R0, RZ, RZ, R30 ;  /* 0x000000ffff007224 */ /* 0x004fc400078e001e */
[----:B------:R-:W2:Y:S03]  /*397e0*/  LDL.LU.64 R30, [R1+0x500] ;  /* 0x00050000011e7983 */ /* 0x000ea60000300a00 */
[----:B------:R-:W-:Y:S01]  /*397f0*/  SHF.R.S32.HI R0, RZ, 0x8, R0 ;  /* 0x00000008ff007819 */ /* 0x000fe20000011400 */
[----:B-----5:R-:W-:Y:S04]  /*39800*/  @P3 STG.E.U8 desc[UR24][R38.64], R26 ;  /* 0x0000001a26003986 */ /* 0x020fe8000c101118 */
[----:B------:R5:W-:Y:S04]  /*39810*/  @P4 STG.E.U8 desc[UR24][R34.64], R0 ;  /* 0x0000000022004986 */ /* 0x000be8000c101118 */
[----:B------:R0:W-:Y:S04]  /*39820*/  @P2 STG.E.U8 desc[UR24][R32.64], R29 ;  /* 0x0000001d20002986 */ /* 0x0001e8000c101118 */
[----:B-----5:R-:W5:Y:S04]  /*39830*/  LDL.LU.64 R34, [R1+0x4f0] ;  /* 0x0004f00001227983 */ /* 0x020f680000300a00 */
[----:B------:R-:W5:Y:S04]  /*39840*/  LDL.LU.64 R68, [R1+0x4e8] ;  /* 0x0004e80001447983 */ /* 0x000f680000300a00 */
[----:B------:R-:W5:Y:S04]  /*39850*/  LDL.LU.64 R38, [R1+0x4e0] ;  /* 0x0004e00001267983 */ /* 0x000f680000300a00 */
[----:B0-----:R-:W5:Y:S01]  /*39860*/  LDL.LU.64 R32, [R1+0xd90] ;  /* 0x000d900001207983 */ /* 0x001f620000300a00 */
[----:B------:R-:W-:Y:S01]  /*39870*/  ISETP.LT.AND P4, PT, R71, UR12, !P5 ;  /* 0x0000000c47007c0c */ /* 0x000fe2000ef81270 */
[----:B------:R-:W-:Y:S01]  /*39880*/  VIADD R0, R66, 0x5d ;  /* 0x0000005d42007836 */ /* 0x000fe20000000000 */
[----:B------:R-:W0:Y:S04]  /*39890*/  LDCU UR12, c[0x0][0x398] ;  /* 0x00007300ff0c77ac */ /* 0x000e280008000800 */
[----:B-1----:R-:W-:Y:S01]  /*398a0*/  ISETP.GE.AND P3, PT, R0, UR4, PT ;  /* 0x0000000400007c0c */ /* 0x002fe2000bf66270 */
[----:B------:R-:W1:Y:S01]  /*398b0*/  LDCU UR4, c[0x0][0x39c] ;  /* 0x00007380ff0477ac */ /* 0x000e620008000800 */
[----:B---3--:R-:W-:-:S02]  /*398c0*/  F2FP.SATFINITE.E4M3.F32.PACK_AB_MERGE_C R0, R70, R28, RZ ;  /* 0x0000001c4600723e */ /* 0x008fc400048070ff */
[----:B----4-:R-:W-:Y:S02]  /*398d0*/  F2FP.SATFINITE.E4M3.F32.PACK_AB_MERGE_C R27, R36, R40, RZ ;  /* 0x00000028241b723e */ /* 0x010fe400048070ff */
[----:B------:R-:W-:Y:S01]  /*398e0*/  PRMT R28, R0, 0x9910, RZ ;  /* 0x00009910001c7816 */ /* 0x000fe200000000ff */
[----:B------:R-:W3:Y:S04]  /*398f0*/  LDL.LU R36, [R1+0x578] ;  /* 0x0005780001247983 */ /* 0x000ee80000300800 */
[----:B--2---:R2:W-:Y:S01]  /*39900*/  @P4 STG.E.U8 desc[UR24][R30.64], R0 ;  /* 0x000000001e004986 */ /* 0x0045e2000c101118 */
[----:B------:R-:W-:Y:S01]  /*39910*/  ISETP.LT.AND P4, PT, R37, UR9, !P5 ;  /* 0x0000000925007c0c */ /* 0x000fe2000ef81270 */
[C---:B------:R-:W-:Y:S01]  /*39920*/  VIADD R26, R66.reuse, 0x5e ;  /* 0x0000005e421a7836 */ /* 0x040fe20000000000 */
[----:B------:R-:W4:Y:S01]  /*39930*/  LDCU UR9, c[0x0][0x398] ;  /* 0x00007300ff0977ac */ /* 0x000f220008000800 */
[----:B------:R-:W-:Y:S01]  /*39940*/  @P6 STG.E.U8 desc[UR24][R72.64], R27 ;  /* 0x0000001b48006986 */ /* 0x000fe2000c101118 */
[----:B--2---:R-:W-:-:S03]  /*39950*/  VIADD R0, R66, 0x5f ;  /* 0x0000005f42007836 */ /* 0x004fc60000000000 */
[----:B------:R-:W2:Y:S01]  /*39960*/  LDL.LU.64 R30, [R1+0x4d8] ;  /* 0x0004d800011e7983 */ /* 0x000ea20000300a00 */
[----:B-----5:R-:W-:-:S05]  /*39970*/  F2FP.SATFINITE.E4M3.F32.PACK_AB_MERGE_C R32, R33, R32, RZ ;  /* 0x000000202120723e */ /* 0x020fca00048070ff */
[----:B------:R5:W-:Y:S01]  /*39980*/  @P4 STG.E.U8 desc[UR24][R34.64], R32 ;  /* 0x0000002022004986 */ /* 0x000be2000c101118 */
[----:B-1----:R-:W-:Y:S01]  /*39990*/  ISETP.GE.AND P4, PT, R0, UR4, PT ;  /* 0x0000000400007c0c */ /* 0x002fe2000bf86270 */
[----:B------:R-:W1:Y:S01]  /*399a0*/  LDCU UR4, c[0x0][0x39c] ;  /* 0x00007380ff0477ac */ /* 0x000e620008000800 */
[----:B------:R-:W-:Y:S01]  /*399b0*/  SHF.R.S32.HI R0, RZ, 0x8, R28 ;  /* 0x00000008ff007819 */ /* 0x000fe2000001141c */
[----:B-----5:R-:W5:Y:S04]  /*399c0*/  LDL.LU.64 R34, [R1+0x4d0] ;  /* 0x0004d00001227983 */ /* 0x020f680000300a00 */
[----:B------:R-:W3:Y:S01]  /*399d0*/  LDL.LU R28, [R1+0x57c] ;  /* 0x00057c00011c7983 */ /* 0x000ee20000300800 */
[----:B------:R-:W-:Y:S01]  /*399e0*/  ISETP.GE.AND P2, PT, R26, UR6, PT ;  /* 0x000000061a007c0c */ /* 0x000fe2000bf46270 */
[----:B------:R-:W1:Y:S01]  /*399f0*/  LDCU UR6, c[0x0][0x398] ;  /* 0x00007300ff0677ac */ /* 0x000e620008000800 */
[----:B------:R-:W-:-:S02]  /*39a00*/  ISETP.LT.AND P5, PT, R67, UR10, !P3 ;  /* 0x0000000a43007c0c */ /* 0x000fc4000dfa1270 */
[----:B0-----:R-:W-:Y:S01]  /*39a10*/  ISETP.LT.AND P6, PT, R71, UR12, !P3 ;  /* 0x0000000c47007c0c */ /* 0x001fe2000dfc1270 */
[----:B------:R-:W0:Y:S01]  /*39a20*/  LDCU UR10, c[0x0][0x398] ;  /* 0x00007300ff0a77ac */ /* 0x000e220008000800 */
[----:B------:R-:W-:Y:S02]  /*39a30*/  PRMT R26, R29, 0x9910, RZ ;  /* 0x000099101d1a7816 */ /* 0x000fe400000000ff */
[----:B------:R-:W3:Y:S01]  /*39a40*/  LDL.LU R29, [R1+0x584] ;  /* 0x00058400011d7983 */ /* 0x000ee20000300800 */
[----:B------:R-:W0:Y:S01]  /*39a50*/  LDCU UR12, c[0x0][0x398] ;  /* 0x00007300ff0c77ac */ /* 0x000e220008000800 */
[----:B------:R-:W-:Y:S02]  /*39a60*/  SHF.R.S32.HI R26, RZ, 0x8, R26 ;  /* 0x00000008ff1a7819 */ /* 0x000fe4000001141a */
[----:B------:R-:W3:Y:S04]  /*39a70*/  LDL.LU R73, [R1+0x378] ;  /* 0x0003780001497983 */ /* 0x000ee80000300800 */
[----:B------:R0:W-:Y:S01]  /*39a80*/  @P5 STG.E.U8 desc[UR24][R68.64], R26 ;  /* 0x0000001a44005986 */ /* 0x0001e2000c101118 */
[----:B-1----:R-:W-:-:S03]  /*39a90*/  ISETP.LT.AND P5, PT, R41, UR6, !P3 ;  /* 0x0000000629007c0c */ /* 0x002fc6000dfa1270 */
[----:B------:R1:W-:Y:S01]  /*39aa0*/  @P6 STG.E.U8 desc[UR24][R38.64], R0 ;  /* 0x0000000026006986 */ /* 0x0003e2000c101118 */
[----:B----4-:R-:W-:Y:S01]  /*39ab0*/  ISETP.LT.AND P6, PT, R37, UR9, !P3 ;  /* 0x0000000925007c0c */ /* 0x010fe2000dfc1270 */
[----:B------:R-:W4:Y:S02]  /*39ac0*/  LDCU UR6, c[0x0][0x398] ;  /* 0x00007300ff0677ac */ /* 0x000f240008000800 */
[----:B------:R-:W4:Y:S01]  /*39ad0*/  LDL.LU R70, [R1+0x37c] ;  /* 0x00037c0001467983 */ /* 0x000f220000300800 */
[----:B------:R-:W2:Y:S01]  /*39ae0*/  LDCU UR9, c[0x0][0x398] ;  /* 0x00007300ff0977ac */ /* 0x000ea20008000800 */
[----:B0-----:R-:W-:Y:S02]  /*39af0*/  PRMT R26, R32, 0x9910, RZ ;  /* 0x00009910201a7816 */ /* 0x001fe400000000ff */
[----:B------:R-:W4:Y:S01]  /*39b00*/  LDL.LU R72, [R1+0x178] ;  /* 0x0001780001487983 */ /* 0x000f220000300800 */
[----:B-1----:R-:W-:-:S03]  /*39b10*/  PRMT R0, R27, 0x9910, RZ ;  /* 0x000099101b007816 */ /* 0x002fc600000000ff */
[----:B------:R-:W4:Y:S01]  /*39b20*/  LDL.LU R40, [R1+0x17c] ;  /* 0x00017c0001287983 */ /* 0x000f220000300800 */
[----:B------:R-:W-:Y:S02]  /*39b30*/  SHF.R.S32.HI R26, RZ, 0x8, R26 ;  /* 0x00000008ff1a7819 */ /* 0x000fe4000001141a */
[----:B------:R-:W-:Y:S01]  /*39b40*/  SHF.R.S32.HI R0, RZ, 0x8, R0 ;  /* 0x00000008ff007819 */ /* 0x000fe20000011400 */
[----:B------:R-:W4:Y:S04]  /*39b50*/  LDL.LU.64 R68, [R1+0x4c0] ;  /* 0x0004c00001447983 */ /* 0x000f280000300a00 */
[----:B------:R-:W4:Y:S04]  /*39b60*/  LDL.LU.64 R38, [R1+0x4b8] ;  /* 0x0004b80001267983 */ /* 0x000f280000300a00 */
[----:B------:R-:W4:Y:S04]  /*39b70*/  LDL.LU R27, [R1+0x580] ;  /* 0x00058000011b7983 */ /* 0x000f280000300800 */
[----:B------:R-:W4:Y:S04]  /*39b80*/  LDL.LU.64 R32, [R1+0x4b0] ;  /* 0x0004b00001207983 */ /* 0x000f280000300a00 */
[----:B--2---:R0:W-:Y:S04]  /*39b90*/  @P5 STG.E.U8 desc[UR24][R30.64], R0 ;  /* 0x000000001e005986 */ /* 0x0041e8000c101118 */
[----:B-----5:R1:W-:Y:S01]  /*39ba0*/  @P6 STG.E.U8 desc[UR24][R34.64], R26 ;  /* 0x0000001a22006986 */ /* 0x0203e2000c101118 */
[----:B---3--:R-:W-:-:S03]  /*39bb0*/  F2FP.SATFINITE.E4M3.F32.PACK_AB_MERGE_C R28, R28, R36, RZ ;  /* 0x000000241c1c723e */ /* 0x008fc600048070ff */
[----:B------:R-:W2:Y:S04]  /*39bc0*/  LDL.LU R36, [R1+0xd88] ;  /* 0x000d880001247983 */ /* 0x000ea80000300800 */
[----:B0-----:R-:W3:Y:S04]  /*39bd0*/  LDL.LU.64 R30, [R1+0x4a8] ;  /* 0x0004a800011e7983 */ /* 0x001ee80000300a00 */
[----:B-1----:R-:W5:Y:S01]  /*39be0*/  LDL.LU.64 R34, [R1+0xd80] ;  /* 0x000d800001227983 */ /* 0x002f620000300a00 */
[----:B------:R-:W-:Y:S01]  /*39bf0*/  ISETP.LT.AND P3, PT, R67, UR10, !P2 ;  /* 0x0000000a43007c0c */ /* 0x000fe2000d761270 */
[----:B------:R-:W0:Y:S01]  /*39c00*/  LDCU UR10, c[0x0][0x398] ;  /* 0x00007300ff0a77ac */ /* 0x000e220008000800 */
[----:B------:R-:W-:Y:S01]  /*39c10*/  ISETP.LT.AND P6, PT, R71, UR12, !P2 ;  /* 0x0000000c47007c0c */ /* 0x000fe2000d7c1270 */
[----:B------:R-:W1:Y:S10]  /*39c20*/  LDCU UR12, c[0x0][0x398] ;  /* 0x00007300ff0c77ac */ /* 0x000e740008000800 */
[----:B-----5:R5:W-:Y:S04]  /*39c30*/  @P3 STG.E.U8 desc[UR24][R34.64], R28 ;  /* 0x0000001c22003986 */ /* 0x020be8000c101118 */
[----:B-----5:R-:W5:Y:S01]  /*39c40*/  LDL.LU.64 R34, [R1+0xd78] ;  /* 0x000d780001227983 */ /* 0x020f620000300a00 */
[----:B----4-:R-:W-:-:S02]  /*39c50*/  ISETP.LT.AND P3, PT, R41, UR6, !P2 ;  /* 0x0000000629007c0c */ /* 0x010fc4000d761270 */
[----:B------:R-:W-:Y:S01]  /*39c60*/  F2FP.SATFINITE.E4M3.F32.PACK_AB_MERGE_C R29, R29, R27, RZ ;  /* 0x0000001b1d1d723e */ /* 0x000fe200048070ff */
[----:B------:R-:W-:Y:S01]  /*39c70*/  VIADD R0, R66, 0x60 ;  /* 0x0000006042007836 */ /* 0x000fe20000000000 */
[----:B------:R-:W-:Y:S01]  /*39c80*/  ISETP.LT.AND P2, PT, R37, UR9, !P2 ;  /* 0x0000000925007c0c */ /* 0x000fe2000d741270 */
[----:B------:R-:W4:Y:S01]  /*39c90*/  LDCU UR9, c[0x0][0x398] ;  /* 0x00007300ff0977ac */ /* 0x000f220008000800 */
[----:B------:R-:W-:Y:S02]  /*39ca0*/  F2FP.SATFINITE.E4M3.F32.PACK_AB_MERGE_C R27, R70, R73, RZ ;  /* 0x00000049461b723e */ /* 0x000fe400048070ff */
[----:B------:R-:W-:Y:S01]  /*39cb0*/  F2FP.SATFINITE.E4M3.F32.PACK_AB_MERGE_C R26, R40, R72, RZ ;  /* 0x00000048281a723e */ /* 0x000fe200048070ff */
[----:B------:R-:W1:Y:S01]  /*39cc0*/  LDCU UR6, c[0x0][0x39c] ;  /* 0x00007380ff0677ac */ /* 0x000e620008000800 */
[----:B------:R-:W2:Y:S01]  /*39cd0*/  LDL.LU.64 R72, [R1+0x4a0] ;  /* 0x0004a00001487983 */ /* 0x000ea20000300a00 */
[----:B------:R-:W-:-:S03]  /*39ce0*/  ISETP.GE.AND P5, PT, R0, UR4, PT ;  /* 0x0000000400007c0c */ /* 0x000fc6000bfa6270 */
[----:B------:R3:W-:Y:S01]  /*39cf0*/  @P6 STG.E.U8 desc[UR24][R68.64], R27 ;  /* 0x0000001b44006986 */ /* 0x0007e2000c101118 */
[----:B------:R-:W-:Y:S01]  /*39d00*/  PRMT R0, R28, 0x9910, RZ ;  /* 0x000099101c007816 */ /* 0x000fe200000000ff */
[----:B------:R-:W1:Y:S02]  /*39d10*/  LDCU UR4, c[0x0][0x39c] ;  /* 0x00007380ff0477ac */ /* 0x000e640008000800 */
[----:B------:R4:W-:Y:S01]  /*39d20*/  @P3 STG.E.U8 desc[UR24][R38.64], R26 ;  /* 0x0000001a26003986 */ /* 0x0009e2000c101118 */
[----:B0-----:R-:W-:Y:S01]  /*39d30*/  ISETP.LT.AND P6, PT, R67, UR10, !P4 ;  /* 0x0000000a43007c0c */ /* 0x001fe2000e7c1270 */
[----:B------:R-:W0:Y:S02]  /*39d40*/  LDCU UR10, c[0x0][0x398] ;  /* 0x00007300ff0a77ac */ /* 0x000e240008000800 */
[----:B---3--:R-:W3:Y:S04]  /*39d50*/  LDL.LU.64 R68, [R1+0x498] ;  /* 0x0004980001447983 */ /* 0x008ee80000300a00 */
[----:B----4-:R-:W4:Y:S01]  /*39d60*/  LDL.LU.64 R38, [R1+0x490] ;  /* 0x0004900001267983 */ /* 0x010f220000300a00 */
[----:B------:R-:W-:Y:S01]  /*39d70*/  ISETP.LT.AND P3, PT, R41, UR9, !P4 ;  /* 0x0000000929007c0c */ /* 0x000fe2000e761270 */
[----:B------:R-:W0:Y:S02]  /*39d80*/  LDCU UR9, c[0x0][0x398] ;  /* 0x00007300ff0977ac */ /* 0x000e240008000800 */
[----:B------:R-:W2:Y:S01]  /*39d90*/  LDL.LU R28, [R1+0x380] ;  /* 0x00038000011c7983 */ /* 0x000ea20000300800 */
[----:B-----5:R-:W-:-:S03]  /*39da0*/  F2FP.SATFINITE.E4M3.F32.PACK_AB_MERGE_C R34, R35, R34, RZ ;  /* 0x000000222322723e */ /* 0x020fc600048070ff */
[----:B------:R-:W5:Y:S04]  /*39db0*/  LDL.LU R35, [R1+0x384] ;  /* 0x0003840001237983 */ /* 0x000f680000300800 */
[----:B------:R0:W-:Y:S01]  /*39dc0*/  @P2 STG.E.U8 desc[UR24][R32.64], R34 ;  /* 0x0000002220002986 */ /* 0x0001e2000c101118 */
[----:B-1----:R-:W-:Y:S01]  /*39dd0*/  ISETP.LT.AND P2, PT, R71, UR12, !P4 ;  /* 0x0000000c47007c0c */ /* 0x002fe2000e741270 */
[----:B------:R-:W1:Y:S02]  /*39de0*/  LDCU UR12, c[0x0][0x398] ;  /* 0x00007300ff0c77ac */ /* 0x000e640008000800 */
[----:B------:R-:W5:Y:S01]  /*39df0*/  LDL.LU R70, [R1+0x180] ;  /* 0x0001800001467983 */ /* 0x000f620000300800 */
[----:B------:R-:W-:Y:S01]  /*39e00*/  ISETP.LT.AND P4, PT, R37, UR14, !P4 ;  /* 0x0000000e25007c0c */ /* 0x000fe2000e781270 */
[----:B------:R-:W1:Y:S02]  /*39e10*/  LDCU UR14, c[0x0][0x398] ;  /* 0x00007300ff0e77ac */ /* 0x000e640008000800 */
[----:B------:R-:W5:Y:S04]  /*39e20*/  LDL.LU R40, [R1+0x184] ;  /* 0x0001840001287983 */ /* 0x000f680000300800 */
[----:B0-----:R-:W5:Y:S04]  /*39e30*/  LDL.LU.64 R32, [R1+0x480] ;  /* 0x0004800001207983 */ /* 0x001f680000300a00 */
[----:B------:R-:W5:Y:S01]  /*39e40*/  LDL.LU R37, [R1+0xd70] ;  /* 0x000d700001257983 */ /* 0x000f620000300800 */
[----:B------:R-:W-:-:S02]  /*39e50*/  SHF.R.S32.HI R0, RZ, 0x8, R0 ;  /* 0x00000008ff007819 */ /* 0x000fc40000011400 */
[----:B------:R-:W-:-:S03]  /*39e60*/  PRMT R27, R27, 0x9910, RZ ;  /* 0x000099101b1b7816 */ /* 0x000fc600000000ff */
[----:B------:R0:W-:Y:S01]  /*39e70*/  @P6 STG.E.U8 desc[UR24][R30.64], R0 ;  /* 0x000000001e006986 */ /* 0x0001e2000c101118 */
[----:B------:R-:W-:Y:S01]  /*39e80*/  PRMT R34, R34, 0x9910, RZ ;  /* 0x0000991022227816 */ /* 0x000fe200000000ff */
[----:B0-----:R-:W-:Y:S01]  /*39e90*/  IMAD.MOV.U32 R0, RZ, RZ, R27 ;  /* 0x000000ffff007224 */ /* 0x001fe200078e001b */
[----:B------:R-:W-:Y:S01]  /*39ea0*/  PRMT R26, R26, 0x9910, RZ ;  /* 0x000099101a1a7816 */ /* 0x000fe200000000ff */
[----:B------:R-:W5:Y:S03]  /*39eb0*/  LDL.LU.64 R30, [R1+0x478] ;  /* 0x00047800011e7983 */ /* 0x000f660000300a00 */
[----:B------:R-:W-:-:S05]  /*39ec0*/  SHF.R.S32.HI R0, RZ, 0x8, R0 ;  /* 0x00000008ff007819 */ /* 0x000fca0000011400 */
[----:B--2---:R0:W-:Y:S01]  /*39ed0*/  @P2 STG.E.U8 desc[UR24][R72.64], R0 ;  /* 0x0000000048002986 */ /* 0x0041e2000c101118 */
[----:B------:R-:W-:Y:S01]  /*39ee0*/  ISETP.LT.AND P2, PT, R67, UR10, !P5 ;  /* 0x0000000a43007c0c */ /* 0x000fe2000ef41270 */
[----:B------:R-:W2:Y:S01]  /*39ef0*/  LDCU UR10, c[0x0][0x398] ;  /* 0x00007300ff0a77ac */ /* 0x000ea20008000800 */
[----:B------:R-:W-:Y:S01]  /*39f00*/  SHF.R.S32.HI R26, RZ, 0x8, R26 ;  /* 0x00000008ff1a7819 */ /* 0x000fe2000001141a */
[----:B0-----:R-:W-:Y:S02]  /*39f10*/  IMAD.MOV.U32 R0, RZ, RZ, R34 ;  /* 0x000000ffff007224 */ /* 0x001fe400078e0022 */
[----:B------:R-:W2:Y:S03]  /*39f20*/  LDL.LU R34, [R1+0x708] ;  /* 0x0007080001227983 */ /* 0x000ea60000300800 */
[----:B------:R-:W-:Y:S01]  /*39f30*/  SHF.R.S32.HI R0, RZ, 0x8, R0 ;  /* 0x00000008ff007819 */ /* 0x000fe20000011400 */
[----:B---3--:R-:W-:Y:S04]  /*39f40*/  @P3 STG.E.U8 desc[UR24][R68.64], R26 ;  /* 0x0000001a44003986 */ /* 0x008fe8000c101118 */
[----:B----4-:R0:W-:Y:S04]  /*39f50*/  @P4 STG.E.U8 desc[UR24][R38.64], R0 ;  /* 0x0000000026004986 */ /* 0x0101e8000c101118 */
[----:B0-----:R-:W3:Y:S04]  /*39f60*/  LDL.LU.64 R38, [R1+0x470] ;  /* 0x0004700001267983 */ /* 0x001ee80000300a00 */
[----:B------:R-:W4:Y:S04]  /*39f70*/  LDL.LU.64 R72, [R1+0x468] ;  /* 0x0004680001487983 */ /* 0x000f280000300a00 */
[----:B------:R-:W3:Y:S04]  /*39f80*/  LDL.LU.64 R68, [R1+0x460] ;  /* 0x0004600001447983 */ /* 0x000ee80000300a00 */
[----:B-----5:R0:W-:Y:S04]  /*39f90*/  @P2 STG.E.U8 desc[UR24][R36.64], R29 ;  /* 0x0000001d24002986 */ /* 0x0201e8000c101118 */
[----:B0-----:R-:W5:Y:S01]  /*39fa0*/  LDL.LU.64 R36, [R1+0xd68] ;  /* 0x000d680001247983 */ /* 0x001f620000300a00 */
[----:B-1----:R-:W-:Y:S01]  /*39fb0*/  ISETP.LT.AND P4, PT, R71, UR12, !P5 ;  /* 0x0000000c47007c0c */ /* 0x002fe2000ef81270 */
[----:B------:R-:W-:Y:S01]  /*39fc0*/  VIADD R0, R66, 0x61 ;  /* 0x0000006142007836 */ /* 0x000fe20000000000 */
[----:B------:R-:W-:Y:S01]  /*39fd0*/  ISETP.LT.AND P6, PT, R41, UR16, !P5 ;  /* 0x0000001029007c0c */ /* 0x000fe2000efc1270 */
[----:B------:R-:W0:Y:S03]  /*39fe0*/  LDCU UR12, c[0x0][0x398] ;  /* 0x00007300ff0c77ac */ /* 0x000e260008000800 */
[----:B------:R-:W-:Y:S01]  /*39ff0*/  ISETP.GE.AND P3, PT, R0, UR4, PT ;  /* 0x0000000400007c0c */ /* 0x000fe2000bf66270 */
[----:B------:R-:W1:Y:S01]  /*3a000*/  LDCU UR4, c[0x0][0x39c] ;  /* 0x00007380ff0477ac */ /* 0x000e620008000800 */
[----:B------:R-:W-:-:S02]  /*3a010*/  F2FP.SATFINITE.E4M3.F32.PACK_AB_MERGE_C R0, R35, R28, RZ ;  /* 0x0000001c2300723e */ /* 0x000fc400048070ff */
[----:B------:R-:W-:Y:S01]  /*3a020*/  F2FP.SATFINITE.E4M3.F32.PACK_AB_MERGE_C R27, R40, R70, RZ ;  /* 0x00000046281b723e */ /* 0x000fe200048070ff */
[----:B------:R-:W-:Y:S01]  /*3a030*/  VIADD R26, R66, 0x62 ;  /* 0x00000062421a7836 */ /* 0x000fe20000000000 */
[----:B------:R-:W-:Y:S01]  /*3a040*/  PRMT R28, R0, 0x9910, RZ ;  /* 0x00009910001c7816 */ /* 0x000fe200000000ff */
[----:B------:R0:W-:Y:S01]  /*3a050*/  @P4 STG.E.U8 desc[UR24][R32.64], R0 ;  /* 0x0000000020004986 */ /* 0x0001e2000c101118 */
[----:B------:R-:W1:Y:S03]  /*3a060*/  LDCU UR16, c[0x0][0x398] ;  /* 0x00007300ff1077ac */ /* 0x000e660008000800 */
[----:B------:R-:W-:Y:S04]  /*3a070*/  @P6 STG.E.U8 desc[UR24][R30.64], R27 ;  /* 0x0000001b1e006986 */ /* 0x000fe8000c101118 */
[----:B------:R-:W4:Y:S01]  /*3a080*/  LDL.LU R40, [R1+0x588] ;  /* 0x0005880001287983 */ /* 0x000f220000300800 */
[----:B0-----:R-:W-:-:S03]  /*3a090*/  VIADD R0, R66, 0x63 ;  /* 0x0000006342007836 */ /* 0x001fc60000000000 */
[----:B------:R-:W4:Y:S01]  /*3a0a0*/  LDL.LU.64 R32, [R1+0x458] ;  /* 0x0004580001207983 */ /* 0x000f220000300a00 */
[----:B--2---:R-:W-:Y:S01]  /*3a0b0*/  ISETP.LT.AND P4, PT, R34, UR9, !P5 ;  /* 0x0000000922007c0c */ /* 0x004fe2000ef81270 */
[----:B------:R-:W0:Y:S01]  /*3a0c0*/  LDCU UR9, c[0x0][0x398] ;  /* 0x00007300ff0977ac */ /* 0x000e220008000800 */
[----:B-----5:R-:W-:-:S11]  /*3a0d0*/  F2FP.SATFINITE.E4M3.F32.PACK_AB_MERGE_C R36, R37, R36, RZ ;  /* 0x000000242524723e */ /* 0x020fd600048070ff */
[----:B---3--:R2:W-:Y:S01]  /*3a0e0*/  @P4 STG.E.U8 desc[UR24][R38.64], R36 ;  /* 0x0000002426004986 */ /* 0x0085e2000c101118 */
[----:B-1----:R-:W-:Y:S01]  /*3a0f0*/  ISETP.GE.AND P4, PT, R0, UR4, PT ;  /* 0x0000000400007c0c */ /* 0x002fe2000bf86270 */
[----:B------:R-:W1:Y:S01]  /*3a100*/  LDCU UR4, c[0x0][0x39c] ;  /* 0x00007380ff0477ac */ /* 0x000e620008000800 */
[----:B------:R-:W-:Y:S01]  /*3a110*/  SHF.R.S32.HI R0, RZ, 0x8, R28 ;  /* 0x00000008ff007819 */ /* 0x000fe2000001141c */
[----:B--2---:R-:W2:Y:S04]  /*3a120*/  LDL.LU.64 R38, [R1+0x450] ;  /* 0x0004500001267983 */ /* 0x004ea80000300a00 */
[----:B------:R-:W3:Y:S01]  /*3a130*/  LDL.LU R28, [R1+0x58c] ;  /* 0x00058c00011c7983 */ /* 0x000ee20000300800 */
[----:B------:R-:W-:Y:S01]  /*3a140*/  ISETP.GE.AND P2, PT, R26, UR6, PT ;  /* 0x000000061a007c0c */ /* 0x000fe2000bf46270 */
[----:B------:R-:W5:Y:S01]  /*3a150*/  LDCU UR6, c[0x0][0x398] ;  /* 0x00007300ff0677ac */ /* 0x000f620008000800 */
[----:B------:R-:W-:-:S02]  /*3a160*/  ISETP.LT.AND P5, PT, R67, UR10, !P3 ;  /* 0x0000000a43007c0c */ /* 0x000fc4000dfa1270 */
[----:B------:R-:W-:Y:S01]  /*3a170*/  ISETP.LT.AND P6, PT, R71, UR12, !P3 ;  /* 0x0000000c47007c0c */ /* 0x000fe2000dfc1270 */
[----:B------:R-:W0:Y:S01]  /*3a180*/  LDCU UR10, c[0x0][0x398] ;  /* 0x00007300ff0a77ac */ /* 0x000e220008000800 */
[----:B------:R-:W-:Y:S02]  /*3a190*/  PRMT R26, R29, 0x9910, RZ ;  /* 0x000099101d1a7816 */ /* 0x000fe400000000ff */
[----:B------:R-:W3:Y:S01]  /*3a1a0*/  LDL.LU R29, [R1+0x594] ;  /* 0x00059400011d7983 */ /* 0x000ee20000300800 */
[----:B------:R-:W1:Y:S01]  /*3a1b0*/  LDCU UR12, c[0x0][0x398] ;  /* 0x00007300ff0c77ac */ /* 0x000e620008000800 */
[----:B------:R-:W-:Y:S02]  /*3a1c0*/  SHF.R.S32.HI R26, RZ, 0x8, R26 ;  /* 0x00000008ff1a7819 */ /* 0x000fe4000001141a */
[----:B------:R-:W3:Y:S04]  /*3a1d0*/  LDL.LU R35, [R1+0x388] ;  /* 0x0003880001237983 */ /* 0x000ee80000300800 */
[----:B----4-:R4:W-:Y:S01]  /*3a1e0*/  @P5 STG.E.U8 desc[UR24][R72.64], R26 ;  /* 0x0000001a48005986 */ /* 0x0109e2000c101118 */
[----:B-----5:R-:W-:-:S03]  /*3a1f0*/  ISETP.LT.AND P5, PT, R41, UR6, !P3 ;  /* 0x0000000629007c0c */ /* 0x020fc6000dfa1270 */
[----:B------:R5:W-:Y:S01]  /*3a200*/  @P6 STG.E.U8 desc[UR24][R68.64], R0 ;  /* 0x0000000044006986 */ /* 0x000be2000c101118 */
[----:B0-----:R-:W-:Y:S01]  /*3a210*/  ISETP.LT.AND P6, PT, R34, UR9, !P3 ;  /* 0x0000000922007c0c */ /* 0x001fe2000dfc1270 */
[----:B------:R-:W0:Y:S02]  /*3a220*/  LDCU UR6, c[0x0][0x398] ;  /* 0x00007300ff0677ac */ /* 0x000e240008000800 */
[----:B------:R-:W3:Y:S01]  /*3a230*/  LDL.LU R30, [R1+0x38c] ;  /* 0x00038c00011e7983 */ /* 0x000ee20000300800 */
[----:B------:R-:W0:Y:S01]  /*3a240*/  LDCU UR9, c[0x0][0x398] ;  /* 0x00007300ff0977ac */ /* 0x000e220008000800 */
[----:B----4-:R-:W-:Y:S02]  /*3a250*/  PRMT R26, R36, 0x9910, RZ ;  /* 0x00009910241a7816 */ /* 0x010fe400000000ff */
[----:B------:R-:W4:Y:S01]  /*3a260*/  LDL.LU R31, [R1+0x188] ;  /* 0x00018800011f7983 */ /* 0x000f220000300800 */
[----:B-----5:R-:W-:-:S03]  /*3a270*/  PRMT R0, R27, 0x9910, RZ ;  /* 0x000099101b007816 */ /* 0x020fc600000000ff */
[----:B------:R-:W4:Y:S01]  /*3a280*/  LDL.LU R70, [R1+0x18c] ;  /* 0x00018c0001467983 */ /* 0x000f220000300800 */
[----:B------:R-:W-:Y:S02]  /*3a290*/  SHF.R.S32.HI R26, RZ, 0x8, R26 ;  /* 0x00000008ff1a7819 */ /* 0x000fe4000001141a */
[----:B------:R-:W-:Y:S01]  /*3a2a0*/  SHF.R.S32.HI R0, RZ, 0x8, R0 ;  /* 0x00000008ff007819 */ /* 0x000fe20000011400 */
[----:B------:R-:W5:Y:S04]  /*3a2b0*/  LDL.LU.64 R72, [R1+0x440] ;  /* 0x0004400001487983 */ /* 0x000f680000300a00 */
[----:B------:R-:W4:Y:S04]  /*3a2c0*/  LDL.LU.64 R68, [R1+0x438] ;  /* 0x0004380001447983 */ /* 0x000f280000300a00 */
[----:B------:R-:W4:Y:S04]  /*3a2d0*/  LDL.LU R27, [R1+0x590] ;  /* 0x00059000011b7983 */ /* 0x000f280000300800 */
[----:B------:R-:W4:Y:S04]  /*3a2e0*/  LDL.LU.64 R36, [R1+0x430] ;  /* 0x0004300001247983 */ /* 0x000f280000300a00 */
[----:B------:R0:W-:Y:S04]  /*3a2f0*/  @P5 STG.E.U8 desc[UR24][R32.64], R0 ;  /* 0x0000000020005986 */ /* 0x0001e8000c101118 */
[----:B--2---:R2:W-:Y:S01]  /*3a300*/  @P6 STG.E.U8 desc[UR24][R38.64], R26 ;  /* 0x0000001a26006986 */ /* 0x0045e2000c101118 */
[----:B---3--:R-:W-:-:S03]  /*3a310*/  F2FP.SATFINITE.E4M3.F32.PACK_AB_MERGE_C R28, R28, R40, RZ ;  /* 0x000000281c1c723e */ /* 0x008fc600048070ff */
[----:B------:R-:W3:Y:S04]  /*3a320*/  LDL.LU R40, [R1+0xd60] ;  /* 0x000d600001287983 */ /* 0x000ee80000300800 */
[----:B0-----:R-:W3:Y:S04]  /*3a330*/  LDL.LU.64 R32, [R1+0x428] ;  /* 0x0004280001207983 */ /* 0x001ee80000300a00 */
[----:B--2---:R-:W2:Y:S01]  /*3a340*/  LDL.LU.64 R38, [R1+0xd58] ;  /* 0x000d580001267983 */ /* 0x004ea20000300a00 */
[----:B------:R-:W-:Y:S01]  /*3a350*/  ISETP.LT.AND P3, PT, R67, UR10, !P2 ;  /* 0x0000000a43007c0c */ /* 0x000fe2000d761270 */
[----:B------:R-:W0:-:S12]  /*3a360*/  LDCU UR10, c[0x0][0x398] ;  /* 0x00007300ff0a77ac */ /* 0x000e180008000800 */
[----:B--2---:R2:W-:Y:S04]  /*3a370*/  @P3 STG.E.U8 desc[UR24][R38.64], R28 ;  /* 0x0000001c26003986 */ /* 0x0045e8000c101118 */
[----:B--2---:R-:W2:Y:S01]  /*3a380*/  LDL.LU.64 R38, [R1+0xd50] ;  /* 0x000d500001267983 */ /* 0x004ea20000300a00 */
[----:B------:R-:W-:Y:S02]  /*3a390*/  ISETP.LT.AND P3, PT, R41, UR6, !P2 ;  /* 0x0000000629007c0c */ /* 0x000fe4000d761270 */
[----:B----4-:R-:W-:Y:S01]  /*3a3a0*/  F2FP.SATFINITE.E4M3.F32.PACK_AB_MERGE_C R29, R29, R27, RZ ;  /* 0x0000001b1d1d723e */ /* 0x010fe200048070ff */
[----:B------:R-:W4:Y:S01]  /*3a3b0*/  LDL.LU R41, [R1+0xd48] ;  /* 0x000d480001297983 */ /* 0x000f220000300800 */
[----:B------:R-:W-:Y:S01]  /*3a3c0*/  F2FP.SATFINITE.E4M3.F32.PACK_AB_MERGE_C R27, R30, R35, RZ ;  /* 0x000000231e1b723e */ /* 0x000fe200048070ff */
[----:B------:R-:W-:Y:S01]  /*3a3d0*/  VIADD R0, R66, 0x64 ;  /* 0x0000006442007836 */ /* 0x000fe20000000000 */
[----:B------:R-:W-:Y:S01]  /*3a3e0*/  F2FP.SATFINITE.E4M3.F32.PACK_AB_MERGE_C R26, R70, R31, RZ ;  /* 0x0000001f461a723e */ /* 0x000fe200048070ff */
[----:B------:R-:W0:Y:S01]  /*3a3f0*/  LDCU UR6, c[0x0][0x39c] ;  /* 0x00007380ff0677ac */ /* 0x000e220008000800 */
[----:B-1----:R-:W-:Y:S01]  /*3a400*/  ISETP.LT.AND P6, PT, R71, UR12, !P2 ;  /* 0x0000000c47007c0c */ /* 0x002fe2000d7c1270 */
[----:B------:R-:W3:Y:S01]  /*3a410*/  LDL.LU.64 R30, [R1+0x420] ;  /* 0x00042000011e7983 */ /* 0x000ee20000300a00 */
[----:B------:R-:W1:Y:S11]  /*3a420*/  LDCU UR12, c[0x0][0x398] ;  /* 0x00007300ff0c77ac */ /* 0x000e760008000800 */
[----:B-----5:R5:W-:Y:S04]  /*3a430*/  @P6 STG.E.U8 desc[UR24][R72.64], R27 ;  /* 0x0000001b48006986 */ /* 0x020be8000c101118 */
[----:B------:R0:W-:Y:S01]  /*3a440*/  @P3 STG.E.U8 desc[UR24][R68.64], R26 ;  /* 0x0000001a44003986 */ /* 0x0001e2000c101118 */
[----:B--2---:R-:W-:-:S03]  /*3a450*/  F2FP.SATFINITE.E4M3.F32.PACK_AB_MERGE_C R38, R39, R38, RZ ;  /* 0x000000262726723e */ /* 0x004fc600048070ff */
[----:B------:R-:W2:Y:S04]  /*3a460*/  LDL.LU R39, [R1+0x70c] ;  /* 0x00070c0001277983 */ /* 0x000ea80000300800 */
[----:B-----5:R-:W5:Y:S04]  /*3a470*/  LDL.LU.64 R72, [R1+0x418] ;  /* 0x0004180001487983 */ /* 0x020f680000300a00 */
[----:B0-----:R-:W4:Y:S01]  /*3a480*/  LDL.LU.64 R68, [R1+0x410] ;  /* 0x0004100001447983 */ /* 0x001f220000300a00 */
[----:B------:R-:W-:Y:S01]  /*3a490*/  ISETP.LT.AND P2, PT, R34, UR9, !P2 ;  /* 0x0000000922007c0c */ /* 0x000fe2000d741270 */
[----:B------:R-:W2:Y:S01]  /*3a4a0*/  LDCU UR9, c[0x0][0x398] ;  /* 0x00007300ff0977ac */ /* 0x000ea20008000800 */
[----:B------:R-:W-:-:S02]  /*3a4b0*/  ISETP.LT.AND P6, PT, R67, UR10, !P4 ;  /* 0x0000000a43007c0c */ /* 0x000fc4000e7c1270 */
[----:B------:R-:W-:Y:S01]  /*3a4c0*/  ISETP.GE.AND P5, PT, R0, UR4, PT ;  /* 0x0000000400007c0c */ /* 0x000fe2000bfa6270 */
[----:B------:R-:W0:Y:S01]  /*3a4d0*/  LDCU UR10, c[0x0][0x398] ;  /* 0x00007300ff0a77ac */ /* 0x000e220008000800 */
[----:B------:R-:W-:Y:S02]  /*3a4e0*/  PRMT R0, R28, 0x9910, RZ ;  /* 0x000099101c007816 */ /* 0x000fe400000000ff */
[----:B------:R-:W-:Y:S01]  /*3a4f0*/  PRMT R27, R27, 0x9910, RZ ;  /* 0x000099101b1b7816 */ /* 0x000fe200000000ff */
[----:B------:R-:W4:Y:S01]  /*3a500*/  LDL.LU R28, [R1+0x394] ;  /* 0x00039400011c7983 */ /* 0x000f220000300800 */
[----:B------:R-:W-:Y:S01]  /*3a510*/  SHF.R.S32.HI R0, RZ, 0x8, R0 ;  /* 0x00000008ff007819 */ /* 0x000fe20000011400 */
[----:B------:R-:W0:Y:S02]  /*3a520*/  LDCU UR4, c[0x0][0x39c] ;  /* 0x00007380ff0477ac */ /* 0x000e240008000800 */
[----:B------:R-:W-:Y:S01]  /*3a530*/  @P2 STG.E.U8 desc[UR24][R36.64], R38 ;  /* 0x0000002624002986 */ /* 0x000fe2000c101118 */
[----:B-1----:R-:W-:Y:S01]  /*3a540*/  ISETP.LT.AND P2, PT, R71, UR12, !P4 ;  /* 0x0000000c47007c0c */ /* 0x002fe2000e741270 */
[----:B------:R-:W1:Y:S02]  /*3a550*/  LDCU UR12, c[0x0][0x398] ;  /* 0x00007300ff0c77ac */ /* 0x000e640008000800 */
[----:B---3--:R3:W-:Y:S01]  /*3a560*/  @P6 STG.E.U8 desc[UR24][R32.64], R0 ;  /* 0x0000000020006986 */ /* 0x0087e2000c101118 */
[----:B------:R-:W-:-:S03]  /*3a570*/  PRMT R26, R26, 0x9910, RZ ;  /* 0x000099101a1a7816 */ /* 0x000fc600000000ff */
[----:B------:R-:W4:Y:S01]  /*3a580*/  LDL.LU R35, [R1+0x190] ;  /* 0x0001900001237983 */ /* 0x000f220000300800 */
[----:B---3--:R-:W-:Y:S01]  /*3a590*/  IMAD.MOV.U32 R0, RZ, RZ, R27 ;  /* 0x000000ffff007224 */ /* 0x008fe200078e001b */
[----:B------:R-:W-:Y:S02]  /*3a5a0*/  PRMT R38, R38, 0x9910, RZ ;  /* 0x0000991026267816 */ /* 0x000fe400000000ff */
[----:B------:R-:W3:Y:S02]  /*3a5b0*/  LDL.LU R70, [R1+0x194] ;  /* 0x0001940001467983 */ /* 0x000ee40000300800 */
[----:B------:R-:W-:Y:S02]  /*3a5c0*/  SHF.R.S32.HI R0, RZ, 0x8, R0 ;  /* 0x00000008ff007819 */ /* 0x000fe40000011400 */
[----:B------:R-:W3:Y:S04]  /*3a5d0*/  LDL.LU.64 R36, [R1+0x400] ;  /* 0x0004000001247983 */ /* 0x000ee80000300a00 */
[----:B------:R1:W-:Y:S01]  /*3a5e0*/  @P2 STG.E.U8 desc[UR24][R30.64], R0 ;  /* 0x000000001e002986 */ /* 0x0003e2000c101118 */
[----:B0-----:R-:W-:Y:S01]  /*3a5f0*/  ISETP.LT.AND P2, PT, R67, UR10, !P5 ;  /* 0x0000000a43007c0c */ /* 0x001fe2000ef41270 */
[----:B------:R-:W0:Y:S01]  /*3a600*/  LDCU UR10, c[0x0][0x398] ;  /* 0x00007300ff0a77ac */ /* 0x000e220008000800 */
[----:B------:R-:W-:Y:S01]  /*3a610*/  SHF.R.S32.HI R26, RZ, 0x8, R26 ;  /* 0x00000008ff1a7819 */ /* 0x000fe2000001141a */
[----:B------:R-:W3:Y:S04]  /*3a620*/  LDL.LU.64 R32, [R1+0x358] ;  /* 0x0003580001207983 */ /* 0x000ee80000300a00 */
[----:B------:R-:W3:Y:S01]  /*3a630*/  LDL.LU R27, [R1+0x390] ;  /* 0x00039000011b7983 */ /* 0x000ee20000300800 */
[----:B-1----:R-:W-:-:S03]  /*3a640*/  IMAD.MOV.U32 R0, RZ, RZ, R38 ;  /* 0x000000ffff007224 */ /* 0x002fc600078e0026 */
[----:B------:R-:W3:Y:S02]  /*3a650*/  LDL.LU.64 R30, [R1+0x350] ;  /* 0x00035000011e7983 */ /* 0x000ee40000300a00 */
[----:B------:R-:W-:Y:S02]  /*3a660*/  SHF.R.S32.HI R0, RZ, 0x8, R0 ;  /* 0x00000008ff007819 */ /* 0x000fe40000011400 */
[C---:B--2---:R-:W-:Y:S01]  /*3a670*/  ISETP.LT.AND P3, PT, R39.reuse, UR9, !P4 ;  /* 0x0000000927007c0c */ /* 0x044fe2000e761270 */
[----:B------:R-:W1:Y:S01]  /*3a680*/  LDCU UR9, c[0x0][0x398] ;  /* 0x00007300ff0977ac */ /* 0x000e620008000800 */
[----:B------:R-:W-:Y:S02]  /*3a690*/  ISETP.LT.AND P4, PT, R34, UR14, !P4 ;  /* 0x0000000e22007c0c */ /* 0x000fe4000e781270 */
[----:B------:R-:W-:Y:S01]  /*3a6a0*/  ISETP.LT.AND P6, PT, R39, UR16, !P5 ;  /* 0x0000001027007c0c */ /* 0x000fe2000efc1270 */
[----:B------:R-:W2:Y:S01]  /*3a6b0*/  LDCU UR14, c[0x0][0x398] ;  /* 0x00007300ff0e77ac */ /* 0x000ea20008000800 */
[----:B------:R-:W0:Y:S07]  /*3a6c0*/  LDCU UR16, c[0x0][0x398] ;  /* 0x00007300ff1077ac */ /* 0x000e2e0008000800 */
[----:B-----5:R5:W-:Y:S04]  /*3a6d0*/  @P3 STG.E.U8 desc[UR24][R72.64], R26 ;  /* 0x0000001a48003986 */ /* 0x020be8000c101118 */
[----:B----4-:R4:W-:Y:S04]  /*3a6e0*/  @P4 STG.E.U8 desc[UR24][R68.64], R0 ;  /* 0x0000000044004986 */ /* 0x0109e8000c101118 */
[----:B------:R0:W-:Y:S04]  /*3a6f0*/  @P2 STG.E.U8 desc[UR24][R40.64], R29 ;  /* 0x0000001d28002986 */ /* 0x0001e8000c101118 */
[----:B-----5:R-:W5:Y:S04]  /*3a700*/  LDL.LU.64 R72, [R1+0x348] ;  /* 0x0003480001487983 */ /* 0x020f680000300a00 */
[----:B----4-:R-:W4:Y:S04]  /*3a710*/  LDL.LU.64 R68, [R1+0x340] ;  /* 0x0003400001447983 */ /* 0x010f280000300a00 */
[----:B0-----:R-:W2:Y:S01]  /*3a720*/  LDL.LU.64 R40, [R1+0xd40] ;  /* 0x000d400001287983 */ /* 0x001ea20000300a00 */
[----:B------:R-:W-:Y:S01]  /*3a730*/  ISETP.LT.AND P4, PT, R71, UR12, !P5 ;  /* 0x0000000c47007c0c */ /* 0x000fe2000ef81270 */
[----:B------:R-:W0:Y:S01]  /*3a740*/  LDCU UR12, c[0x0][0x398] ;  /* 0x00007300ff0c77ac */ /* 0x000e220008000800 */
[----:B------:R-:W-:-:S02]  /*3a750*/  VIADD R0, R66, 0x65 ;  /* 0x0000006542007836 */ /* 0x000fc40000000000 */
[----:B------:R-:W-:-:S03]  /*3a760*/  VIADD R26, R66, 0x66 ;  /* 0x00000066421a7836 */ /* 0x000fc60000000000 */
[----:B------:R-:W-:Y:S01]  /*3a770*/  ISETP.GE.AND P3, PT, R0, UR4, PT ;  /* 0x0000000400007c0c */ /* 0x000fe2000bf66270 */
[----:B------:R-:W0:Y:S01]  /*3a780*/  LDCU UR4, c[0x0][0x39c] ;  /* 0x00007380ff0477ac */ /* 0x000e220008000800 */
[----:B------:R-:W-:Y:S02]  /*3a790*/  ISETP.GE.AND P2, PT, R26, UR6, PT ;  /* 0x000000061a007c0c */ /* 0x000fe4000bf46270 */
[----:B------:R-:W-:Y:S01]  /*3a7a0*/  PRMT R26, R29, 0x9910, RZ ;  /* 0x000099101d1a7816 */ /* 0x000fe200000000ff */
[----:B------:R-:W0:Y:S01]  /*3a7b0*/  LDCU UR6, c[0x0][0x398] ;  /* 0x00007300ff0677ac */ /* 0x000e220008000800 */
[----:B------:R-:W4:Y:S01]  /*3a7c0*/  LDL.LU R29, [R1+0x598] ;  /* 0x00059800011d7983 */ /* 0x000f220000300800 */
[----:B---3--:R-:W-:Y:S02]  /*3a7d0*/  F2FP.SATFINITE.E4M3.F32.PACK_AB_MERGE_C R0, R28, R27, RZ ;  /* 0x0000001b1c00723e */ /* 0x008fe400048070ff */
[----:B------:R-:W-:-:S03]  /*3a7e0*/  F2FP.SATFINITE.E4M3.F32.PACK_AB_MERGE_C R27, R70, R35, RZ ;  /* 0x00000023461b723e */ /* 0x000fc600048070ff */
[----:B------:R3:W-:Y:S04]  /*3a7f0*/  @P4 STG.E.U8 desc[UR24][R36.64], R0 ;  /* 0x0000000024004986 */ /* 0x0007e8000c101118 */
[----:B------:R-:W-:Y:S01]  /*3a800*/  @P6 STG.E.U8 desc[UR24][R32.64], R27 ;  /* 0x0000001b20006986 */ /* 0x000fe2000c101118 */
[----:B0-----:R-:W-:Y:S01]  /*3a810*/  ISETP.LT.AND P6, PT, R71, UR12, !P3 ;  /* 0x0000000c47007c0c */ /* 0x001fe2000dfc1270 */
[----:B------:R-:W0:Y:S01]  /*3a820*/  LDCU UR12, c[0x0][0x398] ;  /* 0x00007300ff0c77ac */ /* 0x000e220008000800 */
[----:B--2---:R-:W-:Y:S02]  /*3a830*/  F2FP.SATFINITE.E4M3.F32.PACK_AB_MERGE_C R40, R41, R40, RZ ;  /* 0x000000282928723e */ /* 0x004fe400048070ff */
[----:B------:R-:W2:Y:S04]  /*3a840*/  LDL.LU R41, [R1+0x59c] ;  /* 0x00059c0001297983 */ /* 0x000ea80000300800 */
[----:B------:R-:W2:Y:S01]  /*3a850*/  LDL.LU.64 R70, [R1+0x338] ;  /* 0x0003380001467983 */ /* 0x000ea20000300a00 */
[----:B-1----:R-:W-:Y:S01]  /*3a860*/  ISETP.LT.AND P4, PT, R34, UR9, !P5 ;  /* 0x0000000922007c0c */ /* 0x002fe2000ef81270 */
[----:B------:R-:W1:Y:S01]  /*3a870*/  LDCU UR9, c[0x0][0x398] ;  /* 0x00007300ff0977ac */ /* 0x000e620008000800 */
[----:B------:R-:W-:Y:S01]  /*3a880*/  ISETP.LT.AND P5, PT, R67, UR10, !P3 ;  /* 0x0000000a43007c0c */ /* 0x000fe2000dfa1270 */
[----:B------:R-:W2:Y:S01]  /*3a890*/  LDL.LU R38, [R1+0x5a0] ;  /* 0x0005a00001267983 */ /* 0x000ea20000300800 */
[----:B------:R-:W-:Y:S01]  /*3a8a0*/  PRMT R28, R0, 0x9910, RZ ;  /* 0x00009910001c7816 */ /* 0x000fe200000000ff */
[----:B---3--:R-:W-:Y:S01]  /*3a8b0*/  VIADD R0, R66, 0x67 ;  /* 0x0000006742007836 */ /* 0x008fe20000000000 */
[----:B------:R-:W-:Y:S01]  /*3a8c0*/  SHF.R.S32.HI R26, RZ, 0x8, R26 ;  /* 0x00000008ff1a7819 */ /* 0x000fe2000001141a */
[----:B------:R-:W3:Y:S01]  /*3a8d0*/  LDL.LU R36, [R1+0x5a4] ;  /* 0x0005a40001247983 */ /* 0x000ee20000300800 */
[----:B------:R-:W0:Y:S03]  /*3a8e0*/  LDCU UR10, c[0x0][0x398] ;  /* 0x00007300ff0a77ac */ /* 0x000e260008000800 */
[----:B------:R-:W3:Y:S04]  /*3a8f0*/  LDL.LU R37, [R1+0x398] ;  /* 0x0003980001257983 */ /* 0x000ee80000300800 */
[----:B------:R-:W-:Y:S01]  /*3a900*/  @P4 STG.E.U8 desc[UR24][R30.64], R40 ;  /* 0x000000281e004986 */ /* 0x000fe2000c101118 */
[----:B------:R-:W-:Y:S01]  /*3a910*/  ISETP.GE.AND P4, PT, R0, UR4, PT ;  /* 0x0000000400007c0c */ /* 0x000fe2000bf86270 */
[----:B------:R-:W0:Y:S01]  /*3a920*/  LDCU UR4, c[0x0][0x39c] ;  /* 0x00007380ff0477ac */ /* 0x000e220008000800 */
[----:B------:R-:W-:Y:S01]  /*3a930*/  SHF.R.S32.HI R0, RZ, 0x8, R28 ;  /* 0x00000008ff007819 */ /* 0x000fe2000001141c */
[----:B-----5:R5:W-:Y:S01]  /*3a940*/  @P5 STG.E.U8 desc[UR24][R72.64], R26 ;  /* 0x0000001a48005986 */ /* 0x020be2000c101118 */
[----:B------:R-:W-:Y:S01]  /*3a950*/  ISETP.LT.AND P5, PT, R39, UR6, !P3 ;  /* 0x0000000627007c0c */ /* 0x000fe2000dfa1270 */
[----:B------:R-:W0:Y:S02]  /*3a960*/  LDCU UR6, c[0x0][0x398] ;  /* 0x00007300ff0677ac */ /* 0x000e240008000800 */
[----:B----4-:R4:W-:Y:S01]  /*3a970*/  @P6 STG.E.U8 desc[UR24][R68.64], R0 ;  /* 0x0000000044006986 */ /* 0x0109e2000c101118 */
[----:B-1----:R-:W-:Y:S01]  /*3a980*/  ISETP.LT.AND P6, PT, R34, UR9, !P3 ;  /* 0x0000000922007c0c */ /* 0x002fe2000dfc1270 */
[----:B------:R-:W1:Y:S02]  /*3a990*/  LDCU UR9, c[0x0][0x398] ;  /* 0x00007300ff0977ac */ /* 0x000e640008000800 */
[----:B------:R-:W3:Y:S01]  /*3a9a0*/  LDL.LU R35, [R1+0x39c] ;  /* 0x00039c0001237983 */ /* 0x000ee20000300800 */
[----:B-----5:R-:W-:-:S03]  /*3a9b0*/  PRMT R26, R40, 0x9910, RZ ;  /* 0x00009910281a7816 */ /* 0x020fc600000000ff */
[----:B------:R-:W5:Y:S01]  /*3a9c0*/  LDL.LU R73, [R1+0x198] ;  /* 0x0001980001497983 */ /* 0x000f620000300800 */
[----:B----4-:R-:W-:-:S03]  /*3a9d0*/  PRMT R0, R27, 0x9910, RZ ;  /* 0x000099101b007816 */ /* 0x010fc600000000ff */
[----:B------:R-:W5:Y:S01]  /*3a9e0*/  LDL.LU R72, [R1+0x19c] ;  /* 0x00019c0001487983 */ /* 0x000f620000300800 */
[----:B------:R-:W-:Y:S02]  /*3a9f0*/  SHF.R.S32.HI R26, RZ, 0x8, R26 ;  /* 0x00000008ff1a7819 */ /* 0x000fe4000001141a */
[----:B------:R-:W-:Y:S01]  /*3aa00*/  SHF.R.S32.HI R0, RZ, 0x8, R0 ;  /* 0x00000008ff007819 */ /* 0x000fe20000011400 */
[----:B------:R-:W4:Y:S04]  /*3aa10*/  LDL.LU.64 R32, [R1+0x320] ;  /* 0x0003200001207983 */ /* 0x000f280000300a00 */
[----:B------:R-:W3:Y:S04]  /*3aa20*/  LDL.LU.64 R68, [R1+0x318] ;  /* 0x0003180001447983 */ /* 0x000ee80000300a00 */
[----:B------:R-:W3:Y:S04]  /*3aa30*/  LDL.LU.64 R30, [R1+0x310] ;  /* 0x00031000011e7983 */ /* 0x000ee80000300a00 */
[----:B------:R-:W3:Y:S04]  /*3aa40*/  LDL.LU R40, [R1+0x710] ;  /* 0x0007100001287983 */ /* 0x000ee80000300800 */
[----:B--2---:R2:W-:Y:S04]  /*3aa50*/  @P5 STG.E.U8 desc[UR24][R70.64], R0 ;  /* 0x0000000046005986 */ /* 0x0045e8000c101118 */
[----:B------:R0:W-:Y:S04]  /*3aa60*/  @P6 STG.E.U8 desc[UR24][R42.64], R26 ;  /* 0x0000001a2a006986 */ /* 0x0001e8000c101118 */
[----:B--2---:R-:W2:Y:S04]  /*3aa70*/  LDL.LU.64 R70, [R1+0x308] ;  /* 0x0003080001467983 */ /* 0x004ea80000300a00 */
[----:B0-----:R-:W2:Y:S04]  /*3aa80*/  LDL.LU.64 R42, [R1+0xd38] ;  /* 0x000d3800012a7983 */ /* 0x001ea80000300a00 */
[----:B------:R-:W2:Y:S01]  /*3aa90*/  LDL.LU.64 R26, [R1+0x328] ;  /* 0x00032800011a7983 */ /* 0x000ea20000300a00 */
[----:B------:R-:W-:Y:S01]  /*3aaa0*/  ISETP.LT.AND P3, PT, R67, UR10, !P2 ;  /* 0x0000000a43007c0c */ /* 0x000fe2000d761270 */
[----:B------:R-:W0:Y:S01]  /*3aab0*/  LDCU UR10, c[0x0][0x398] ;  /* 0x00007300ff0a77ac */ /* 0x000e220008000800 */
[----:B------:R-:W-:-:S02]  /*3aac0*/  F2FP.SATFINITE.E4M3.F32.PACK_AB_MERGE_C R28, R41, R29, RZ ;  /* 0x0000001d291c723e */ /* 0x000fc400048070ff */
[----:B---3--:R-:W-:Y:S01]  /*3aad0*/  ISETP.LT.AND P6, PT, R40, UR12, !P2 ;  /* 0x0000000c28007c0c */ /* 0x008fe2000d7c1270 */
[----:B------:R-:W3:Y:S08]  /*3aae0*/  LDCU UR12, c[0x0][0x398] ;  /* 0x00007300ff0c77ac */ /* 0x000ef00008000800 */
[----:B--2---:R5:W-:Y:S01]  /*3aaf0*/  @P3 STG.E.U8 desc[UR24][R26.64], R28 ;  /* 0x0000001c1a003986 */ /* 0x004be2000c101118 */
[----:B------:R-:W-:Y:S01]  /*3ab00*/  ISETP.LT.AND P3, PT, R39, UR6, !P2 ;  /* 0x0000000627007c0c */ /* 0x000fe2000d761270 */
[----:B------:R-:W-:Y:S01]  /*3ab10*/  VIADD R0, R66, 0x68 ;  /* 0x0000006842007836 */ /* 0x000fe20000000000 */
[----:B-----5:R-:W-:Y:S01]  /*3ab20*/  F2FP.SATFINITE.E4M3.F32.PACK_AB_MERGE_C R26, R72, R73, RZ ;  /* 0x00000049481a723e */ /* 0x020fe200048070ff */
[----:B------:R-:W2:Y:S01]  /*3ab30*/  LDCU UR6, c[0x0][0x39c] ;  /* 0x00007380ff0677ac */ /* 0x000ea20008000800 */
[----:B------:R-:W5:Y:S01]  /*3ab40*/  LDL.LU.64 R72, [R1+0x300] ;  /* 0x0003000001487983 */ /* 0x000f620000300a00 */
[----:B------:R-:W-:-:S05]  /*3ab50*/  F2FP.SATFINITE.E4M3.F32.PACK_AB_MERGE_C R27, R35, R37, RZ ;  /* 0x00000025231b723e */ /* 0x000fca00048070ff */
[----:B----4-:R-:W-:Y:S04]  /*3ab60*/  @P6 STG.E.U8 desc[UR24][R32.64], R27 ;  /* 0x0000001b20006986 */ /* 0x010fe8000c101118 */
[----:B------:R4:W-:Y:S04]  /*3ab70*/  @P3 STG.E.U8 desc[UR24][R68.64], R26 ;  /* 0x0000001a44003986 */ /* 0x0009e8000c101118 */
[----:B----4-:R-:W4:Y:S01]  /*3ab80*/  LDL.LU.64 R68, [R1+0x2f8] ;  /* 0x0002f80001447983 */ /* 0x010f220000300a00 */
[----:B-1----:R-:W-:Y:S01]  /*3ab90*/  ISETP.LT.AND P2, PT, R34, UR9, !P2 ;  /* 0x0000000922007c0c */ /* 0x002fe2000d741270 */
[----:B------:R-:W1:Y:S01]  /*3aba0*/  LDCU UR9, c[0x0][0x398] ;  /* 0x00007300ff0977ac */ /* 0x000e620008000800 */
[----:B0-----:R-:W-:-:S02]  /*3abb0*/  ISETP.LT.AND P6, PT, R67, UR10, !P4 ;  /* 0x0000000a43007c0c */ /* 0x001fc4000e7c1270 */
[----:B------:R-:W-:Y:S01]  /*3abc0*/  ISETP.GE.AND P5, PT, R0, UR4, PT ;  /* 0x0000000400007c0c */ /* 0x000fe2000bfa6270 */
[----:B------:R-:W0:Y:S01]  /*3abd0*/  LDCU UR4, c[0x0][0x39c] ;  /* 0x00007380ff0477ac */ /* 0x000e220008000800 */
[----:B------:R-:W-:Y:S02]  /*3abe0*/  PRMT R0, R28, 0x9910, RZ ;  /* 0x000099101c007816 */ /* 0x000fe400000000ff */
[----:B------:R-:W-:Y:S01]  /*3abf0*/  F2FP.SATFINITE.E4M3.F32.PACK_AB_MERGE_C R42, R43, R42, RZ ;  /* 0x0000002a2b2a723e */ /* 0x000fe200048070ff */
[----:B------:R-:W0:Y:S01]  /*3ac00*/  LDCU UR10, c[0x0][0x398] ;  /* 0x00007300ff0a77ac */ /* 0x000e220008000800 */
[----:B------:R-:W-:Y:S02]  /*3ac10*/  SHF.R.S32.HI R0, RZ, 0x8, R0 ;  /* 0x00000008ff007819 */ /* 0x000fe40000011400 */
[----:B------:R-:W-:Y:S01]  /*3ac20*/  PRMT R27, R27, 0x9910, RZ ;  /* 0x000099101b1b7816 */ /* 0x000fe200000000ff */
[----:B------:R-:W-:Y:S01]  /*3ac30*/  @P2 STG.E.U8 desc[UR24][R30.64], R42 ;  /* 0x0000002a1e002986 */ /* 0x000fe2000c101118 */
[----:B---3--:R-:W-:Y:S01]  /*3ac40*/  ISETP.LT.AND P3, PT, R40, UR12, !P4 ;  /* 0x0000000c28007c0c */ /* 0x008fe2000e761270 */
[----:B------:R-:W3:Y:S02]  /*3ac50*/  LDCU UR12, c[0x0][0x398] ;  /* 0x00007300ff0c77ac */ /* 0x000ee40008000800 */
[----:B------:R0:W-:Y:S01]  /*3ac60*/  @P6 STG.E.U8 desc[UR24][R70.64], R0 ;  /* 0x0000000046006986 */ /* 0x0001e2000c101118 */
[----:B------:R-:W-:Y:S01]  /*3ac70*/  ISETP.LT.AND P6, PT, R34, UR14, !P4 ;  /* 0x0000000e22007c0c */ /* 0x000fe2000e7c1270 */
[----:B------:R-:W2:Y:S01]  /*3ac80*/  LDCU UR14, c[0x0][0x398] ;  /* 0x00007300ff0e77ac */ /* 0x000ea20008000800 */
[----:B-1----:R-:W-:-:S02]  /*3ac90*/  ISETP.LT.AND P2, PT, R39, UR9, !P4 ;  /* 0x0000000927007c0c */ /* 0x002fc4000e741270 */
[----:B------:R-:W-:Y:S01]  /*3aca0*/  PRMT R26, R26, 0x9910, RZ ;  /* 0x000099101a1a7816 */ /* 0x000fe200000000ff */
[----:B------:R-:W1:Y:S01]  /*3acb0*/  LDCU UR9, c[0x0][0x398] ;  /* 0x00007300ff0977ac */ /* 0x000e620008000800 */
[----:B0-----:R-:W-:Y:S01]  /*3acc0*/  IMAD.MOV.U32 R0, RZ, RZ, R27 ;  /* 0x000000ffff007224 */ /* 0x001fe200078e001b */
[----:B------:R-:W-:Y:S01]  /*3acd0*/  PRMT R42, R42, 0x9910, RZ ;  /* 0x000099102a2a7816 */ /* 0x000fe200000000ff */
[----:B------:R-:W2:Y:S03]  /*3ace0*/  LDL.LU R70, [R1+0x3a0] ;  /* 0x0003a00001467983 */ /* 0x000ea60000300800 */
[----:B------:R-:W-:Y:S01]  /*3acf0*/  SHF.R.S32.HI R0, RZ, 0x8, R0 ;  /* 0x00000008ff007819 */ /* 0x000fe20000011400 */
[----:B------:R-:W2:Y:S01]  /*3ad00*/  LDL.LU R71, [R1+0x3a4] ;  /* 0x0003a40001477983 */ /* 0x000ea20000300800 */
[----:B------:R-:W-:-:S03]  /*3ad10*/  SHF.R.S32.HI R26, RZ, 0x8, R26 ;  /* 0x00000008ff1a7819 */ /* 0x000fc6000001141a */
[----:B------:R-:W2:Y:S04]  /*3ad20*/  LDL.LU R37, [R1+0x1a0] ;  /* 0x0001a00001257983 */ /* 0x000ea80000300800 */
[----:B------:R-:W2:Y:S04]  /*3ad30*/  LDL.LU R35, [R1+0x1a4] ;  /* 0x0001a40001237983 */ /* 0x000ea80000300800 */
[----:B------:R-:W2:Y:S04]  /*3ad40*/  LDL.LU.64 R32, [R1+0x2e0] ;  /* 0x0002e00001207983 */ /* 0x000ea80000300a00 */
[----:B------:R-:W2:Y:S04]  /*3ad50*/  LDL.LU.64 R30, [R1+0x2d8] ;  /* 0x0002d800011e7983 */ /* 0x000ea80000300a00 */
[----:B-----5:R0:W-:Y:S02]  /*3ad60*/  @P3 STG.E.U8 desc[UR24][R72.64], R0 ;  /* 0x0000000048003986 */ /* 0x0201e4000c101118 */
[----:B0-----:R-:W-:-:S02]  /*3ad70*/  IMAD.MOV.U32 R0, RZ, RZ, R42 ;  /* 0x000000ffff007224 */ /* 0x001fc400078e002a */
[----:B------:R-:W5:Y:S03]  /*3ad80*/  LDL.LU.64 R42, [R1+0x2e8] ;  /* 0x0002e800012a7983 */ /* 0x000f660000300a00 */
[----:B------:R-:W-:Y:S01]  /*3ad90*/  SHF.R.S32.HI R0, RZ, 0x8, R0 ;  /* 0x00000008ff007819 */ /* 0x000fe20000011400 */
[----:B----4-:R-:W-:Y:S04]  /*3ada0*/  @P2 STG.E.U8 desc[UR24][R68.64], R26 ;  /* 0x0000001a44002986 */ /* 0x010fe8000c101118 */
[----:B------:R0:W-:Y:S04]  /*3adb0*/  @P6 STG.E.U8 desc[UR24][R44.64], R0 ;  /* 0x000000002c006986 */ /* 0x0001e8000c101118 */
[----:B0-----:R-:W4:Y:S04]  /*3adc0*/  LDL.LU.64 R44, [R1+0xd30] ;  /* 0x000d3000012c7983 */ /* 0x001f280000300a00 */
[----:B------:R-:W4:Y:S01]  /*3add0*/  LDL.LU.64 R68, [R1+0x2d0] ;  /* 0x0002d00001447983 */ /* 0x000f220000300a00 */
[----:B------:R-:W-:Y:S01]  /*3ade0*/  VIADD R0, R66, 0x69 ;  /* 0x0000006942007836 */ /* 0x000fe20000000000 */
[----:B------:R-:W-:Y:S01]  /*3adf0*/  ISETP.LT.AND P4, PT, R67, UR10, !P5 ;  /* 0x0000000a43007c0c */ /* 0x000fe2000ef81270 */
[----:B------:R-:W0:Y:S01]  /*3ae00*/  LDCU UR10, c[0x0][0x398] ;  /* 0x00007300ff0a77ac */ /* 0x000e220008000800 */
[----:B------:R-:W4:Y:S01]  /*3ae10*/  LDL.LU.64 R72, [R1+0x2c8] ;  /* 0x0002c80001487983 */ /* 0x000f220000300a00 */
[----:B---3--:R-:W-:-:S02]  /*3ae20*/  ISETP.LT.AND P6, PT, R40, UR12, !P5 ;  /* 0x0000000c28007c0c */ /* 0x008fc4000efc1270 */
[----:B------:R-:W-:Y:S01]  /*3ae30*/  ISETP.GE.AND P3, PT, R0, UR4, PT ;  /* 0x0000000400007c0c */ /* 0x000fe2000bf66270 */
[----:B------:R-:W3:Y:S01]  /*3ae40*/  LDCU UR12, c[0x0][0x398] ;  /* 0x00007300ff0c77ac */ /* 0x000ee20008000800 */
[----:B------:R-:W-:Y:S02]  /*3ae50*/  ISETP.LT.AND P2, PT, R39, UR16, !P5 ;  /* 0x0000001027007c0c */ /* 0x000fe4000ef41270 */
[----:B-1----:R-:W-:Y:S01]  /*3ae60*/  ISETP.LT.AND P5, PT, R34, UR9, !P5 ;  /* 0x0000000922007c0c */ /* 0x002fe2000efa1270 */
[----:B------:R-:W1:Y:S01]  /*3ae70*/  LDCU UR4, c[0x0][0x39c] ;  /* 0x00007380ff0477ac */ /* 0x000e620008000800 */
[----:B--2---:R-:W-:Y:S02]  /*3ae80*/  F2FP.SATFINITE.E4M3.F32.PACK_AB_MERGE_C R0, R71, R70, RZ ;  /* 0x000000464700723e */ /* 0x004fe400048070ff */
[----:B------:R-:W-:Y:S01]  /*3ae90*/  F2FP.SATFINITE.E4M3.F32.PACK_AB_MERGE_C R29, R36, R38, RZ ;  /* 0x00000026241d723e */ /* 0x000fe200048070ff */
[----:B------:R-:W2:Y:S01]  /*3aea0*/  LDL.LU.64 R70, [R1+0x2c0] ;  /* 0x0002c00001467983 */ /* 0x000ea20000300a00 */
[----:B------:R-:W-:Y:S01]  /*3aeb0*/  F2FP.SATFINITE.E4M3.F32.PACK_AB_MERGE_C R27, R35, R37, RZ ;  /* 0x00000025231b723e */ /* 0x000fe200048070ff */
[----:B------:R-:W-:Y:S01]  /*3aec0*/  VIADD R26, R66, 0x6a ;  /* 0x0000006a421a7836 */ /* 0x000fe20000000000 */
[----:B------:R-:W0:Y:S01]  /*3aed0*/  LDCU UR9, c[0x0][0x398] ;  /* 0x00007300ff0977ac */ /* 0x000e220008000800 */
[----:B------:R-:W0:Y:S01]  /*3aee0*/  LDCU UR16, c[0x0][0x398] ;  /* 0x00007300ff1077ac */ /* 0x000e220008000800 */
[----:B-----5:R5:W-:Y:S04]  /*3aef0*/  @P4 STG.E.U8 desc[UR24][R42.64], R29 ;  /* 0x0000001d2a004986 */ /* 0x020be8000c101118 */
[----:B------:R-:W-:Y:S04]  /*3af00*/  @P6 STG.E.U8 desc[UR24][R32.64], R0 ;  /* 0x0000000020006986 */ /* 0x000fe8000c101118 */
[----:B------:R-:W-:Y:S01]  /*3af10*/  @P2 STG.E.U8 desc[UR24][R30.64], R27 ;  /* 0x0000001b1e002986 */ /* 0x000fe2000c101118 */
[----:B----4-:R-:W-:-:S03]  /*3af20*/  F2FP.SATFINITE.E4M3.F32.PACK_AB_MERGE_C R44, R45, R44, RZ ;  /* 0x0000002c2d2c723e */ /* 0x010fc600048070ff */
[----:B------:R-:W4:Y:S04]  /*3af30*/  LDL.LU R45, [R1+0x5a8] ;  /* 0x0005a800012d7983 */ /* 0x000f280000300800 */
[----:B------:R-:W4:Y:S04]  /*3af40*/  LDL.LU R41, [R1+0x5ac] ;  /* 0x0005ac0001297983 */ /* 0x000f280000300800 */
[----:B-----5:R-:W5:Y:S04]  /*3af50*/  LDL.LU.64 R42, [R1+0x2b8] ;  /* 0x0002b800012a7983 */ /* 0x020f680000300a00 */
[----:B------:R0:W-:Y:S04]  /*3af60*/  @P5 STG.E.U8 desc[UR24][R68.64], R44 ;  /* 0x0000002c44005986 */ /* 0x0001e8000c101118 */
[----:B0-----:R-:W5:Y:S01]  /*3af70*/  LDL.LU.64 R68, [R1+0x2b0] ;  /* 0x0002b00001447983 */ /* 0x001f620000300a00 */
[----:B------:R-:W-:Y:S01]  /*3af80*/  ISETP.GE.AND P4, PT, R26, UR6, PT ;  /* 0x000000061a007c0c */ /* 0x000fe2000bf86270 */
[----:B------:R-:W0:Y:S01]  /*3af90*/  LDCU UR6, c[0x0][0x398] ;  /* 0x00007300ff0677ac */ /* 0x000e220008000800 */
[----:B------:R-:W-:Y:S01]  /*3afa0*/  ISETP.LT.AND P2, PT, R67, UR10, !P3 ;  /* 0x0000000a43007c0c */ /* 0x000fe2000df41270 */
[----:B------:R-:W5:Y:S01]  /*3afb0*/  LDL.LU R38, [R1+0x3a8] ;  /* 0x0003a80001267983 */ /* 0x000f620000300800 */
[----:B------:R-:W0:Y:S01]  /*3afc0*/  LDCU UR10, c[0x0][0x398] ;  /* 0x00007300ff0a77ac */ /* 0x000e220008000800 */
[----:B---3--:R-:W-:-:S02]  /*3afd0*/  ISETP.LT.AND P6, PT, R40, UR12, !P3 ;  /* 0x0000000c28007c0c */ /* 0x008fc4000dfc1270 */
[----:B------:R-:W3:Y:S01]  /*3afe0*/  LDL.LU R36, [R1+0x3ac] ;  /* 0x0003ac0001247983 */ /* 0x000ee20000300800 */
[----:B------:R-:W-:Y:S01]  /*3aff0*/  PRMT R28, R0, 0x9910, RZ ;  /* 0x00009910001c7816 */ /* 0x000fe200000000ff */
[----:B------:R-:W-:Y:S01]  /*3b000*/  VIADD R0, R66, 0x6b ;  /* 0x0000006b42007836 */ /* 0x000fe20000000000 */
[----:B------:R-:W-:Y:S01]  /*3b010*/  PRMT R26, R29, 0x9910, RZ ;  /* 0x000099101d1a7816 */ /* 0x000fe200000000ff */
[----:B------:R-:W3:Y:S01]  /*3b020*/  LDL.LU R37, [R1+0x1a8] ;  /* 0x0001a80001257983 */ /* 0x000ee20000300800 */
[----:B------:R-:W3:Y:S02]  /*3b030*/  LDCU UR12, c[0x0][0x398] ;  /* 0x00007300ff0c77ac */ /* 0x000ee40008000800 */
[----:B------:R-:W-:Y:S01]  /*3b040*/  SHF.R.S32.HI R26, RZ, 0x8, R26 ;  /* 0x00000008ff1a7819 */ /* 0x000fe2000001141a */
[----:B------:R-:W3:Y:S01]  /*3b050*/  LDL.LU R35, [R1+0x1ac] ;  /* 0x0001ac0001237983 */ /* 0x000ee20000300800 */
[----:B-1----:R-:W-:Y:S01]  /*3b060*/  ISETP.GE.AND P5, PT, R0, UR4, PT ;  /* 0x0000000400007c0c */ /* 0x002fe2000bfa6270 */
[----:B------:R-:W1:Y:S01]  /*3b070*/  LDCU UR4, c[0x0][0x39c] ;  /* 0x00007380ff0477ac */ /* 0x000e620008000800 */
[----:B------:R-:W-:Y:S01]  /*3b080*/  SHF.R.S32.HI R0, RZ, 0x8, R28 ;  /* 0x00000008ff007819 */ /* 0x000fe2000001141c */
[----:B------:R1:W-:Y:S04]  /*3b090*/  @P2 STG.E.U8 desc[UR24][R72.64], R26 ;  /* 0x0000001a48002986 */ /* 0x0003e8000c101118 */
[----:B--2---:R2:W-:Y:S01]  /*3b0a0*/  @P6 STG.E.U8 desc[UR24][R70.64], R0 ;  /* 0x0000000046006986 */ /* 0x0045e2000c101118 */
[----:B0-----:R-:W-:Y:S01]  /*3b0b0*/  ISETP.LT.AND P6, PT, R39, UR6, !P3 ;  /* 0x0000000627007c0c */ /* 0x001fe2000dfc1270 */
[----:B------:R-:W0:Y:S01]  /*3b0c0*/  LDCU UR6, c[0x0][0x39c] ;  /* 0x00007380ff0677ac */ /* 0x000e220008000800 */
[----:B------:R-:W-:Y:S01]  /*3b0d0*/  ISETP.LT.AND P3, PT, R34, UR9, !P3 ;  /* 0x0000000922007c0c */ /* 0x000fe2000df61270 */
[----:B------:R-:W3:Y:S01]  /*3b0e0*/  LDL.LU.64 R32, [R1+0x2a0] ;  /* 0x0002a00001207983 */ /* 0x000ee20000300a00 */
[----:B------:R-:W-:Y:S01]  /*3b0f0*/  ISETP.LT.AND P2, PT, R67, UR10, !P4 ;  /* 0x0000000a43007c0c */ /* 0x000fe2000e741270 */
[----:B------:R-:W0:Y:S01]  /*3b100*/  LDCU UR9, c[0x0][0x398] ;  /* 0x00007300ff0977ac */ /* 0x000e220008000800 */
[----:B-1----:R-:W-:Y:S01]  /*3b110*/  PRMT R26, R27, 0x9910, RZ ;  /* 0x000099101b1a7816 */ /* 0x002fe200000000ff */
[----:B------:R-:W3:Y:S01]  /*3b120*/  LDL.LU.64 R30, [R1+0x298] ;  /* 0x00029800011e7983 */ /* 0x000ee20000300a00 */
[----:B------:R-:W1:Y:S01]  /*3b130*/  LDCU UR10, c[0x0][0x398] ;  /* 0x00007300ff0a77ac */ /* 0x000e620008000800 */
[----:B--2---:R-:W-:-:S02]  /*3b140*/  PRMT R0, R44, 0x9910, RZ ;  /* 0x000099102c007816 */ /* 0x004fc400000000ff */
[----:B------:R-:W2:Y:S01]  /*3b150*/  LDL.LU R73, [R1+0x5b0] ;  /* 0x0005b00001497983 */ /* 0x000ea20000300800 */
[----:B------:R-:W-:Y:S02]  /*3b160*/  SHF.R.S32.HI R26, RZ, 0x8, R26 ;  /* 0x00000008ff1a7819 */ /* 0x000fe4000001141a */
[----:B------:R-:W-:Y:S01]  /*3b170*/  SHF.R.S32.HI R0, RZ, 0x8, R0 ;  /* 0x00000008ff007819 */ /* 0x000fe20000011400 */
[----:B------:R-:W2:Y:S04]  /*3b180*/  LDL.LU R72, [R1+0x5b4] ;  /* 0x0005b40001487983 */ /* 0x000ea80000300800 */
[----:B------:R-:W2:Y:S01]  /*3b190*/  LDL.LU.64 R70, [R1+0x290] ;  /* 0x0002900001467983 */ /* 0x000ea20000300a00 */
[----:B----4-:R-:W-:-:S03]  /*3b1a0*/  F2FP.SATFINITE.E4M3.F32.PACK_AB_MERGE_C R28, R41, R45, RZ ;  /* 0x0000002d291c723e */ /* 0x010fc600048070ff */
[----:B-----5:R-:W-:Y:S04]  /*3b1b0*/  @P6 STG.E.U8 desc[UR24][R42.64], R26 ;  /* 0x0000001a2a006986 */ /* 0x020fe8000c101118 */
[----:B------:R4:W-:Y:S04]  /*3b1c0*/  @P3 STG.E.U8 desc[UR24][R68.64], R0 ;  /* 0x0000000044003986 */ /* 0x0009e8000c101118 */
[----:B------:R5:W-:Y:S04]  /*3b1d0*/  @P2 STG.E.U8 desc[UR24][R46.64], R28 ;  /* 0x0000001c2e002986 */ /* 0x000be8000c101118 */
[----:B----4-:R-:W4:Y:S04]  /*3b1e0*/  LDL.LU.64 R68, [R1+0x288] ;  /* 0x0002880001447983 */ /* 0x010f280000300a00 */
[----:B-----5:R-:W5:Y:S01]  /*3b1f0*/  LDL.LU.64 R46, [R1+0xd28] ;  /* 0x000d2800012e7983 */ /* 0x020f620000300a00 */
[----:B---3--:R-:W-:Y:S01]  /*3b200*/  ISETP.LT.AND P6, PT, R40, UR12, !P4 ;  /* 0x0000000c28007c0c */ /* 0x008fe2000e7c1270 */
[----:B------:R-:W-:Y:S01]  /*3b210*/  VIADD R0, R66, 0x6c ;  /* 0x0000006c42007836 */ /* 0x000fe20000000000 */
[----:B------:R-:W-:Y:S01]  /*3b220*/  ISETP.LT.AND P3, PT, R39, UR14, !P4 ;  /* 0x0000000e27007c0c */ /* 0x000fe2000e761270 */
[----:B------:R-:W3:Y:S01]  /*3b230*/  LDL.LU.64 R42, [R1+0x280] ;  /* 0x00028000012a7983 */ /* 0x000ee20000300a00 */
[----:B------:R-:W-:Y:S01]  /*3b240*/  F2FP.SATFINITE.E4M3.F32.PACK_AB_MERGE_C R27, R36, R38, RZ ;  /* 0x00000026241b723e */ /* 0x000fe200048070ff */
[----:B------:R-:W1:Y:S01]  /*3b250*/  LDCU UR12, c[0x0][0x398] ;  /* 0x00007300ff0c77ac */ /* 0x000e620008000800 */
[----:B------:R-:W-:-:S02]  /*3b260*/  F2FP.SATFINITE.E4M3.F32.PACK_AB_MERGE_C R26, R35, R37, RZ ;  /* 0x00000025231a723e */ /* 0x000fc400048070ff */
[----:B------:R-:W-:Y:S01]  /*3b270*/  ISETP.GE.AND P2, PT, R0, UR4, PT ;  /* 0x0000000400007c0c */ /* 0x000fe2000bf46270 */
[----:B------:R-:W-:Y:S01]  /*3b280*/  VIADD R0, R66, 0x6d ;  /* 0x0000006d42007836 */ /* 0x000fe20000000000 */
[----:B0-----:R-:W-:Y:S01]  /*3b290*/  ISETP.LT.AND P4, PT, R34, UR9, !P4 ;  /* 0x0000000922007c0c */ /* 0x001fe2000e781270 */
[----:B------:R-:W0:Y:S02]  /*3b2a0*/  LDCU UR9, c[0x0][0x398] ;  /* 0x00007300ff0977ac */ /* 0x000e240008000800 */
[----:B------:R-:W-:Y:S01]  /*3b2b0*/  @P6 STG.E.U8 desc[UR24][R32.64], R27 ;  /* 0x0000001b20006986 */ /* 0x000fe2000c101118 */
[----:B------:R-:W0:Y:S03]  /*3b2c0*/  LDCU UR14, c[0x0][0x398] ;  /* 0x00007300ff0e77ac */ /* 0x000e260008000800 */
[----:B------:R1:W-:Y:S01]  /*3b2d0*/  @P3 STG.E.U8 desc[UR24][R30.64], R26 ;  /* 0x0000001a1e003986 */ /* 0x0003e2000c101118 */
[----:B------:R-:W-:Y:S01]  /*3b2e0*/  ISETP.GE.AND P6, PT, R0, UR6, PT ;  /* 0x0000000600007c0c */ /* 0x000fe2000bfc6270 */
[----:B------:R-:W0:Y:S01]  /*3b2f0*/  LDCU UR6, c[0x0][0x398] ;  /* 0x00007300ff0677ac */ /* 0x000e220008000800 */
[----:B------:R-:W-:Y:S01]  /*3b300*/  PRMT R0, R28, 0x9910, RZ ;  /* 0x000099101c007816 */ /* 0x000fe200000000ff */
[----:B------:R-:W0:Y:S01]  /*3b310*/  LDCU UR4, c[0x0][0x39c] ;  /* 0x00007380ff0477ac */ /* 0x000e220008000800 */
[----:B-1----:R-:W3:Y:S01]  /*3b320*/  LDL.LU.64 R30, [R1+0x278] ;  /* 0x00027800011e7983 */ /* 0x002ee20000300a00 */
[----:B--2---:R-:W-:-:S03]  /*3b330*/  F2FP.SATFINITE.E4M3.F32.PACK_AB_MERGE_C R28, R72, R73, RZ ;  /* 0x00000049481c723e */ /* 0x004fc600048070ff */
[----:B------:R-:W2:Y:S04]  /*3b340*/  LDL.LU.64 R72, [R1+0x270] ;  /* 0x0002700001487983 */ /* 0x000ea80000300a00 */
[----:B------:R-:W2:Y:S04]  /*3b350*/  LDL.LU R37, [R1+0x3b0] ;  /* 0x0003b00001257983 */ /* 0x000ea80000300800 */
[----:B------:R-:W2:Y:S01]  /*3b360*/  LDL.LU R35, [R1+0x3b4] ;  /* 0x0003b40001237983 */ /* 0x000ea20000300800 */
[----:B-----5:R-:W-:-:S05]  /*3b370*/  F2FP.SATFINITE.E4M3.F32.PACK_AB_MERGE_C R46, R47, R46, RZ ;  /* 0x0000002e2f2e723e */ /* 0x020fca00048070ff */
[----:B------:R1:W-:Y:S04]  /*3b380*/  @P4 STG.E.U8 desc[UR24][R70.64], R46 ;  /* 0x0000002e46004986 */ /* 0x0003e8000c101118 */
[----:B-1----:R-:W5:Y:S01]  /*3b390*/  LDL.LU.64 R70, [R1+0x268] ;  /* 0x0002680001467983 */ /* 0x002f620000300a00 */
[----:B------:R-:W-:Y:S01]  /*3b3a0*/  ISETP.LT.AND P3, PT, R67, UR10, !P5 ;  /* 0x0000000a43007c0c */ /* 0x000fe2000ef61270 */
[----:B------:R-:W1:Y:S01]  /*3b3b0*/  LDCU UR10, c[0x0][0x398] ;  /* 0x00007300ff0a77ac */ /* 0x000e620008000800 */
[----:B------:R-:W-:Y:S01]  /*3b3c0*/  SHF.R.S32.HI R0, RZ, 0x8, R0 ;  /* 0x00000008ff007819 */ /* 0x000fe20000011400 */
[----:B------:R-:W5:Y:S01]  /*3b3d0*/  LDL.LU R32, [R1+0x1b0] ;  /* 0x0001b00001207983 */ /* 0x000f620000300800 */
[----:B------:R-:W-:Y:S01]  /*3b3e0*/  ISETP.LT.AND P4, PT, R40, UR12, !P5 ;  /* 0x0000000c28007c0c */ /* 0x000fe2000ef81270 */
[----:B------:R-:W1:Y:S01]  /*3b3f0*/  LDCU UR12, c[0x0][0x398] ;  /* 0x00007300ff0c77ac */ /* 0x000e620008000800 */
[----:B------:R-:W-:Y:S01]  /*3b400*/  PRMT R27, R27, 0x9910, RZ ;  /* 0x000099101b1b7816 */ /* 0x000fe200000000ff */
[----:B------:R-:W5:Y:S01]  /*3b410*/  LDL.LU R33, [R1+0x1b4] ;  /* 0x0001b40001217983 */ /* 0x000f620000300800 */
[----:B------:R-:W-:-:S05]  /*3b420*/  PRMT R26, R26, 0x9910, RZ ;  /* 0x000099101a1a7816 */ /* 0x000fca00000000ff */
[----:B----4-:R4:W-:Y:S01]  /*3b430*/  @P3 STG.E.U8 desc[UR24][R68.64], R0 ;  /* 0x0000000044003986 */ /* 0x0109e2000c101118 */
[----:B0-----:R-:W-:Y:S01]  /*3b440*/  ISETP.LT.AND P3, PT, R39, UR9, !P5 ;  /* 0x0000000927007c0c */ /* 0x001fe2000ef61270 */
[----:B------:R-:W0:Y:S01]  /*3b450*/  LDCU UR9, c[0x0][0x398] ;  /* 0x00007300ff0977ac */ /* 0x000e220008000800 */
[----:B------:R-:W-:Y:S01]  /*3b460*/  SHF.R.S32.HI R26, RZ, 0x8, R26 ;  /* 0x00000008ff1a7819 */ /* 0x000fe2000001141a */
[----:B----4-:R-:W-:Y:S01]  /*3b470*/  IMAD.MOV.U32 R0, RZ, RZ, R27 ;  /* 0x000000ffff007224 */ /* 0x010fe200078e001b */
[----:B------:R-:W-:Y:S01]  /*3b480*/  PRMT R46, R46, 0x9910, RZ ;  /* 0x000099102e2e7816 */ /* 0x000fe200000000ff */
[----:B------:R-:W4:Y:S03]  /*3b490*/  LDL.LU.64 R68, [R1+0x258] ;  /* 0x0002580001447983 */ /* 0x000f260000300a00 */
[----:B------:R-:W-:Y:S02]  /*3b4a0*/  SHF.R.S32.HI R0, RZ, 0x8, R0 ;  /* 0x00000008ff007819 */ /* 0x000fe40000011400 */
[----:B------:R-:W-:Y:S01]  /*3b4b0*/  ISETP.LT.AND P5, PT, R34, UR6, !P5 ;  /* 0x0000000622007c0c */ /* 0x000fe2000efa1270 */
[----:B------:R-:W0:Y:S02]  /*3b4c0*/  LDCU UR6, c[0x0][0x39c] ;  /* 0x00007380ff0677ac */ /* 0x000e240008000800 */
[----:B---3--:R3:W-:Y:S01]  /*3b4d0*/  @P4 STG.E.U8 desc[UR24][R42.64], R0 ;  /* 0x000000002a004986 */ /* 0x0087e2000c101118 */
[----:B-1----:R-:W-:Y:S01]  /*3b4e0*/  ISETP.LT.AND P4, PT, R67, UR10, !P2 ;  /* 0x0000000a43007c0c */ /* 0x002fe2000d781270 */
[----:B------:R-:W1:Y:S02]  /*3b4f0*/  LDCU UR10, c[0x0][0x398] ;  /* 0x00007300ff0a77ac */ /* 0x000e640008000800 */
[----:B------:R2:W-:Y:S01]  /*3b500*/  @P3 STG.E.U8 desc[UR24][R30.64], R26 ;  /* 0x0000001a1e003986 */ /* 0x0005e2000c101118 */
[----:B------:R-:W-:Y:S01]  /*3b510*/  ISETP.LT.AND P3, PT, R40, UR12, !P2 ;  /* 0x0000000c28007c0c */ /* 0x000fe2000d761270 */
[----:B------:R-:W0:Y:S01]  /*3b520*/  LDCU UR12, c[0x0][0x398] ;  /* 0x00007300ff0c77ac */ /* 0x000e220008000800 */
[----:B---3--:R-:W-:Y:S01]  /*3b530*/  IMAD.MOV.U32 R0, RZ, RZ, R46 ;  /* 0x000000ffff007224 */ /* 0x008fe200078e002e */
[----:B--2---:R-:W-:Y:S01]  /*3b540*/  F2FP.SATFINITE.E4M3.F32.PACK_AB_MERGE_C R26, R35, R37, RZ ;  /* 0x00000025231a723e */ /* 0x004fe200048070ff */
[----:B------:R-:W2:Y:S03]  /*3b550*/  LDL.LU.64 R30, [R1+0x250] ;  /* 0x00025000011e7983 */ /* 0x000ea60000300a00 */
[----:B------:R-:W-:-:S05]  /*3b560*/  SHF.R.S32.HI R0, RZ, 0x8, R0 ;  /* 0x00000008ff007819 */ /* 0x000fca0000011400 */
[----:B------:R3:W-:Y:S04]  /*3b570*/  @P5 STG.E.U8 desc[UR24][R72.64], R0 ;  /* 0x0000000048005986 */ /* 0x0007e8000c101118 */
[----:B---3--:R-:W3:Y:S04]  /*3b580*/  LDL.LU.64 R72, [R1+0x248] ;  /* 0x0002480001487983 */ /* 0x008ee80000300a00 */
[----:B-----5:R5:W-:Y:S04]  /*3b590*/  @P4 STG.E.U8 desc[UR24][R70.64], R28 ;  /* 0x0000001c46004986 */ /* 0x020be8000c101118 */
[----:B------:R0:W-:Y:S04]  /*3b5a0*/  @P3 STG.E.U8 desc[UR24][R48.64], R26 ;  /* 0x0000001a30003986 */ /* 0x0001e8000c101118 */
[----:B-----5:R-:W5:Y:S04]  /*3b5b0*/  LDL.LU.64 R70, [R1+0x240] ;  /* 0x0002400001467983 */ /* 0x020f680000300a00 */
[----:B0-----:R-:W2:Y:S01]  /*3b5c0*/  LDL.LU.64 R48, [R1+0xd20] ;  /* 0x000d200001307983 */ /* 0x001ea20000300a00 */
[----:B------:R-:W-:-:S02]  /*3b5d0*/  ISETP.LT.AND P5, PT, R39, UR14, !P2 ;  /* 0x0000000e27007c0c */ /* 0x000fc4000d7a1270 */
[----:B------:R-:W-:Y:S01]  /*3b5e0*/  F2FP.SATFINITE.E4M3.F32.PACK_AB_MERGE_C R27, R33, R32, RZ ;  /* 0x00000020211b723e */ /* 0x000fe200048070ff */
[----:B------:R-:W-:Y:S01]  /*3b5f0*/  VIADD R0, R66, 0x6e ;  /* 0x0000006e42007836 */ /* 0x000fe20000000000 */
[----:B------:R-:W-:Y:S01]  /*3b600*/  ISETP.LT.AND P2, PT, R34, UR9, !P2 ;  /* 0x0000000922007c0c */ /* 0x000fe2000d741270 */
[----:B------:R-:W0:Y:S03]  /*3b610*/  LDCU UR14, c[0x0][0x398] ;  /* 0x00007300ff0e77ac */ /* 0x000e260008000800 */
[----:B------:R-:W-:Y:S01]  /*3b620*/  ISETP.GE.AND P4, PT, R0, UR4, PT ;  /* 0x0000000400007c0c */ /* 0x000fe2000bf86270 */
[----:B------:R-:W0:Y:S04]  /*3b630*/  LDCU UR9, c[0x0][0x398] ;  /* 0x00007300ff0977ac */ /* 0x000e280008000800 */
[----:B----4-:R4:W-:Y:S01]  /*3b640*/  @P5 STG.E.U8 desc[UR24][R68.64], R27 ;  /* 0x0000001b44005986 */ /* 0x0109e2000c101118 */
[----:B------:R-:W-:Y:S01]  /*3b650*/  PRMT R0, R28, 0x9910, RZ ;  /* 0x000099101c007816 */ /* 0x000fe200000000ff */
[----:B------:R-:W0:Y:S01]  /*3b660*/  LDCU UR4, c[0x0][0x39c] ;  /* 0x00007380ff0477ac */ /* 0x000e220008000800 */
[----:B------:R-:W-:-:S02]  /*3b670*/  PRMT R28, R26, 0x9910, RZ ;  /* 0x000099101a1c7816 */ /* 0x000fc400000000ff */
[----:B-1----:R-:W-:Y:S01]  /*3b680*/  ISETP.LT.AND P3, PT, R67, UR10, !P6 ;  /* 0x0000000a43007c0c */ /* 0x002fe2000f761270 */
[----:B------:R-:W1:Y:S01]  /*3b690*/  LDCU UR10, c[0x0][0x398] ;  /* 0x00007300ff0a77ac */ /* 0x000e620008000800 */
[----:B----4-:R-:W4:Y:S04]  /*3b6a0*/  LDL.LU R68, [R1+0x5b8] ;  /* 0x0005b80001447983 */ /* 0x010f280000300800 */
[----:B------:R-:W4:Y:S01]  /*3b6b0*/  LDL.LU R69, [R1+0x5bc] ;  /* 0x0005bc0001457983 */ /* 0x000f220000300800 */
[----:B------:R-:W-:Y:S01]  /*3b6c0*/  ISETP.LT.AND P5, PT, R40, UR12, !P6 ;  /* 0x0000000c28007c0c */ /* 0x000fe2000f7a1270 */
[----:B------:R-:W0:Y:S01]  /*3b6d0*/  LDCU UR12, c[0x0][0x398] ;  /* 0x00007300ff0c77ac */ /* 0x000e220008000800 */
[----:B------:R-:W-:Y:S01]  /*3b6e0*/  SHF.R.S32.HI R26, RZ, 0x8, R0 ;  /* 0x00000008ff1a7819 */ /* 0x000fe20000011400 */
[----:B------:R-:W-:Y:S01]  /*3b6f0*/  IMAD.MOV.U32 R0, RZ, RZ, R28 ;  /* 0x000000ffff007224 */ /* 0x000fe200078e001c */
[----:B------:R-:W4:Y:S04]  /*3b700*/  LDL.LU.64 R44, [R1+0x230] ;  /* 0x00023000012c7983 */ /* 0x000f280000300a00 */
[----:B------:R-:W4:Y:S01]  /*3b710*/  LDL.LU.64 R42, [R1+0x228] ;  /* 0x00022800012a7983 */ /* 0x000f220000300a00 */
[----:B------:R-:W-:-:S03]  /*3b720*/  SHF.R.S32.HI R0, RZ, 0x8, R0 ;  /* 0x00000008ff007819 */ /* 0x000fc60000011400 */
[----:B------:R-:W4:Y:S04]  /*3b730*/  LDL.LU R37, [R1+0x3b8] ;  /* 0x0003b80001257983 */ /* 0x000f280000300800 */
[----:B------:R-:W4:Y:S04]  /*3b740*/  LDL.LU R35, [R1+0x3bc] ;  /* 0x0003bc0001237983 */ /* 0x000f280000300800 */
[----:B------:R-:W4:Y:S04]  /*3b750*/  LDL.LU R32, [R1+0x1b8] ;  /* 0x0001b80001207983 */ /* 0x000f280000300800 */
[----:B------:R-:W4:Y:S01]  /*3b760*/  LDL.LU R33, [R1+0x1bc] ;  /* 0x0001bc0001217983 */ /* 0x000f220000300800 */
[----:B--2---:R-:W-:-:S05]  /*3b770*/  F2FP.SATFINITE.E4M3.F32.PACK_AB_MERGE_C R48, R49, R48, RZ ;  /* 0x000000303130723e */ /* 0x004fca00048070ff */
[----:B------:R-:W-:Y:S04]  /*3b780*/  @P2 STG.E.U8 desc[UR24][R30.64], R48 ;  /* 0x000000301e002986 */ /* 0x000fe8000c101118 */
[----:B---3--:R-:W-:Y:S04]  /*3b790*/  @P3 STG.E.U8 desc[UR24][R72.64], R26 ;  /* 0x0000001a48003986 */ /* 0x008fe8000c101118 */
[----:B-----5:R2:W-:Y:S04]  /*3b7a0*/  @P5 STG.E.U8 desc[UR24][R70.64], R0 ;  /* 0x0000000046005986 */ /* 0x0205e8000c101118 */
[----:B--2---:R-:W2:Y:S01]  /*3b7b0*/  LDL.LU.64 R70, [R1+0x220] ;  /* 0x0002200001467983 */ /* 0x004ea20000300a00 */
[----:B0-----:R-:W-:-:S02]  /*3b7c0*/  ISETP.LT.AND P3, PT, R39, UR14, !P6 ;  /* 0x0000000e27007c0c */ /* 0x001fc4000f761270 */
[----:B------:R-:W-:Y:S01]  /*3b7d0*/  PRMT R26, R27, 0x9910, RZ ;  /* 0x000099101b1a7816 */ /* 0x000fe200000000ff */
[----:B------:R-:W3:Y:S01]  /*3b7e0*/  LDL.LU.64 R30, [R1+0x218] ;  /* 0x00021800011e7983 */ /* 0x000ee20000300a00 */
[----:B-1----:R-:W-:Y:S01]  /*3b7f0*/  ISETP.LT.AND P2, PT, R67, UR10, !P4 ;  /* 0x0000000a43007c0c */ /* 0x002fe2000e741270 */
[----:B------:R-:W-:Y:S01]  /*3b800*/  VIADD R0, R66, 0x6f ;  /* 0x0000006f42007836 */ /* 0x000fe20000000000 */
[----:B------:R-:W-:Y:S01]  /*3b810*/  SHF.R.S32.HI R26, RZ, 0x8, R26 ;  /* 0x00000008ff1a7819 */ /* 0x000fe2000001141a */
[----:B------:R-:W5:Y:S01]  /*3b820*/  LDL.LU.64 R72, [R1+0x210] ;  /* 0x0002100001487983 */ /* 0x000f620000300a00 */
[----:B----4-:R-:W-:Y:S01]  /*3b830*/  F2FP.SATFINITE.E4M3.F32.PACK_AB_MERGE_C R27, R69, R68, RZ ;  /* 0x00000044451b723e */ /* 0x010fe200048070ff */
[----:B------:R-:W0:Y:S02]  /*3b840*/  LDCU UR14, c[0x0][0x398] ;  /* 0x00007300ff0e77ac */ /* 0x000e240008000800 */
[----:B------:R-:W4:Y:S01]  /*3b850*/  LDL.LU.64 R68, [R1+0x208] ;  /* 0x0002080001447983 */ /* 0x000f220000300a00 */
[----:B------:R-:W-:Y:S01]  /*3b860*/  ISETP.LT.AND P6, PT, R34, UR9, !P6 ;  /* 0x0000000922007c0c */ /* 0x000fe2000f7c1270 */
[----:B------:R-:W1:Y:S02]  /*3b870*/  LDCU UR9, c[0x0][0x398] ;  /* 0x00007300ff0977ac */ /* 0x000e640008000800 */
[----:B------:R0:W-:Y:S01]  /*3b880*/  @P3 STG.E.U8 desc[UR24][R50.64], R26 ;  /* 0x0000001a32003986 */ /* 0x0001e2000c101118 */
[----:B------:R-:W-:Y:S01]  /*3b890*/  ISETP.LT.AND P3, PT, R40, UR12, !P4 ;  /* 0x0000000c28007c0c */ /* 0x000fe2000e761270 */
[----:B------:R-:W1:Y:S01]  /*3b8a0*/  LDCU UR10, c[0x0][0x398] ;  /* 0x00007300ff0a77ac */ /* 0x000e620008000800 */
[----:B------:R-:W-:-:S02]  /*3b8b0*/  PRMT R28, R48, 0x9910, RZ ;  /* 0x00009910301c7816 */ /* 0x000fc400000000ff */
[----:B------:R-:W-:Y:S01]  /*3b8c0*/  ISETP.GE.AND P5, PT, R0, UR6, PT ;  /* 0x0000000600007c0c */ /* 0x000fe2000bfa6270 */
[----:B------:R-:W1:Y:S01]  /*3b8d0*/  LDCU UR6, c[0x0][0x398] ;  /* 0x00007300ff0677ac */ /* 0x000e620008000800 */
[----:B0-----:R-:W3:Y:S01]  /*3b8e0*/  LDL.LU.64 R50, [R1+0xd18] ;  /* 0x000d180001327983 */ /* 0x001ee20000300a00 */
[----:B------:R-:W-:Y:S01]  /*3b8f0*/  SHF.R.S32.HI R0, RZ, 0x8, R28 ;  /* 0x00000008ff007819 */ /* 0x000fe2000001141c */
[----:B------:R-:W0:Y:S01]  /*3b900*/  LDCU UR12, c[0x0][0x398] ;  /* 0x00007300ff0c77ac */ /* 0x000e220008000800 */
[----:B------:R-:W-:-:S03]  /*3b910*/  F2FP.SATFINITE.E4M3.F32.PACK_AB_MERGE_C R26, R35, R37, RZ ;  /* 0x00000025231a723e */ /* 0x000fc600048070ff */
[----:B------:R-:W-:Y:S04]  /*3b920*/  @P6 STG.E.U8 desc[UR24][R44.64], R0 ;  /* 0x000000002c006986 */ /* 0x000fe8000c101118 */
[----:B------:R-:W-:Y:S04]  /*3b930*/  @P2 STG.E.U8 desc[UR24][R42.64], R27 ;  /* 0x0000001b2a002986 */ /* 0x000fe8000c101118 */
[----:B--2---:R2:W-:Y:S04]  /*3b940*/  @P3 STG.E.U8 desc[UR24][R70.64], R26 ;  /* 0x0000001a46003986 */ /* 0x0045e8000c101118 */
[----:B--2---:R-:W2:Y:S01]  /*3b950*/  LDL.LU.64 R70, [R1+0x200] ;  /* 0x0002000001467983 */ /* 0x004ea20000300a00 */
[----:B------:R-:W-:Y:S01]  /*3b960*/  VIADD R0, R66, 0x70 ;  /* 0x0000007042007836 */ /* 0x000fe20000000000 */
[----:B------:R-:W-:Y:S01]  /*3b970*/  ISETP.LT.AND P6, PT, R39, UR16, !P4 ;  /* 0x0000001027007c0c */ /* 0x000fe2000e7c1270 */
[----:B------:R-:W0:Y:S01]  /*3b980*/  LDCU UR16, c[0x0][0x398] ;  /* 0x00007300ff1077ac */ /* 0x000e220008000800 */
[----:B-1----:R-:W-:Y:S01]  /*3b990*/  ISETP.LT.AND P3, PT, R67, UR6, !P5 ;  /* 0x0000000643007c0c */ /* 0x002fe2000ef61270 */
[----:B------:R-:W2:Y:S01]  /*3b9a0*/  LDL.LU R47, [R1+0x5c0] ;  /* 0x0005c000012f7983 */ /* 0x000ea20000300800 */
[----:B------:R-:W-:Y:S01]  /*3b9b0*/  ISETP.GE.AND P2, PT, R0, UR4, PT ;  /* 0x0000000400007c0c */ /* 0x000fe2000bf46270 */
[----:B------:R-:W1:Y:S01]  /*3b9c0*/  LDCU UR4, c[0x0][0x39c] ;  /* 0x00007380ff0477ac */ /* 0x000e620008000800 */
[----:B------:R-:W-:Y:S01]  /*3b9d0*/  ISETP.LT.AND P4, PT, R34, UR14, !P4 ;  /* 0x0000000e22007c0c */ /* 0x000fe2000e781270 */
[----:B------:R-:W2:Y:S01]  /*3b9e0*/  LDL.LU R41, [R1+0x5c4] ;  /* 0x0005c40001297983 */ /* 0x000ea20000300800 */
[----:B------:R-:W-:-:S02]  /*3b9f0*/  PRMT R27, R27, 0x9910, RZ ;  /* 0x000099101b1b7816 */ /* 0x000fc400000000ff */
[----:B------:R-:W-:Y:S01]  /*3ba00*/  F2FP.SATFINITE.E4M3.F32.PACK_AB_MERGE_C R28, R33, R32, RZ ;  /* 0x00000020211c723e */ /* 0x000fe200048070ff */
[----:B------:R-:W2:Y:S01]  /*3ba10*/  LDL.LU.64 R44, [R1+0x150] ;  /* 0x00015000012c7983 */ /* 0x000ea20000300a00 */
[----:B------:R-:W-:Y:S02]  /*3ba20*/  PRMT R29, R26, 0x9910, RZ ;  /* 0x000099101a1d7816 */ /* 0x000fe400000000ff */
[----:B---3--:R-:W-:Y:S01]  /*3ba30*/  F2FP.SATFINITE.E4M3.F32.PACK_AB_MERGE_C R50, R51, R50, RZ ;  /* 0x000000323332723e */ /* 0x008fe200048070ff */
[----:B------:R-:W3:Y:S01]  /*3ba40*/  LDL.LU R38, [R1+0x5c8] ;  /* 0x0005c80001267983 */ /* 0x000ee20000300800 */
[----:B------:R-:W-:Y:S01]  /*3ba50*/  SHF.R.S32.HI R26, RZ, 0x8, R27 ;  /* 0x00000008ff1a7819 */ /* 0x000fe2000001141b */
[----:B------:R-:W-:Y:S01]  /*3ba60*/  VIADD R0, R66, 0x71 ;  /* 0x0000007142007836 */ /* 0x000fe20000000000 */
[----:B------:R-:W0:Y:S01]  /*3ba70*/  LDCU UR6, c[0x0][0x398] ;  /* 0x00007300ff0677ac */ /* 0x000e220008000800 */
[----:B------:R-:W3:Y:S01]  /*3ba80*/  LDL.LU R36, [R1+0x5cc] ;  /* 0x0005cc0001247983 */ /* 0x000ee20000300800 */
[----:B------:R-:W0:Y:S03]  /*3ba90*/  LDCU UR14, c[0x0][0x398] ;  /* 0x00007300ff0e77ac */ /* 0x000e260008000800 */
[----:B------:R-:W3:Y:S04]  /*3baa0*/  LDL.LU.64 R42, [R1+0x148] ;  /* 0x00014800012a7983 */ /* 0x000ee80000300a00 */
[----:B------:R0:W-:Y:S01]  /*3bab0*/  @P6 STG.E.U8 desc[UR24][R30.64], R28 ;  /* 0x0000001c1e006986 */ /* 0x0001e2000c101118 */
[----:B------:R-:W-:Y:S01]  /*3bac0*/  ISETP.LT.AND P6, PT, R40, UR9, !P5 ;  /* 0x0000000928007c0c */ /* 0x000fe2000efc1270 */
[----:B------:R-:W0:Y:S02]  /*3bad0*/  LDCU UR9, c[0x0][0x398] ;  /* 0x00007300ff0977ac */ /* 0x000e240008000800 */
[----:B------:R-:W3:Y:S04]  /*3bae0*/  LDL.LU R37, [R1+0x3c0] ;  /* 0x0003c00001257983 */ /* 0x000ee80000300800 */
[----:B-----5:R-:W-:Y:S01]  /*3baf0*/  @P4 STG.E.U8 desc[UR24][R72.64], R50 ;  /* 0x0000003248004986 */ /* 0x020fe2000c101118 */
[----:B-1----:R-:W-:-:S03]  /*3bb00*/  ISETP.GE.AND P4, PT, R0, UR4, PT ;  /* 0x0000000400007c0c */ /* 0x002fc6000bf86270 */
[----:B------:R-:W5:Y:S01]  /*3bb10*/  LDL.LU R35, [R1+0x3c4] ;  /* 0x0003c40001237983 */ /* 0x000f620000300800 */
[----:B------:R-:W-:Y:S01]  /*3bb20*/  IMAD.MOV.U32 R0, RZ, RZ, R29 ;  /* 0x000000ffff007224 */ /* 0x000fe200078e001d */
[----:B------:R-:W1:Y:S02]  /*3bb30*/  LDCU UR4, c[0x0][0x39c] ;  /* 0x00007380ff0477ac */ /* 0x000e640008000800 */
[----:B----4-:R4:W-:Y:S01]  /*3bb40*/  @P3 STG.E.U8 desc[UR24][R68.64], R26 ;  /* 0x0000001a44003986 */ /* 0x0109e2000c101118 */
[----:B------:R-:W-:Y:S01]  /*3bb50*/  ISETP.LT.AND P3, PT, R39, UR10, !P5 ;  /* 0x0000000a27007c0c */ /* 0x000fe2000ef61270 */
[----:B------:R-:W1:Y:S02]  /*3bb60*/  LDCU UR10, c[0x0][0x398] ;  /* 0x00007300ff0a77ac */ /* 0x000e640008000800 */
[----:B0-----:R-:W5:Y:S04]  /*3bb70*/  LDL.LU R30, [R1+0x1c0] ;  /* 0x0001c000011e7983 */ /* 0x001f680000300800 */
[----:B------:R-:W5:Y:S01]  /*3bb80*/  LDL.LU R31, [R1+0x1c4] ;  /* 0x0001c400011f7983 */ /* 0x000f620000300800 */
[----:B------:R-:W-:-:S02]  /*3bb90*/  SHF.R.S32.HI R0, RZ, 0x8, R0 ;  /* 0x00000008ff007819 */ /* 0x000fc40000011400 */
[----:B----4-:R-:W-:Y:S01]  /*3bba0*/  PRMT R26, R28, 0x9910, RZ ;  /* 0x000099101c1a7816 */ /* 0x010fe200000000ff */
[----:B------:R-:W4:Y:S03]  /*3bbb0*/  LDL.LU.64 R72, [R1+0x140] ;  /* 0x0001400001487983 */ /* 0x000f260000300a00 */
[----:B------:R-:W-:Y:S01]  /*3bbc0*/  SHF.R.S32.HI R26, RZ, 0x8, R26 ;  /* 0x00000008ff1a7819 */ /* 0x000fe2000001141a */
[----:B------:R-:W4:Y:S04]  /*3bbd0*/  LDL.LU.64 R32, [R1+0x138] ;  /* 0x0001380001207983 */ /* 0x000f280000300a00 */
[----:B--2---:R-:W-:Y:S04]  /*3bbe0*/  @P6 STG.E.U8 desc[UR24][R70.64], R0 ;  /* 0x0000000046006986 */ /* 0x004fe8000c101118 */
[----:B------:R0:W-:Y:S04]  /*3bbf0*/  @P3 STG.E.U8 desc[UR24][R52.64], R26 ;  /* 0x0000001a34003986 */ /* 0x0001e8000c101118 */
[----:B0-----:R-:W2:Y:S04]  /*3bc00*/  LDL.LU.64 R52, [R1+0xd10] ;  /* 0x000d100001347983 */ /* 0x001ea80000300a00 */
[----:B------:R-:W2:Y:S04]  /*3bc10*/  LDL.LU.64 R68, [R1+0x130] ;  /* 0x0001300001447983 */ /* 0x000ea80000300a00 */
[----:B------:R-:W2:Y:S01]  /*3bc20*/  LDL.LU.64 R70, [R1+0x128] ;  /* 0x0001280001467983 */ /* 0x000ea20000300a00 */
[----:B------:R-:W-:Y:S01]  /*3bc30*/  ISETP.LT.AND P5, PT, R34, UR6, !P5 ;  /* 0x0000000622007c0c */ /* 0x000fe2000efa1270 */
[----:B------:R-:W0:Y:S01]  /*3bc40*/  LDCU UR6, c[0x0][0x398] ;  /* 0x00007300ff0677ac */ /* 0x000e220008000800 */
[----:B------:R-:W-:-:S02]  /*3bc50*/  PRMT R27, R50, 0x9910, RZ ;  /* 0x00009910321b7816 */ /* 0x000fc400000000ff */
[----:B------:R-:W-:Y:S01]  /*3bc60*/  ISETP.LT.AND P6, PT, R67, UR9, !P2 ;  /* 0x0000000943007c0c */ /* 0x000fe2000d7c1270 */
[----:B------:R-:W-:Y:S01]  /*3bc70*/  VIADD R0, R66, 0x72 ;  /* 0x0000007242007836 */ /* 0x000fe20000000000 */
[----:B------:R-:W-:Y:S01]  /*3bc80*/  SHF.R.S32.HI R26, RZ, 0x8, R27 ;  /* 0x00000008ff1a7819 */ /* 0x000fe2000001141b */
[----:B------:R-:W0:Y:S03]  /*3bc90*/  LDCU UR9, c[0x0][0x398] ;  /* 0x00007300ff0977ac */ /* 0x000e260008000800 */
[----:B-1----:R-:W-:Y:S01]  /*3bca0*/  ISETP.GE.AND P3, PT, R0, UR4, PT ;  /* 0x0000000400007c0c */ /* 0x002fe2000bf66270 */
[----:B------:R-:W1:Y:S02]  /*3bcb0*/  LDCU UR4, c[0x0][0x39c] ;  /* 0x00007380ff0477ac */ /* 0x000e640008000800 */
[----:B------:R0:W-:Y:S01]  /*3bcc0*/  @P5 STG.E.U8 desc[UR24][R44.64], R26 ;  /* 0x0000001a2c005986 */ /* 0x0001e2000c101118 */
[----:B------:R-:W-:Y:S01]  /*3bcd0*/  ISETP.LT.AND P5, PT, R40, UR10, !P2 ;  /* 0x0000000a28007c0c */ /* 0x000fe2000d7a1270 */
[----:B------:R-:W1:Y:S01]  /*3bce0*/  LDCU UR10, c[0x0][0x398] ;  /* 0x00007300ff0a77ac */ /* 0x000e620008000800 */
[----:B------:R-:W-:-:S05]  /*3bcf0*/  F2FP.SATFINITE.E4M3.F32.PACK_AB_MERGE_C R0, R41, R47, RZ ;  /* 0x0000002f2900723e */ /* 0x000fca00048070ff */
[----:B---3--:R-:W-:Y:S01]  /*3bd00*/  @P6 STG.E.U8 desc[UR24][R42.64], R0 ;  /* 0x000000002a006986 */ /* 0x008fe2000c101118 */
[----:B------:R-:W-:Y:S01]  /*3bd10*/  ISETP.LT.AND P6, PT, R39, UR12, !P2 ;  /* 0x0000000c27007c0c */ /* 0x000fe2000d7c1270 */
[----:B------:R-:W3:Y:S01]  /*3bd20*/  LDCU UR12, c[0x0][0x398] ;  /* 0x00007300ff0c77ac */ /* 0x000ee20008000800 */
[----:B-----5:R-:W-:Y:S02]  /*3bd30*/  F2FP.SATFINITE.E4M3.F32.PACK_AB_MERGE_C R27, R31, R30, RZ ;  /* 0x0000001e1f1b723e */ /* 0x020fe400048070ff */
[----:B------:R-:W5:Y:S01]  /*3bd40*/  LDL.LU.64 R30, [R1+0x120] ;  /* 0x00012000011e7983 */ /* 0x000f620000300a00 */
[----:B0-----:R-:W-:Y:S02]  /*3bd50*/  F2FP.SATFINITE.E4M3.F32.PACK_AB_MERGE_C R26, R35, R37, RZ ;  /* 0x00000025231a723e */ /* 0x001fe400048070ff */
[----:B------:R-:W-:Y:S01]  /*3bd60*/  ISETP.LT.AND P2, PT, R34, UR6, !P2 ;  /* 0x0000000622007c0c */ /* 0x000fe2000d741270 */
[----:B------:R-:W0:Y:S02]  /*3bd70*/  LDCU UR6, c[0x0][0x39c] ;  /* 0x00007380ff0677ac */ /* 0x000e240008000800 */
[----:B----4-:R4:W-:Y:S04]  /*3bd80*/  @P5 STG.E.U8 desc[UR24][R72.64], R26 ;  /* 0x0000001a48005986 */ /* 0x0109e8000c101118 */
[----:B------:R-:W-:Y:S04]  /*3bd90*/  @P6 STG.E.U8 desc[UR24][R32.64], R27 ;  /* 0x0000001b20006986 */ /* 0x000fe8000c101118 */
[----:B----4-:R-:W4:Y:S04]  /*3bda0*/  LDL.LU.64 R72, [R1+0x118] ;  /* 0x0001180001487983 */ /* 0x010f280000300a00 */
[----:B------:R-:W4:Y:S01]  /*3bdb0*/  LDL.LU.64 R42, [R1+0x110] ;  /* 0x00011000012a7983 */ /* 0x000f220000300a00 */
[----:B------:R-:W-:-:S02]  /*3bdc0*/  F2FP.SATFINITE.E4M3.F32.PACK_AB_MERGE_C R28, R36, R38, RZ ;  /* 0x00000026241c723e */ /* 0x000fc400048070ff */
[----:B------:R-:W-:Y:S01]  /*3bdd0*/  ISETP.LT.AND P5, PT, R67, UR9, !P4 ;  /* 0x0000000943007c0c */ /* 0x000fe2000e7a1270 */
[----:B------:R-:W0:Y:S01]  /*3bde0*/  LDCU UR9, c[0x0][0x398] ;  /* 0x00007300ff0977ac */ /* 0x000e220008000800 */
[----:B------:R-:W-:-:S04]  /*3bdf0*/  PRMT R0, R0, 0x9910, RZ ;  /* 0x0000991000007816 */ /* 0x000fc800000000ff */
[----:B------:R-:W-:Y:S02]  /*3be00*/  SHF.R.S32.HI R0, RZ, 0x8, R0 ;  /* 0x00000008ff007819 */ /* 0x000fe40000011400 */
[----:B--2---:R-:W-:-:S05]  /*3be10*/  F2FP.SATFINITE.E4M3.F32.PACK_AB_MERGE_C R52, R53, R52, RZ ;  /* 0x000000343534723e */ /* 0x004fca00048070ff */
[----:B------:R2:W-:Y:S04]  /*3be20*/  @P2 STG.E.U8 desc[UR24][R68.64], R52 ;  /* 0x0000003444002986 */ /* 0x0005e8000c101118 */
[----:B--2---:R-:W2:Y:S04]  /*3be30*/  LDL.LU R68, [R1+0x3c8] ;  /* 0x0003c80001447983 */ /* 0x004ea80000300800 */
[----:B------:R-:W2:Y:S04]  /*3be40*/  LDL.LU R69, [R1+0x3cc] ;  /* 0x0003cc0001457983 */ /* 0x000ea80000300800 */
[----:B------:R-:W2:Y:S04]  /*3be50*/  LDL.LU.64 R36, [R1+0x108] ;  /* 0x0001080001247983 */ /* 0x000ea80000300a00 */
[----:B------:R-:W2:Y:S04]  /*3be60*/  LDL.LU R32, [R1+0x1c8] ;  /* 0x0001c80001207983 */ /* 0x000ea80000300800 */
[----:B------:R-:W2:Y:S04]  /*3be70*/  LDL.LU R33, [R1+0x1cc] ;  /* 0x0001cc0001217983 */ /* 0x000ea80000300800 */
[----:B------:R0:W-:Y:S04]  /*3be80*/  @P5 STG.E.U8 desc[UR24][R70.64], R0 ;  /* 0x0000000046005986 */ /* 0x0001e8000c101118 */
[----:B0-----:R-:W2:Y:S01]  /*3be90*/  LDL.LU.64 R70, [R1+0xf8] ;  /* 0x0000f80001467983 */ /* 0x001ea20000300a00 */
[----:B-1----:R-:W-:Y:S01]  /*3bea0*/  ISETP.LT.AND P6, PT, R40, UR10, !P4 ;  /* 0x0000000a28007c0c */ /* 0x002fe2000e7c1270 */
[----:B------:R-:W0:Y:S01]  /*3beb0*/  LDCU UR10, c[0x0][0x398] ;  /* 0x00007300ff0a77ac */ /* 0x000e220008000800 */
[----:B------:R-:W-:-:S02]  /*3bec0*/  PRMT R26, R26, 0x9910, RZ ;  /* 0x000099101a1a7816 */ /* 0x000fc400000000ff */
[----:B------:R-:W-:Y:S02]  /*3bed0*/  PRMT R27, R27, 0x9910, RZ ;  /* 0x000099101b1b7816 */ /* 0x000fe400000000ff */
[----:B------:R-:W-:Y:S02]  /*3bee0*/  SHF.R.S32.HI R0, RZ, 0x8, R26 ;  /* 0x00000008ff007819 */ /* 0x000fe4000001141a */
[----:B---3--:R-:W-:Y:S01]  /*3bef0*/  ISETP.LT.AND P5, PT, R39, UR12, !P4 ;  /* 0x0000000c27007c0c */ /* 0x008fe2000e7a1270 */
[----:B------:R-:W1:Y:S04]  /*3bf00*/  LDCU UR12, c[0x0][0x398] ;  /* 0x00007300ff0c77ac */ /* 0x000e680008000800 */
[----:B-----5:R3:W-:Y:S01]  /*3bf10*/  @P6 STG.E.U8 desc[UR24][R30.64], R0 ;  /* 0x000000001e006986 */ /* 0x0207e2000c101118 */
[----:B------:R-:W-:Y:S01]  /*3bf20*/  ISETP.LT.AND P4, PT, R34, UR9, !P4 ;  /* 0x0000000922007c0c */ /* 0x000fe2000e781270 */
[----:B------:R-:W5:Y:S01]  /*3bf30*/  LDCU UR9, c[0x0][0x398] ;  /* 0x00007300ff0977ac */ /* 0x000f620008000800 */
[----:B------:R-:W-:Y:S01]  /*3bf40*/  PRMT R26, R52, 0x9910, RZ ;  /* 0x00009910341a7816 */ /* 0x000fe200000000ff */
[----:B---3--:R-:W-:Y:S01]  /*3bf50*/  IMAD.MOV.U32 R0, RZ, RZ, R27 ;  /* 0x000000ffff007224 */ /* 0x008fe200078e001b */
[----:B------:R-:W-:Y:S01]  /*3bf60*/  ISETP.LT.AND P2, PT, R67, UR14, !P3 ;  /* 0x0000000e43007c0c */ /* 0x000fe2000df41270 */
[----:B------:R-:W3:Y:S03]  /*3bf70*/  LDL.LU.64 R30, [R1+0xf0] ;  /* 0x0000f000011e7983 */ /* 0x000ee60000300a00 */
[----:B------:R-:W-:-:S02]  /*3bf80*/  SHF.R.S32.HI R0, RZ, 0x8, R0 ;  /* 0x00000008ff007819 */ /* 0x000fc40000011400 */
[----:B------:R-:W-:-:S03]  /*3bf90*/  SHF.R.S32.HI R26, RZ, 0x8, R26 ;  /* 0x00000008ff1a7819 */ /* 0x000fc6000001141a */
[----:B----4-:R4:W-:Y:S01]  /*3bfa0*/  @P5 STG.E.U8 desc[UR24][R72.64], R0 ;  /* 0x0000000048005986 */ /* 0x0109e2000c101118 */
[----:B0-----:R-:W-:Y:S01]  /*3bfb0*/  ISETP.LT.AND P5, PT, R40, UR10, !P3 ;  /* 0x0000000a28007c0c */ /* 0x001fe2000dfa1270 */
[----:B------:R-:W0:Y:S02]  /*3bfc0*/  LDCU UR10, c[0x0][0x398] ;  /* 0x00007300ff0a77ac */ /* 0x000e240008000800 */
[----:B------:R2:W-:Y:S04]  /*3bfd0*/  @P4 STG.E.U8 desc[UR24][R42.64], R26 ;  /* 0x0000001a2a004986 */ /* 0x0005e8000c101118 */
[----:B----4-:R-:W4:Y:S01]  /*3bfe0*/  LDL.LU.64 R72, [R1+0xe8] ;  /* 0x0000e80001487983 */ /* 0x010f220000300a00 */
[----:B------:R-:W-:Y:S02]  /*3bff0*/  ISETP.LT.AND P6, PT, R39, UR16, !P3 ;  /* 0x0000001027007c0c */ /* 0x000fe4000dfc1270 */
[----:B--2---:R-:W-:-:S02]  /*3c000*/  F2FP.SATFINITE.E4M3.F32.PACK_AB_MERGE_C R26, R69, R68, RZ ;  /* 0x00000044451a723e */ /* 0x004fc400048070ff */
[----:B------:R-:W2:Y:S04]  /*3c010*/  LDL.LU.64 R68, [R1+0xe0] ;  /* 0x0000e00001447983 */ /* 0x000ea80000300a00 */
[----:B------:R-:W-:Y:S04]  /*3c020*/  @P2 STG.E.U8 desc[UR24][R36.64], R28 ;  /* 0x0000001c24002986 */ /* 0x000fe8000c101118 */
[----:B------:R0:W-:Y:S04]  /*3c030*/  @P5 STG.E.U8 desc[UR24][R54.64], R26 ;  /* 0x0000001a36005986 */ /* 0x0001e8000c101118 */
[----:B0-----:R-:W2:Y:S01]  /*3c040*/  LDL.LU.64 R54, [R1+0xd08] ;  /* 0x000d080001367983 */ /* 0x001ea20000300a00 */
[----:B------:R-:W-:-:S05]  /*3c050*/  F2FP.SATFINITE.E4M3.F32.PACK_AB_MERGE_C R27, R33, R32, RZ ;  /* 0x00000020211b723e */ /* 0x000fca00048070ff */
[----:B------:R0:W-:Y:S04]  /*3c060*/  @P6 STG.E.U8 desc[UR24][R70.64], R27 ;  /* 0x0000001b46006986 */ /* 0x0001e8000c101118 */
[----:B0-----:R-:W4:Y:S04]  /*3c070*/  LDL.LU R70, [R1+0x5d0] ;  /* 0x0005d00001467983 */ /* 0x001f280000300800 */
[----:B------:R-:W4:Y:S01]  /*3c080*/  LDL.LU R71, [R1+0x5d4] ;  /* 0x0005d40001477983 */ /* 0x000f220000300800 */
[----:B------:R-:W-:Y:S01]  /*3c090*/  VIADD R0, R66, 0x73 ;  /* 0x0000007342007836 */ /* 0x000fe20000000000 */
[----:B-1----:R-:W-:Y:S01]  /*3c0a0*/  ISETP.LT.AND P3, PT, R34, UR12, !P3 ;  /* 0x0000000c22007c0c */ /* 0x002fe2000df61270 */
[----:B------:R-:W0:Y:S01]  /*3c0b0*/  LDCU UR12, c[0x0][0x398] ;  /* 0x00007300ff0c77ac */ /* 0x000e220008000800 */
[----:B------:R-:W4:Y:S02]  /*3c0c0*/  LDL.LU.64 R44, [R1+0xd0] ;  /* 0x0000d000012c7983 */ /* 0x000f240000300a00 */
[----:B------:R-:W-:Y:S01]  /*3c0d0*/  ISETP.GE.AND P4, PT, R0, UR4, PT ;  /* 0x0000000400007c0c */ /* 0x000fe2000bf86270 */
[----:B------:R-:W-:Y:S01]  /*3c0e0*/  VIADD R0, R66, 0x74 ;  /* 0x0000007442007836 */ /* 0x000fe20000000000 */
[----:B------:R-:W1:Y:S01]  /*3c0f0*/  LDCU UR4, c[0x0][0x398] ;  /* 0x00007300ff0477ac */ /* 0x000e620008000800 */
[----:B------:R-:W4:Y:S01]  /*3c100*/  LDL.LU.64 R42, [R1+0xc8] ;  /* 0x0000c800012a7983 */ /* 0x000f220000300a00 */
[----:B-----5:R-:W-:-:S02]  /*3c110*/  ISETP.LT.AND P5, PT, R67, UR9, !P4 ;  /* 0x0000000943007c0c */ /* 0x020fc4000e7a1270 */
[----:B------:R-:W-:Y:S01]  /*3c120*/  ISETP.GE.AND P2, PT, R0, UR6, PT ;  /* 0x0000000600007c0c */ /* 0x000fe2000bf46270 */
[----:B------:R-:W5:Y:S01]  /*3c130*/  LDL.LU R37, [R1+0x3d0] ;  /* 0x0003d00001257983 */ /* 0x000f620000300800 */
[----:B------:R-:W-:Y:S01]  /*3c140*/  PRMT R0, R28, 0x9910, RZ ;  /* 0x000099101c007816 */ /* 0x000fe200000000ff */
[----:B------:R-:W0:Y:S01]  /*3c150*/  LDCU UR6, c[0x0][0x398] ;  /* 0x00007300ff0677ac */ /* 0x000e220008000800 */
[----:B------:R-:W-:Y:S01]  /*3c160*/  PRMT R28, R26, 0x9910, RZ ;  /* 0x000099101a1c7816 */ /* 0x000fe200000000ff */
[----:B------:R-:W5:Y:S01]  /*3c170*/  LDL.LU R35, [R1+0x3d4] ;  /* 0x0003d40001237983 */ /* 0x000f620000300800 */
[----:B------:R-:W-:Y:S01]  /*3c180*/  ISETP.LT.AND P6, PT, R40, UR10, !P4 ;  /* 0x0000000a28007c0c */ /* 0x000fe2000e7c1270 */
[----:B------:R-:W0:Y:S01]  /*3c190*/  LDCU UR9, c[0x0][0x398] ;  /* 0x00007300ff0977ac */ /* 0x000e220008000800 */
[----:B------:R-:W-:Y:S01]  /*3c1a0*/  SHF.R.S32.HI R26, RZ, 0x8, R0 ;  /* 0x00000008ff1a7819 */ /* 0x000fe20000011400 */
[----:B------:R-:W-:Y:S01]  /*3c1b0*/  IMAD.MOV.U32 R0, RZ, RZ, R28 ;  /* 0x000000ffff007224 */ /* 0x000fe200078e001c */
[----:B------:R-:W5:Y:S01]  /*3c1c0*/  LDL.LU R32, [R1+0x1d0] ;  /* 0x0001d00001207983 */ /* 0x000f620000300800 */
[----:B------:R-:W0:Y:S03]  /*3c1d0*/  LDCU UR10, c[0x0][0x398] ;  /* 0x00007300ff0a77ac */ /* 0x000e260008000800 */
[----:B------:R-:W-:Y:S01]  /*3c1e0*/  SHF.R.S32.HI R0, RZ, 0x8, R0 ;  /* 0x00000008ff007819 */ /* 0x000fe20000011400 */
[----:B------:R-:W5:Y:S01]  /*3c1f0*/  LDL.LU R33, [R1+0x1d4] ;  /* 0x0001d40001217983 */ /* 0x000f620000300800 */
[----:B--2---:R-:W-:-:S05]  /*3c200*/  F2FP.SATFINITE.E4M3.F32.PACK_AB_MERGE_C R54, R55, R54, RZ ;  /* 0x000000363736723e */ /* 0x004fca00048070ff */
[----:B---3--:R2:W-:Y:S04]  /*3c210*/  @P3 STG.E.U8 desc[UR24][R30.64], R54 ;  /* 0x000000361e003986 */ /* 0x0085e8000c101118 */
[----:B----4-:R3:W-:Y:S01]  /*3c220*/  @P5 STG.E.U8 desc[UR24][R72.64], R26 ;  /* 0x0000001a48005986 */ /* 0x0107e2000c101118 */
[----:B-1----:R-:W-:Y:S01]  /*3c230*/  ISETP.LT.AND P5, PT, R39, UR4, !P4 ;  /* 0x0000000427007c0c */ /* 0x002fe2000e7a1270 */
[----:B------:R-:W1:Y:S02]  /*3c240*/  LDCU UR4, c[0x0][0x398] ;  /* 0x00007300ff0477ac */ /* 0x000e640008000800 */
[----:B------:R4:W-:Y:S04]  /*3c250*/  @P6 STG.E.U8 desc[UR24][R68.64], R0 ;  /* 0x0000000044006986 */ /* 0x0009e8000c101118 */
[----:B--2---:R-:W2:Y:S01]  /*3c260*/  LDL.LU.64 R30, [R1+0xc0] ;  /* 0x0000c000011e7983 */ /* 0x004ea20000300a00 */
[----:B---3--:R-:W-:-:S03]  /*3c270*/  PRMT R26, R27, 0x9910, RZ ;  /* 0x000099101b1a7816 */ /* 0x008fc600000000ff */
[----:B----4-:R-:W3:Y:S01]  /*3c280*/  LDL.LU.64 R68, [R1+0xb8] ;  /* 0x0000b80001447983 */ /* 0x010ee20000300a00 */
[----:B------:R-:W-:-:S03]  /*3c290*/  SHF.R.S32.HI R26, RZ, 0x8, R26 ;  /* 0x00000008ff1a7819 */ /* 0x000fc6000001141a */
[----:B------:R-:W4:Y:S04]  /*3c2a0*/  LDL.LU.64 R72, [R1+0xb0] ;  /* 0x0000b00001487983 */ /* 0x000f280000300a00 */
[----:B------:R0:W-:Y:S01]  /*3c2b0*/  @P5 STG.E.U8 desc[UR24][R56.64], R26 ;  /* 0x0000001a38005986 */ /* 0x0001e2000c101118 */
[----:B------:R-:W-:-:S03]  /*3c2c0*/  F2FP.SATFINITE.E4M3.F32.PACK_AB_MERGE_C R29, R71, R70, RZ ;  /* 0x00000046471d723e */ /* 0x000fc600048070ff */
[----:B0-----:R-:W3:Y:S04]  /*3c2d0*/  LDL.LU.64 R56, [R1+0xd00] ;  /* 0x000d000001387983 */ /* 0x001ee80000300a00 */
[----:B------:R-:W4:Y:S01]  /*3c2e0*/  LDL.LU.64 R70, [R1+0x98] ;  /* 0x0000980001467983 */ /* 0x000f220000300a00 */
[----:B------:R-:W-:Y:S01]  /*3c2f0*/  ISETP.LT.AND P4, PT, R34, UR6, !P4 ;  /* 0x0000000622007c0c */ /* 0x000fe2000e781270 */
[----:B------:R-:W-:Y:S01]  /*3c300*/  VIADD R0, R66, 0x78 ;  /* 0x0000007842007836 */ /* 0x000fe20000000000 */
[----:B------:R-:W-:Y:S01]  /*3c310*/  PRMT R27, R54, 0x9910, RZ ;  /* 0x00009910361b7816 */ /* 0x000fe200000000ff */
[----:B------:R-:W0:Y:S03]  /*3c320*/  LDCU UR6, c[0x0][0x398] ;  /* 0x00007300ff0677ac */ /* 0x000e260008000800 */
[----:B------:R-:W-:Y:S01]  /*3c330*/  ISETP.GE.AND P3, PT, R0, UR11, PT ;  /* 0x0000000b00007c0c */ /* 0x000fe2000bf66270 */
[----:B------:R-:W0:Y:S01]  /*3c340*/  LDCU UR11, c[0x0][0x398] ;  /* 0x00007300ff0b77ac */ /* 0x000e220008000800 */
[----:B------:R-:W-:-:S02]  /*3c350*/  SHF.R.S32.HI R0, RZ, 0x8, R27 ;  /* 0x00000008ff007819 */ /* 0x000fc4000001141b */
[----:B------:R-:W-:Y:S01]  /*3c360*/  ISETP.LT.AND P6, PT, R67, UR9, !P2 ;  /* 0x0000000943007c0c */ /* 0x000fe2000d7c1270 */
[----:B------:R-:W0:Y:S01]  /*3c370*/  LDCU UR9, c[0x0][0x398] ;  /* 0x00007300ff0977ac */ /* 0x000e220008000800 */
[----:B------:R-:W-:Y:S01]  /*3c380*/  ISETP.LT.AND P5, PT, R40, UR10, !P2 ;  /* 0x0000000a28007c0c */ /* 0x000fe2000d7a1270 */
[----:B------:R1:W-:Y:S01]  /*3c390*/  @P4 STG.E.U8 desc[UR24][R44.64], R0 ;  /* 0x000000002c004986 */ /* 0x0003e2000c101118 */
[----:B------:R-:W-:Y:S01]  /*3c3a0*/  ISETP.LT.AND P4, PT, R39, UR12, !P2 ;  /* 0x0000000c27007c0c */ /* 0x000fe2000d781270 */
[----:B------:R-:W0:Y:S01]  /*3c3b0*/  LDCU UR10, c[0x0][0x398] ;  /* 0x00007300ff0a77ac */ /* 0x000e220008000800 */
[----:B-----5:R-:W-:Y:S02]  /*3c3c0*/  F2FP.SATFINITE.E4M3.F32.PACK_AB_MERGE_C R27, R35, R37, RZ ;  /* 0x00000025231b723e */ /* 0x020fe400048070ff */
[----:B------:R-:W-:Y:S01]  /*3c3d0*/  F2FP.SATFINITE.E4M3.F32.PACK_AB_MERGE_C R28, R33, R32, RZ ;  /* 0x00000020211c723e */ /* 0x000fe200048070ff */
[----:B------:R-:W5:Y:S04]  /*3c3e0*/  LDCU UR12, c[0x0][0x398] ;  /* 0x00007300ff0c77ac */ /* 0x000f680008000800 */
[----:B------:R-:W-:Y:S01]  /*3c3f0*/  @P6 STG.E.U8 desc[UR24][R42.64], R29 ;  /* 0x0000001d2a006986 */ /* 0x000fe2000c101118 */
[----:B-1----:R-:W-:Y:S01]  /*3c400*/  VIADD R0, R66, 0x75 ;  /* 0x0000007542007836 */ /* 0x002fe20000000000 */
[----:B------:R-:W-:Y:S01]  /*3c410*/  ISETP.LT.AND P6, PT, R34, UR4, !P2 ;  /* 0x0000000422007c0c */ /* 0x000fe2000d7c1270 */
[----:B------:R-:W1:Y:S03]  /*3c420*/  LDCU UR4, c[0x0][0x398] ;  /* 0x00007300ff0477ac */ /* 0x000e660008000800 */
[----:B------:R-:W-:Y:S01]  /*3c430*/  ISETP.GE.AND P2, PT, R0, UR5, PT ;  /* 0x0000000500007c0c */ /* 0x000fe2000bf46270 */
[----:B------:R-:W0:Y:S01]  /*3c440*/  LDCU UR5, c[0x0][0x398] ;  /* 0x00007300ff0577ac */ /* 0x000e220008000800 */
[----:B------:R-:W-:-:S04]  /*3c450*/  PRMT R26, R29, 0x9910, RZ ;  /* 0x000099101d1a7816 */ /* 0x000fc800000000ff */
[----:B------:R-:W-:Y:S01]  /*3c460*/  SHF.R.S32.HI R26, RZ, 0x8, R26 ;  /* 0x00000008ff1a7819 */ /* 0x000fe2000001141a */
[----:B--2---:R2:W-:Y:S01]  /*3c470*/  @P5 STG.E.U8 desc[UR24][R30.64], R27 ;  /* 0x0000001b1e005986 */ /* 0x0045e2000c101118 */
[----:B0-----:R-:W-:Y:S02]  /*3c480*/  ISETP.LT.AND P5, PT, R67, UR6, !P2 ;  /* 0x0000000643007c0c */ /* 0x001fe4000d7a1270 */
[----:B---3--:R-:W-:Y:S01]  /*3c490*/  F2FP.SATFINITE.E4M3.F32.PACK_AB_MERGE_C R56, R57, R56, RZ ;  /* 0x000000383938723e */ /* 0x008fe200048070ff */
[----:B------:R0:W-:Y:S01]  /*3c4a0*/  @P4 STG.E.U8 desc[UR24][R68.64], R28 ;  /* 0x0000001c44004986 */ /* 0x0001e2000c101118 */
[----:B------:R-:W-:Y:S01]  /*3c4b0*/  VIADD R0, R66, 0x76 ;  /* 0x0000007642007836 */ /* 0x000fe20000000000 */
[----:B--2---:R-:W-:Y:S01]  /*3c4c0*/  PRMT R27, R27, 0x9910, RZ ;  /* 0x000099101b1b7816 */ /* 0x004fe200000000ff */
[----:B------:R-:W2:Y:S01]  /*3c4d0*/  LDCU UR6, c[0x0][0x398] ;  /* 0x00007300ff0677ac */ /* 0x000ea20008000800 */
[----:B0-----:R-:W3:Y:S04]  /*3c4e0*/  LDL.LU.64 R68, [R1+0x90] ;  /* 0x0000900001447983 */ /* 0x001ee80000300a00 */
[----:B------:R-:W2:Y:S04]  /*3c4f0*/  LDL.LU R38, [R1+0x5d8] ;  /* 0x0005d80001267983 */ /* 0x000ea80000300800 */
[----:B------:R-:W2:Y:S04]  /*3c500*/  LDL.LU R36, [R1+0x5dc] ;  /* 0x0005dc0001247983 */ /* 0x000ea80000300800 */
[----:B------:R-:W2:Y:S04]  /*3c510*/  LDL.LU.64 R44, [R1+0x88] ;  /* 0x00008800012c7983 */ /* 0x000ea80000300a00 */
[----:B----4-:R-:W-:Y:S04]  /*3c520*/  @P6 STG.E.U8 desc[UR24][R72.64], R56 ;  /* 0x0000003848006986 */ /* 0x010fe8000c101118 */
[----:B------:R0:W-:Y:S04]  /*3c530*/  @P5 STG.E.U8 desc[UR24][R70.64], R26 ;  /* 0x0000001a46005986 */ /* 0x0001e8000c101118 */
[----:B------:R-:W4:Y:S04]  /*3c540*/  LDL.LU.64 R42, [R1+0x70] ;  /* 0x00007000012a7983 */ /* 0x000f280000300a00 */
[----:B0-----:R-:W4:Y:S04]  /*3c550*/  LDL.LU R70, [R1+0x5e0] ;  /* 0x0005e00001467983 */ /* 0x001f280000300800 */
[----:B------:R-:W4:Y:S04]  /*3c560*/  LDL.LU R71, [R1+0x5e4] ;  /* 0x0005e40001477983 */ /* 0x000f280000300800 */
[----:B------:R-:W5:Y:S04]  /*3c570*/  LDL.LU R37, [R1+0x3d8] ;  /* 0x0003d80001257983 */ /* 0x000f680000300800 */
[----:B------:R-:W5:Y:S04]  /*3c580*/  LDL.LU R35, [R1+0x3dc] ;  /* 0x0003dc0001237983 */ /* 0x000f680000300800 */
[----:B------:R-:W5:Y:S04]  /*3c590*/  LDL.LU R32, [R1+0x1d8] ;  /* 0x0001d80001207983 */ /* 0x000f680000300800 */
[----:B------:R-:W5:Y:S04]  /*3c5a0*/  LDL.LU R33, [R1+0x1dc] ;  /* 0x0001dc0001217983 */ /* 0x000f680000300800 */
[----:B------:R-:W5:Y:S01]  /*3c5b0*/  LDL.LU.64 R30, [R1+0x68] ;  /* 0x00006800011e7983 */ /* 0x000f620000300a00 */
[----:B------:R-:W-:Y:S01]  /*3c5c0*/  ISETP.LT.AND P6, PT, R40, UR9, !P2 ;  /* 0x0000000928007c0c */ /* 0x000fe2000d7c1270 */
[----:B------:R-:W0:Y:S01]  /*3c5d0*/  LDCU UR9, c[0x0][0x398] ;  /* 0x00007300ff0977ac */ /* 0x000e220008000800 */
[----:B------:R-:W-:Y:S01]  /*3c5e0*/  ISETP.GE.AND P4, PT, R0, UR7, PT ;  /* 0x0000000700007c0c */ /* 0x000fe2000bf86270 */
[----:B------:R-:W-:Y:S01]  /*3c5f0*/  IMAD.MOV.U32 R0, RZ, RZ, R27 ;  /* 0x000000ffff007224 */ /* 0x000fe200078e001b */
[----:B------:R-:W-:Y:S01]  /*3c600*/  PRMT R56, R56, 0x9910, RZ ;  /* 0x0000991038387816 */ /* 0x000fe200000000ff */
[----:B------:R-:W5:Y:S01]  /*3c610*/  LDL.LU.64 R72, [R1+0x60] ;  /* 0x0000600001487983 */ /* 0x000f620000300a00 */
[----:B-1----:R-:W-:Y:S01]  /*3c620*/  ISETP.LT.AND P5, PT, R39, UR4, !P2 ;  /* 0x0000000427007c0c */ /* 0x002fe2000d7a1270 */
[----:B------:R-:W1:Y:S01]  /*3c630*/  LDCU UR7, c[0x0][0x398] ;  /* 0x00007300ff0777ac */ /* 0x000e620008000800 */
[----:B------:R-:W-:-:S02]  /*3c640*/  SHF.R.S32.HI R0, RZ, 0x8, R0 ;  /* 0x00000008ff007819 */ /* 0x000fc40000011400 */
[----:B------:R-:W-:Y:S01]  /*3c650*/  ISETP.LT.AND P2, PT, R34, UR5, !P2 ;  /* 0x0000000522007c0c */ /* 0x000fe2000d741270 */
[----:B------:R-:W0:Y:S01]  /*3c660*/  LDCU UR4, c[0x0][0x398] ;  /* 0x00007300ff0477ac */ /* 0x000e220008000800 */
[----:B------:R-:W-:Y:S01]  /*3c670*/  PRMT R26, R28, 0x9910, RZ ;  /* 0x000099101c1a7816 */ /* 0x000fe200000000ff */
[----:B------:R-:W0:Y:S03]  /*3c680*/  LDCU UR5, c[0x0][0x398] ;  /* 0x00007300ff0577ac */ /* 0x000e260008000800 */
[----:B------:R-:W-:Y:S01]  /*3c690*/  SHF.R.S32.HI R26, RZ, 0x8, R26 ;  /* 0x00000008ff1a7819 */ /* 0x000fe2000001141a */
[----:B---3--:R3:W-:Y:S02]  /*3c6a0*/  @P6 STG.E.U8 desc[UR24][R68.64], R0 ;  /* 0x0000000044006986 */ /* 0x0087e4000c101118 */
[----:B---3--:R-:W-:Y:S02]  /*3c6b0*/  IMAD.MOV.U32 R0, RZ, RZ, R56 ;  /* 0x000000ffff007224 */ /* 0x008fe400078e0038 */
[----:B--2---:R-:W-:Y:S03]  /*3c6c0*/  @P5 STG.E.U8 desc[UR24][R44.64], R26 ;  /* 0x0000001a2c005986 */ /* 0x004fe6000c101118 */
[----:B------:R-:W-:Y:S01]  /*3c6d0*/  SHF.R.S32.HI R0, RZ, 0x8, R0 ;  /* 0x00000008ff007819 */ /* 0x000fe20000011400 */
[----:B------:R-:W2:Y:S04]  /*3c6e0*/  LDL.LU.64 R68, [R1+0x50] ;  /* 0x0000500001447983 */ /* 0x000ea80000300a00 */
[----:B------:R3:W-:Y:S01]  /*3c6f0*/  @P2 STG.E.U8 desc[UR24][R58.64], R0 ;  /* 0x000000003a002986 */ /* 0x0007e2000c101118 */
[----:B------:R-:W-:Y:S01]  /*3c700*/  ISETP.LT.AND P6, PT, R67, UR6, !P4 ;  /* 0x0000000643007c0c */ /* 0x000fe2000e7c1270 */
[----:B------:R-:W0:Y:S02]  /*3c710*/  LDCU UR6, c[0x0][0x398] ;  /* 0x00007300ff0677ac */ /* 0x000e240008000800 */
[----:B---3--:R-:W3:Y:S01]  /*3c720*/  LDL.LU.64 R58, [R1+0xcf8] ;  /* 0x000cf800013a7983 */ /* 0x008ee20000300a00 */
[----:B----4-:R-:W-:-:S03]  /*3c730*/  F2FP.SATFINITE.E4M3.F32.PACK_AB_MERGE_C R29, R71, R70, RZ ;  /* 0x00000046471d723e */ /* 0x010fc600048070ff */
[----:B------:R-:W4:Y:S04]  /*3c740*/  LDL.LU.64 R44, [R1+0x48] ;  /* 0x00004800012c7983 */ /* 0x000f280000300a00 */
[----:B------:R-:W4:Y:S01]  /*3c750*/  LDL.LU.64 R70, [R1+0x40] ;  /* 0x0000400001467983 */ /* 0x000f220000300a00 */
[----:B------:R-:W-:Y:S01]  /*3c760*/  F2FP.SATFINITE.E4M3.F32.PACK_AB_MERGE_C R28, R36, R38, RZ ;  /* 0x00000026241c723e */ /* 0x000fe200048070ff */
[----:B------:R-:W-:Y:S01]  /*3c770*/  VIADD R0, R66, 0x77 ;  /* 0x0000007742007836 */ /* 0x000fe20000000000 */
[----:B-1----:R-:W-:Y:S01]  /*3c780*/  ISETP.LT.AND P2, PT, R40, UR7, !P4 ;  /* 0x0000000728007c0c */ /* 0x002fe2000e741270 */
[----:B------:R-:W1:Y:S02]  /*3c790*/  LDCU UR7, c[0x0][0x398] ;  /* 0x00007300ff0777ac */ /* 0x000e640008000800 */
[----:B------:R0:W-:Y:S01]  /*3c7a0*/  @P6 STG.E.U8 desc[UR24][R42.64], R28 ;  /* 0x0000001c2a006986 */ /* 0x0001e2000c101118 */
[----:B------:R-:W-:-:S02]  /*3c7b0*/  ISETP.GE.AND P6, PT, R0, UR13, PT ;  /* 0x0000000d00007c0c */ /* 0x000fc4000bfc6270 */
[----:B-----5:R-:W-:Y:S02]  /*3c7c0*/  F2FP.SATFINITE.E4M3.F32.PACK_AB_MERGE_C R0, R35, R37, RZ ;  /* 0x000000252300723e */ /* 0x020fe400048070ff */
[----:B------:R-:W-:Y:S01]  /*3c7d0*/  F2FP.SATFINITE.E4M3.F32.PACK_AB_MERGE_C R27, R33, R32, RZ ;  /* 0x00000020211b723e */ /* 0x000fe200048070ff */
[----:B0-----:R-:W5:Y:S04]  /*3c7e0*/  LDL.LU.64 R42, [R1+0x38] ;  /* 0x00003800012a7983 */ /* 0x001f680000300a00 */
[----:B------:R-:W5:Y:S04]  /*3c7f0*/  LDL.LU.64 R36, [R1+0x30] ;  /* 0x0000300001247983 */ /* 0x000f680000300a00 */
[----:B------:R-:W5:Y:S04]  /*3c800*/  LDL.LU R32, [R1+0x3e0] ;  /* 0x0003e00001207983 */ /* 0x000f680000300800 */
[----:B------:R-:W5:Y:S04]  /*3c810*/  LDL.LU R33, [R1+0x3e4] ;  /* 0x0003e40001217983 */ /* 0x000f680000300800 */
[----:B------:R0:W-:Y:S04]  /*3c820*/  @P2 STG.E.U8 desc[UR24][R30.64], R0 ;  /* 0x000000001e002986 */ /* 0x0001e8000c101118 */
[----:B0-----:R-:W5:Y:S01]  /*3c830*/  LDL.LU.64 R30, [R1+0x28] ;  /* 0x00002800011e7983 */ /* 0x001f620000300a00 */
[----:B------:R-:W-:Y:S01]  /*3c840*/  ISETP.LT.AND P5, PT, R39, UR9, !P4 ;  /* 0x0000000927007c0c */ /* 0x000fe2000e7a1270 */
[----:B------:R-:W0:Y:S01]  /*3c850*/  LDCU UR9, c[0x0][0x398] ;  /* 0x00007300ff0977ac */ /* 0x000e220008000800 */
[----:B------:R-:W-:-:S02]  /*3c860*/  ISETP.LT.AND P4, PT, R34, UR4, !P4 ;  /* 0x0000000422007c0c */ /* 0x000fc4000e781270 */
[----:B------:R-:W-:Y:S01]  /*3c870*/  ISETP.LT.AND P2, PT, R40, UR6, !P6 ;  /* 0x0000000628007c0c */ /* 0x000fe2000f741270 */
[----:B------:R-:W0:Y:S01]  /*3c880*/  LDCU UR4, c[0x0][0x398] ;  /* 0x00007300ff0477ac */ /* 0x000e220008000800 */
[----:B------:R-:W-:Y:S02]  /*3c890*/  PRMT R26, R28, 0x9910, RZ ;  /* 0x000099101c1a7816 */ /* 0x000fe400000000ff */
[----:B------:R-:W-:Y:S01]  /*3c8a0*/  PRMT R0, R0, 0x9910, RZ ;  /* 0x0000991000007816 */ /* 0x000fe200000000ff */
[----:B------:R-:W0:Y:S04]  /*3c8b0*/  LDCU UR6, c[0x0][0x398] ;  /* 0x00007300ff0677ac */ /* 0x000e280008000800 */
[----:B------:R1:W-:Y:S01]  /*3c8c0*/  @P5 STG.E.U8 desc[UR24][R72.64], R27 ;  /* 0x0000001b48005986 */ /* 0x0003e2000c101118 */
[----:B------:R-:W-:Y:S01]  /*3c8d0*/  ISETP.LT.AND P5, PT, R67, UR5, !P6 ;  /* 0x0000000543007c0c */ /* 0x000fe2000f7a1270 */
[----:B------:R-:W0:Y:S01]  /*3c8e0*/  LDCU UR5, c[0x0][0x398] ;  /* 0x00007300ff0577ac */ /* 0x000e220008000800 */
[----:B------:R-:W-:-:S02]  /*3c8f0*/  SHF.R.S32.HI R26, RZ, 0x8, R26 ;  /* 0x00000008ff1a7819 */ /* 0x000fc4000001141a */
[----:B------:R-:W-:Y:S02]  /*3c900*/  SHF.R.S32.HI R0, RZ, 0x8, R0 ;  /* 0x00000008ff007819 */ /* 0x000fe40000011400 */
[----:B-1----:R-:W-:Y:S01]  /*3c910*/  PRMT R27, R27, 0x9910, RZ ;  /* 0x000099101b1b7816 */ /* 0x002fe200000000ff */
[----:B------:R-:W5:Y:S04]  /*3c920*/  LDL.LU R73, [R1+0x1e0] ;  /* 0x0001e00001497983 */ /* 0x000f680000300800 */
[----:B------:R-:W5:Y:S01]  /*3c930*/  LDL.LU R72, [R1+0x1e4] ;  /* 0x0001e40001487983 */ /* 0x000f620000300800 */
[----:B---3--:R-:W-:-:S05]  /*3c940*/  F2FP.SATFINITE.E4M3.F32.PACK_AB_MERGE_C R58, R59, R58, RZ ;  /* 0x0000003a3b3a723e */ /* 0x008fca00048070ff */
[----:B--2---:R1:W-:Y:S01]  /*3c950*/  @P4 STG.E.U8 desc[UR24][R68.64], R58 ;  /* 0x0000003a44004986 */ /* 0x0043e2000c101118 */
[----:B------:R-:W-:Y:S01]  /*3c960*/  ISETP.LT.AND P4, PT, R39, UR7, !P6 ;  /* 0x0000000727007c0c */ /* 0x000fe2000f781270 */
[----:B------:R-:W2:Y:S02]  /*3c970*/  LDCU UR7, c[0x0][0x398] ;  /* 0x00007300ff0777ac */ /* 0x000ea40008000800 */
[----:B----4-:R-:W-:Y:S04]  /*3c980*/  @P5 STG.E.U8 desc[UR24][R44.64], R26 ;  /* 0x0000001a2c005986 */ /* 0x010fe8000c101118 */
[----:B------:R3:W-:Y:S01]  /*3c990*/  @P2 STG.E.U8 desc[UR24][R70.64], R0 ;  /* 0x0000000046002986 */ /* 0x0007e2000c101118 */
[----:B0-----:R-:W-:Y:S01]  /*3c9a0*/  ISETP.LT.AND P6, PT, R34, UR9, !P6 ;  /* 0x0000000922007c0c */ /* 0x001fe2000f7c1270 */
[----:B------:R-:W0:Y:S02]  /*3c9b0*/  LDCU UR9, c[0x0][0x398] ;  /* 0x00007300ff0977ac */ /* 0x000e240008000800 */
[----:B-1----:R-:W4:Y:S01]  /*3c9c0*/  LDL.LU.64 R68, [R1+0x18] ;  /* 0x0000180001447983 */ /* 0x002f220000300a00 */
[----:B---3--:R-:W-:Y:S01]  /*3c9d0*/  IMAD.MOV.U32 R0, RZ, RZ, R27 ;  /* 0x000000ffff007224 */ /* 0x008fe200078e001b */
[----:B------:R-:W-:-:S02]  /*3c9e0*/  PRMT R26, R58, 0x9910, RZ ;  /* 0x000099103a1a7816 */ /* 0x000fc400000000ff */
[----:B------:R-:W3:Y:S02]  /*3c9f0*/  LDL.LU.64 R70, [R1+0x10] ;  /* 0x0000100001467983 */ /* 0x000ee40000300a00 */
[----:B------:R-:W-:Y:S02]  /*3ca00*/  SHF.R.S32.HI R0, RZ, 0x8, R0 ;  /* 0x00000008ff007819 */ /* 0x000fe40000011400 */
[----:B------:R-:W-:Y:S01]  /*3ca10*/  ISETP.LT.AND P2, PT, R67, UR4, !P3 ;  /* 0x0000000443007c0c */ /* 0x000fe2000df41270 */
[----:B------:R-:W1:Y:S02]  /*3ca20*/  LDCU UR4, c[0x0][0x398] ;  /* 0x00007300ff0477ac */ /* 0x000e640008000800 */
[----:B-----5:R-:W-:Y:S01]  /*3ca30*/  @P4 STG.E.U8 desc[UR24][R42.64], R0 ;  /* 0x000000002a004986 */ /* 0x020fe2000c101118 */
[----:B------:R-:W-:Y:S01]  /*3ca40*/  ISETP.LT.AND P4, PT, R40, UR5, !P3 ;  /* 0x0000000528007c0c */ /* 0x000fe2000df81270 */
[----:B------:R-:W5:Y:S01]  /*3ca50*/  LDCU UR5, c[0x0][0x398] ;  /* 0x00007300ff0577ac */ /* 0x000f620008000800 */
[----:B------:R-:W-:-:S05]  /*3ca60*/  SHF.R.S32.HI R26, RZ, 0x8, R26 ;  /* 0x00000008ff1a7819 */ /* 0x000fca000001141a */
[----:B------:R0:W-:Y:S02]  /*3ca70*/  @P6 STG.E.U8 desc[UR24][R36.64], R26 ;  /* 0x0000001a24006986 */ /* 0x0001e4000c101118 */
[----:B0-----:R-:W-:Y:S02]  /*3ca80*/  F2FP.SATFINITE.E4M3.F32.PACK_AB_MERGE_C R26, R33, R32, RZ ;  /* 0x00000020211a723e */ /* 0x001fe400048070ff */
[----:B------:R-:W-:Y:S04]  /*3ca90*/  @P2 STG.E.U8 desc[UR24][R30.64], R29 ;  /* 0x0000001d1e002986 */ /* 0x000fe8000c101118 */
[----:B------:R0:W-:Y:S04]  /*3caa0*/  @P4 STG.E.U8 desc[UR24][R60.64], R26 ;  /* 0x0000001a3c004986 */ /* 0x0001e8000c101118 */
[----:B0-----:R-:W3:Y:S01]  /*3cab0*/  LDL.LU.64 R60, [R1+0xcf0] ;  /* 0x000cf000013c7983 */ /* 0x001ee20000300a00 */
[----:B------:R-:W-:Y:S01]  /*3cac0*/  VIADD R0, R66, 0x7a ;  /* 0x0000007a42007836 */ /* 0x000fe20000000000 */
[----:B------:R-:W-:Y:S01]  /*3cad0*/  ISETP.LT.AND P5, PT, R39, UR6, !P3 ;  /* 0x0000000627007c0c */ /* 0x000fe2000dfa1270 */
[----:B------:R-:W0:Y:S03]  /*3cae0*/  LDCU UR6, c[0x0][0x398] ;  /* 0x00007300ff0677ac */ /* 0x000e260008000800 */
[----:B------:R-:W-:Y:S01]  /*3caf0*/  ISETP.GE.AND P6, PT, R0, UR21, PT ;  /* 0x0000001500007c0c */ /* 0x000fe2000bfc6270 */
[----:B------:R-:W-:Y:S01]  /*3cb00*/  VIADD R0, R66, 0x79 ;  /* 0x0000007942007836 */ /* 0x000fe20000000000 */
[----:B--2---:R-:W-:Y:S01]  /*3cb10*/  ISETP.LT.AND P3, PT, R34, UR7, !P3 ;  /* 0x0000000722007c0c */ /* 0x004fe2000df61270 */
[----:B------:R-:W2:Y:S03]  /*3cb20*/  LDCU UR7, c[0x0][0x398] ;  /* 0x00007300ff0777ac */ /* 0x000ea60008000800 */
[----:B------:R-:W-:-:S02]  /*3cb30*/  ISETP.GE.AND P2, PT, R0, UR19, PT ;  /* 0x0000001300007c0c */ /* 0x000fc4000bf46270 */
[----:B------:R-:W-:Y:S02]  /*3cb40*/  F2FP.SATFINITE.E4M3.F32.PACK_AB_MERGE_C R0, R72, R73, RZ ;  /* 0x000000494800723e */ /* 0x000fe400048070ff */
[----:B------:R-:W2:Y:S04]  /*3cb50*/  LDL.LU R73, [R1+0x5e8] ;  /* 0x0005e80001497983 */ /* 0x000ea80000300800 */
[----:B----4-:R4:W-:Y:S04]  /*3cb60*/  @P5 STG.E.U8 desc[UR24][R68.64], R0 ;  /* 0x0000000044005986 */ /* 0x0109e8000c101118 */
[----:B----4-:R-:W2:Y:S04]  /*3cb70*/  LDL.LU R68, [R1+0x5ec] ;  /* 0x0005ec0001447983 */ /* 0x010ea80000300800 */
[----:B------:R-:W4:Y:S01]  /*3cb80*/  LDL.LU R69, [R1+0x3e8] ;  /* 0x0003e80001457983 */ /* 0x000f220000300800 */
[----:B---3--:R-:W-:-:S05]  /*3cb90*/  F2FP.SATFINITE.E4M3.F32.PACK_AB_MERGE_C R60, R61, R60, RZ ;  /* 0x0000003c3d3c723e */ /* 0x008fca00048070ff */
[----:B------:R3:W-:Y:S04]  /*3cba0*/  @P3 STG.E.U8 desc[UR24][R70.64], R60 ;  /* 0x0000003c46003986 */ /* 0x0007e8000c101118 */
[----:B---3--:R-:W4:Y:S04]  /*3cbb0*/  LDL.LU R70, [R1+0x3ec] ;  /* 0x0003ec0001467983 */ /* 0x008f280000300800 */
[----:B------:R-:W3:Y:S04]  /*3cbc0*/  LDL.LU R71, [R1+0x1e8] ;  /* 0x0001e80001477983 */ /* 0x000ee80000300800 */
[----:B------:R-:W3:Y:S01]  /*3cbd0*/  LDL.LU R72, [R1+0x1ec] ;  /* 0x0001ec0001487983 */ /* 0x000ee20000300800 */
[----:B------:R-:W-:Y:S01]  /*3cbe0*/  ISETP.LT.AND P4, PT, R67, UR9, !P2 ;  /* 0x0000000943007c0c */ /* 0x000fe2000d781270 */
[----:B------:R-:W0:Y:S01]  /*3cbf0*/  LDCU UR9, c[0x0][0x398] ;  /* 0x00007300ff0977ac */ /* 0x000e220008000800 */
[----:B------:R-:W-:-:S02]  /*3cc00*/  PRMT R27, R29, 0x9910, RZ ;  /* 0x000099101d1b7816 */ /* 0x000fc400000000ff */
[----:B-1----:R-:W-:Y:S01]  /*3cc10*/  ISETP.LT.AND P5, PT, R40, UR4, !P2 ;  /* 0x0000000428007c0c */ /* 0x002fe2000d7a1270 */
[----:B------:R-:W1:Y:S01]  /*3cc20*/  LDCU UR4, c[0x0][0x398] ;  /* 0x00007300ff0477ac */ /* 0x000e620008000800 */
[----:B------:R-:W-:Y:S02]  /*3cc30*/  SHF.R.S32.HI R27, RZ, 0x8, R27 ;  /* 0x00000008ff1b7819 */ /* 0x000fe4000001141b */
[----:B------:R-:W-:-:S05]  /*3cc40*/  PRMT R28, R26, 0x9910, RZ ;  /* 0x000099101a1c7816 */ /* 0x000fca00000000ff */
[----:B------:R0:W-:Y:S01]  /*3cc50*/  @P4 STG.E.U8 desc[UR24][R62.64], R27 ;  /* 0x0000001b3e004986 */ /* 0x0001e2000c101118 */
[----:B------:R-:W-:-:S03]  /*3cc60*/  SHF.R.S32.HI R26, RZ, 0x8, R28 ;  /* 0x00000008ff1a7819 */ /* 0x000fc6000001141c */
[----:B0-----:R-:W3:Y:S01]  /*3cc70*/  LDL.LU.64 R62, [R1+0xce8] ;  /* 0x000ce800013e7983 */ /* 0x001ee20000300a00 */
[----:B-----5:R-:W-:Y:S02]  /*3cc80*/  ISETP.LT.AND P4, PT, R39, UR5, !P2 ;  /* 0x0000000527007c0c */ /* 0x020fe4000d781270 */
[----:B------:R-:W-:Y:S01]  /*3cc90*/  ISETP.LT.AND P3, PT, R34, UR6, !P2 ;  /* 0x0000000622007c0c */ /* 0x000fe2000d761270 */
[----:B------:R0:W-:Y:S01]  /*3cca0*/  @P5 STG.E.U8 desc[UR24][R64.64], R26 ;  /* 0x0000001a40005986 */ /* 0x0001e2000c101118 */
[----:B-1----:R-:W-:Y:S02]  /*3ccb0*/  ISETP.LT.AND P5, PT, R67, UR4, !P6 ;  /* 0x0000000443007c0c */ /* 0x002fe4000f7a1270 */
[----:B------:R-:W-:Y:S02]  /*3ccc0*/  PRMT R0, R0, 0x9910, RZ ;  /* 0x0000991000007816 */ /* 0x000fe400000000ff */
[----:B------:R-:W-:Y:S01]  /*3ccd0*/  PRMT R29, R60, 0x9910, RZ ;  /* 0x000099103c1d7816 */ /* 0x000fe200000000ff */
[C---:B------:R-:W-:Y:S01]  /*3cce0*/  VIADD R28, R66.reuse, 0x7d ;  /* 0x0000007d421c7836 */ /* 0x040fe20000000000 */
[----:B------:R-:W-:Y:S01]  /*3ccf0*/  SHF.R.S32.HI R27, RZ, 0x8, R0 ;  /* 0x00000008ff1b7819 */ /* 0x000fe20000011400 */
[----:B------:R-:W1:Y:S01]  /*3cd00*/  LDCU UR5, c[0x0][0x398] ;  /* 0x00007300ff0577ac */ /* 0x000e620008000800 */
[----:B------:R-:W-:Y:S01]  /*3cd10*/  SHF.R.S32.HI R29, RZ, 0x8, R29 ;  /* 0x00000008ff1d7819 */ /* 0x000fe2000001141d */
[----:B------:R-:W-:-:S02]  /*3cd20*/  VIADD R0, R66, 0x7c ;  /* 0x0000007c42007836 */ /* 0x000fc40000000000 */
[----:B------:R5:W-:Y:S01]  /*3cd30*/  @P4 STG.E.U8 desc[UR24][R92.64], R27 ;  /* 0x0000001b5c004986 */ /* 0x000be2000c101118 */
[----:B------:R-:W1:Y:S03]  /*3cd40*/  LDCU UR4, c[0x0][0x398] ;  /* 0x00007300ff0477ac */ /* 0x000e660008000800 */
[----:B------:R1:W-:Y:S01]  /*3cd50*/  @P3 STG.E.U8 desc[UR24][R90.64], R29 ;  /* 0x0000001d5a003986 */ /* 0x0003e2000c101118 */
[----:B------:R-:W1:Y:S03]  /*3cd60*/  LDCU UR6, c[0x0][0x398] ;  /* 0x00007300ff0677ac */ /* 0x000e660008000800 */
[----:B0-----:R-:W3:Y:S01]  /*3cd70*/  LDL.LU.64 R64, [R1+0xce0] ;  /* 0x000ce00001407983 */ /* 0x001ee20000300a00 */
[----:B--2---:R-:W-:-:S03]  /*3cd80*/  F2FP.SATFINITE.E4M3.F32.PACK_AB_MERGE_C R31, R68, R73, RZ ;  /* 0x00000049441f723e */ /* 0x004fc600048070ff */
[----:B------:R-:W2:Y:S04]  /*3cd90*/  LDL.LU R73, [R1+0x5f0] ;  /* 0x0005f00001497983 */ /* 0x000ea80000300800 */
[----:B------:R-:W-:Y:S01]  /*3cda0*/  @P5 STG.E.U8 desc[UR24][R88.64], R31 ;  /* 0x0000001f58005986 */ /* 0x000fe2000c101118 */
[----:B------:R-:W-:Y:S01]  /*3cdb0*/  ISETP.GE.AND P5, PT, R0, UR17, PT ;  /* 0x0000001100007c0c */ /* 0x000fe2000bfa6270 */
[----:B------:R-:W-:Y:S02]  /*3cdc0*/  VIADD R0, R66, 0x7b ;  /* 0x0000007b42007836 */ /* 0x000fe40000000000 */
[----:B------:R-:W2:Y:S04]  /*3cdd0*/  LDL.LU R68, [R1+0x5f4] ;  /* 0x0005f40001447983 */ /* 0x000ea80000300800 */
[----:B------:R-:W2:Y:S01]  /*3cde0*/  LDL.LU R66, [R1+0xcdc] ;  /* 0x000cdc0001427983 */ /* 0x000ea20000300800 */
[----:B----4-:R-:W-:-:S03]  /*3cdf0*/  F2FP.SATFINITE.E4M3.F32.PACK_AB_MERGE_C R33, R70, R69, RZ ;  /* 0x000000454621723e */ /* 0x010fc600048070ff */
[----:B------:R-:W4:Y:S04]  /*3ce00*/  LDL.LU R69, [R1+0x3f0] ;  /* 0x0003f00001457983 */ /* 0x000f280000300800 */
[----:B------:R-:W4:Y:S01]  /*3ce10*/  LDL.LU R70, [R1+0x3f4] ;  /* 0x0003f40001467983 */ /* 0x000f220000300800 */
[----:B---3--:R-:W-:-:S03]  /*3ce20*/  F2FP.SATFINITE.E4M3.F32.PACK_AB_MERGE_C R35, R72, R71, RZ ;  /* 0x000000474823723e */ /* 0x008fc600048070ff */
[----:B------:R-:W3:Y:S04]  /*3ce30*/  LDL.LU R71, [R1+0x1f0] ;  /* 0x0001f00001477983 */ /* 0x000ee80000300800 */
[----:B------:R-:W3:Y:S01]  /*3ce40*/  LDL.LU R72, [R1+0x1f4] ;  /* 0x0001f40001487983 */ /* 0x000ee20000300800 */
[----:B------:R-:W-:Y:S01]  /*3ce50*/  ISETP.LT.AND P4, PT, R40, UR7, !P6 ;  /* 0x0000000728007c0c */ /* 0x000fe2000f781270 */
[----:B------:R-:W0:Y:S01]  /*3ce60*/  LDCU UR7, c[0x0][0x398] ;  /* 0x00007300ff0777ac */ /* 0x000e220008000800 */
[----:B------:R-:W-:Y:S02]  /*3ce70*/  ISETP.LT.AND P3, PT, R39, UR9, !P6 ;  /* 0x0000000927007c0c */ /* 0x000fe4000f761270 */
[----:B-1----:R-:W-:Y:S01]  /*3ce80*/  ISETP.LT.AND P6, PT, R34, UR5, !P6 ;  /* 0x0000000522007c0c */ /* 0x002fe2000f7c1270 */
[----:B------:R-:W1:Y:S01]  /*3ce90*/  LDCU UR5, c[0x0][0x398] ;  /* 0x00007300ff0577ac */ /* 0x000e620008000800 */
[----:B-----5:R-:W-:-:S02]  /*3cea0*/  PRMT R27, R31, 0x9910, RZ ;  /* 0x000099101f1b7816 */ /* 0x020fc400000000ff */
[----:B------:R-:W-:Y:S01]  /*3ceb0*/  PRMT R29, R33, 0x9910, RZ ;  /* 0x00009910211d7816 */ /* 0x000fe200000000ff */
[----:B------:R-:W5:Y:S04]  /*3cec0*/  LDCU UR9, c[0x0][0x398] ;  /* 0x00007300ff0977ac */ /* 0x000f680008000800 */
[----:B------:R-:W-:Y:S01]  /*3ced0*/  @P4 STG.E.U8 desc[UR24][R86.64], R33 ;  /* 0x0000002156004986 */ /* 0x000fe2000c101118 */
[----:B------:R-:W-:-:S03]  /*3cee0*/  ISETP.GE.AND P4, PT, R0, UR15, PT ;  /* 0x0000000f00007c0c */ /* 0x000fc6000bf86270 */
[----:B------:R-:W-:Y:S01]  /*3cef0*/  @P3 STG.E.U8 desc[UR24][R84.64], R35 ;  /* 0x0000002354003986 */ /* 0x000fe2000c101118 */
[----:B------:R-:W-:Y:S01]  /*3cf00*/  ISETP.LT.AND P3, PT, R67, UR4, !P4 ;  /* 0x0000000443007c0c */ /* 0x000fe2000e761270 */
[----:B------:R-:W0:Y:S01]  /*3cf10*/  LDCU UR4, c[0x0][0x398] ;  /* 0x00007300ff0477ac */ /* 0x000e220008000800 */
[----:B------:R-:W-:Y:S02]  /*3cf20*/  F2FP.SATFINITE.E4M3.F32.PACK_AB_MERGE_C R63, R63, R62, RZ ;  /* 0x0000003e3f3f723e */ /* 0x000fe400048070ff */
[----:B------:R-:W-:-:S03]  /*3cf30*/  SHF.R.S32.HI R27, RZ, 0x8, R27 ;  /* 0x00000008ff1b7819 */ /* 0x000fc6000001141b */
[----:B------:R0:W-:Y:S01]  /*3cf40*/  @P6 STG.E.U8 desc[UR24][R82.64], R63 ;  /* 0x0000003f52006986 */ /* 0x0001e2000c101118 */
[----:B------:R-:W-:Y:S01]  /*3cf50*/  ISETP.LT.AND P6, PT, R40, UR6, !P4 ;  /* 0x0000000628007c0c */ /* 0x000fe2000e7c1270 */
[----:B------:R-:W5:Y:S04]  /*3cf60*/  LDCU UR6, c[0x0][0x398] ;  /* 0x00007300ff0677ac */ /* 0x000f680008000800 */
[----:B------:R5:W-:Y:S01]  /*3cf70*/  @P3 STG.E.U8 desc[UR24][R80.64], R27 ;  /* 0x0000001b50003986 */ /* 0x000be2000c101118 */
[----:B-1----:R-:W-:Y:S01]  /*3cf80*/  ISETP.LT.AND P3, PT, R39, UR5, !P4 ;  /* 0x0000000527007c0c */ /* 0x002fe2000e761270 */
[----:B------:R-:W1:Y:S01]  /*3cf90*/  LDCU UR5, c[0x0][0x398] ;  /* 0x00007300ff0577ac */ /* 0x000e620008000800 */
[----:B------:R-:W-:Y:S02]  /*3cfa0*/  PRMT R0, R35, 0x9910, RZ ;  /* 0x0000991023007816 */ /* 0x000fe400000000ff */
[----:B0-----:R-:W-:-:S02]  /*3cfb0*/  PRMT R63, R63, 0x9910, RZ ;  /* 0x000099103f3f7816 */ /* 0x001fc400000000ff */
[----:B------:R-:W-:Y:S01]  /*3cfc0*/  ISETP.LT.AND P4, PT, R34, UR4, !P4 ;  /* 0x0000000422007c0c */ /* 0x000fe2000e781270 */
[----:B------:R-:W0:Y:S01]  /*3cfd0*/  LDCU UR4, c[0x0][0x398] ;  /* 0x00007300ff0477ac */ /* 0x000e220008000800 */
[----:B------:R-:W-:Y:S02]  /*3cfe0*/  SHF.R.S32.HI R29, RZ, 0x8, R29 ;  /* 0x00000008ff1d7819 */ /* 0x000fe4000001141d */
[----:B-----5:R-:W-:Y:S01]  /*3cff0*/  SHF.R.S32.HI R27, RZ, 0x8, R0 ;  /* 0x00000008ff1b7819 */ /* 0x020fe20000011400 */
[----:B------:R-:W-:Y:S02]  /*3d000*/  IMAD.MOV.U32 R0, RZ, RZ, R63 ;  /* 0x000000ffff007224 */ /* 0x000fe400078e003f */
[----:B------:R5:W-:Y:S01]  /*3d010*/  @P6 STG.E.U8 desc[UR24][R78.64], R29 ;  /* 0x0000001d4e006986 */ /* 0x000be2000c101118 */
[----:B------:R-:W-:Y:S01]  /*3d020*/  ISETP.LT.AND P6, PT, R67, UR7, !P5 ;  /* 0x0000000743007c0c */ /* 0x000fe2000efc1270 */
[----:B------:R-:W0:Y:S02]  /*3d030*/  LDCU UR7, c[0x0][0x398] ;  /* 0x00007300ff0777ac */ /* 0x000e240008000800 */
[----:B------:R-:W-:Y:S01]  /*3d040*/  @P3 STG.E.U8 desc[UR24][R76.64], R27 ;  /* 0x0000001b4c003986 */ /* 0x000fe2000c101118 */
[----:B------:R-:W-:Y:S01]  /*3d050*/  ISETP.LT.AND P3, PT, R40, UR6, !P5 ;  /* 0x0000000628007c0c */ /* 0x000fe2000ef61270 */
[----:B------:R-:W0:Y:S01]  /*3d060*/  LDCU UR6, c[0x0][0x398] ;  /* 0x00007300ff0677ac */ /* 0x000e220008000800 */
[----:B-----5:R-:W-:-:S05]  /*3d070*/  SHF.R.S32.HI R29, RZ, 0x8, R0 ;  /* 0x00000008ff1d7819 */ /* 0x020fca0000011400 */
[----:B------:R-:W-:Y:S01]  /*3d080*/  @P4 STG.E.U8 desc[UR24][R74.64], R29 ;  /* 0x0000001d4a004986 */ /* 0x000fe2000c101118 */
[----:B-1----:R-:W-:Y:S01]  /*3d090*/  ISETP.LT.AND P4, PT, R39, UR5, !P5 ;  /* 0x0000000527007c0c */ /* 0x002fe2000ef81270 */
[----:B------:R-:W1:Y:S01]  /*3d0a0*/  LDCU UR5, c[0x0][0x398] ;  /* 0x00007300ff0577ac */ /* 0x000e620008000800 */
[----:B------:R-:W-:Y:S02]  /*3d0b0*/  ISETP.GE.AND P2, PT, R28, UR23, PT ;  /* 0x000000171c007c0c */ /* 0x000fe4000bf46270 */
[----:B--2---:R-:W-:-:S05]  /*3d0c0*/  F2FP.SATFINITE.E4M3.F32.PACK_AB_MERGE_C R31, R68, R73, RZ ;  /* 0x00000049441f723e */ /* 0x004fca00048070ff */
[----:B------:R2:W-:Y:S01]  /*3d0d0*/  @P6 STG.E.U8 desc[UR24][R24.64], R31 ;  /* 0x0000001f18006986 */ /* 0x0005e2000c101118 */
[----:B------:R-:W-:Y:S02]  /*3d0e0*/  ISETP.LT.AND P6, PT, R67, UR10, !P1 ;  /* 0x0000000a43007c0c */ /* 0x000fe4000cfc1270 */
[----:B----4-:R-:W-:Y:S02]  /*3d0f0*/  F2FP.SATFINITE.E4M3.F32.PACK_AB_MERGE_C R33, R70, R69, RZ ;  /* 0x000000454621723e */ /* 0x010fe400048070ff */
[----:B---3--:R-:W-:-:S03]  /*3d100*/  F2FP.SATFINITE.E4M3.F32.PACK_AB_MERGE_C R35, R72, R71, RZ ;  /* 0x000000474823723e */ /* 0x008fc600048070ff */
[----:B------:R-:W-:Y:S01]  /*3d110*/  @P3 STG.E.U8 desc[UR24][R22.64], R33 ;  /* 0x0000002116003986 */ /* 0x000fe2000c101118 */
[C---:B0-----:R-:W-:Y:S01]  /*3d120*/  ISETP.LT.AND P3, PT, R67.reuse, UR4, !P2 ;  /* 0x0000000443007c0c */ /* 0x041fe2000d761270 */
[----:B------:R-:W0:Y:S02]  /*3d130*/  LDCU UR4, c[0x0][0x398] ;  /* 0x00007300ff0477ac */ /* 0x000e240008000800 */
[----:B------:R3:W-:Y:S01]  /*3d140*/  @P4 STG.E.U8 desc[UR24][R20.64], R35 ;  /* 0x0000002314004986 */ /* 0x0007e2000c101118 */
[----:B------:R-:W-:Y:S01]  /*3d150*/  ISETP.LT.AND P4, PT, R67, UR7, !P0 ;  /* 0x0000000743007c0c */ /* 0x000fe2000c781270 */
[----:B------:R-:W4:Y:S02]  /*3d160*/  LDCU UR7, c[0x0][0x398] ;  /* 0x00007300ff0777ac */ /* 0x000f240008000800 */
[----:B------:R-:W5:Y:S04]  /*3d170*/  LDL.LU R67, [R1+0xcd8] ;  /* 0x000cd80001437983 */ /* 0x000f680000300800 */
[----:B------:R-:W5:Y:S04]  /*3d180*/  LDL.LU R41, [R1+0x5f8] ;  /* 0x0005f80001297983 */ /* 0x000f680000300800 */
[----:B------:R-:W5:Y:S04]  /*3d190*/  LDL.LU R38, [R1+0x5fc] ;  /* 0x0005fc0001267983 */ /* 0x000f680000300800 */
[----:B------:R-:W5:Y:S04]  /*3d1a0*/  LDL.LU R36, [R1+0x3f8] ;  /* 0x0003f80001247983 */ /* 0x000f680000300800 */
[----:B------:R-:W5:Y:S04]  /*3d1b0*/  LDL.LU R37, [R1+0x3fc] ;  /* 0x0003fc0001257983 */ /* 0x000f680000300800 */
[----:B------:R-:W5:Y:S04]  /*3d1c0*/  LDL.LU R32, [R1+0x1f8] ;  /* 0x0001f80001207983 */ /* 0x000f680000300800 */
[----:B------:R-:W5:Y:S04]  /*3d1d0*/  LDL.LU R30, [R1+0x1fc] ;  /* 0x0001fc00011e7983 */ /* 0x000f680000300800 */
[----:B------:R-:W5:Y:S04]  /*3d1e0*/  LDL.LU.64 R72, [R1+0xa8] ;  /* 0x0000a80001487983 */ /* 0x000f680000300a00 */
[----:B------:R-:W5:Y:S04]  /*3d1f0*/  LDL.LU.64 R68, [R1+0xa0] ;  /* 0x0000a00001447983 */ /* 0x000f680000300a00 */
[----:B------:R-:W5:Y:S01]  /*3d200*/  LDL.LU.64 R70, [R1+0x78] ;  /* 0x0000780001467983 */ /* 0x000f620000300a00 */
[----:B------:R-:W-:Y:S01]  /*3d210*/  ISETP.LT.AND P5, PT, R34, UR9, !P5 ;  /* 0x0000000922007c0c */ /* 0x000fe2000efa1270 */
[----:B------:R-:W0:Y:S01]  /*3d220*/  LDCU UR9, c[0x0][0x398] ;  /* 0x00007300ff0977ac */ /* 0x000e220008000800 */
[----:B------:R-:W-:-:S02]  /*3d230*/  PRMT R0, R31, 0x9910, RZ ;  /* 0x000099101f007816 */ /* 0x000fc400000000ff */
[----:B------:R-:W-:Y:S02]  /*3d240*/  F2FP.SATFINITE.E4M3.F32.PACK_AB_MERGE_C R65, R65, R64, RZ ;  /* 0x000000404141723e */ /* 0x000fe400048070ff */
[----:B--2---:R-:W-:Y:S02]  /*3d250*/  SHF.R.S32.HI R25, RZ, 0x8, R0 ;  /* 0x00000008ff197819 */ /* 0x004fe40000011400 */
[----:B------:R-:W-:-:S05]  /*3d260*/  PRMT R0, R33, 0x9910, RZ ;  /* 0x0000991021007816 */ /* 0x000fca00000000ff */
[----:B------:R2:W-:Y:S01]  /*3d270*/  @P5 STG.E.U8 desc[UR24][R18.64], R65 ;  /* 0x0000004112005986 */ /* 0x0005e2000c101118 */
[----:B-1----:R-:W-:Y:S01]  /*3d280*/  ISETP.LT.AND P5, PT, R40, UR5, !P2 ;  /* 0x0000000528007c0c */ /* 0x002fe2000d7a1270 */
[----:B------:R-:W1:Y:S02]  /*3d290*/  LDCU UR5, c[0x0][0x398] ;  /* 0x00007300ff0577ac */ /* 0x000e640008000800 */
[----:B------:R4:W-:Y:S01]  /*3d2a0*/  @P3 STG.E.U8 desc[UR24][R16.64], R25 ;  /* 0x0000001910003986 */ /* 0x0009e2000c101118 */
[----:B------:R-:W-:Y:S02]  /*3d2b0*/  ISETP.LT.AND P3, PT, R39, UR6, !P2 ;  /* 0x0000000627007c0c */ /* 0x000fe4000d761270 */
[----:B---3--:R-:W-:Y:S02]  /*3d2c0*/  PRMT R20, R35, 0x9910, RZ ;  /* 0x0000991023147816 */ /* 0x008fe400000000ff */
[----:B0-----:R-:W-:Y:S01]  /*3d2d0*/  ISETP.LT.AND P2, PT, R34, UR4, !P2 ;  /* 0x0000000422007c0c */ /* 0x001fe2000d741270 */
[----:B------:R-:W0:Y:S01]  /*3d2e0*/  LDCU UR4, c[0x0][0x398] ;  /* 0x00007300ff0477ac */ /* 0x000e220008000800 */
[----:B------:R-:W-:-:S02]  /*3d2f0*/  PRMT R21, R65, 0x9910, RZ ;  /* 0x0000991041157816 */ /* 0x000fc400000000ff */
[----:B--2---:R-:W-:Y:S02]  /*3d300*/  SHF.R.S32.HI R19, RZ, 0x8, R20 ;  /* 0x00000008ff137819 */ /* 0x004fe40000011414 */
[----:B----4-:R-:W-:Y:S02]  /*3d310*/  SHF.R.S32.HI R17, RZ, 0x8, R0 ;  /* 0x00000008ff117819 */ /* 0x010fe40000011400 */
[----:B------:R-:W-:-:S03]  /*3d320*/  SHF.R.S32.HI R21, RZ, 0x8, R21 ;  /* 0x00000008ff157819 */ /* 0x000fc60000011415 */
[----:B------:R2:W-:Y:S04]  /*3d330*/  @P5 STG.E.U8 desc[UR24][R14.64], R17 ;  /* 0x000000110e005986 */ /* 0x0005e8000c101118 */
[----:B------:R-:W-:Y:S01]  /*3d340*/  @P3 STG.E.U8 desc[UR24][R12.64], R19 ;  /* 0x000000130c003986 */ /* 0x000fe2000c101118 */
[----:B------:R-:W-:-:S03]  /*3d350*/  ISETP.LT.AND P3, PT, R40, UR7, !P0 ;  /* 0x0000000728007c0c */ /* 0x000fc6000c761270 */
[----:B------:R3:W-:Y:S01]  /*3d360*/  @P2 STG.E.U8 desc[UR24][R10.64], R21 ;  /* 0x000000150a002986 */ /* 0x0007e2000c101118 */
[----:B------:R-:W-:Y:S02]  /*3d370*/  ISETP.LT.AND P2, PT, R39, UR9, !P0 ;  /* 0x0000000927007c0c */ /* 0x000fe4000c741270 */
[----:B-1----:R-:W-:Y:S02]  /*3d380*/  ISETP.LT.AND P0, PT, R34, UR5, !P0 ;  /* 0x0000000522007c0c */ /* 0x002fe4000c701270 */
[----:B------:R-:W-:Y:S02]  /*3d390*/  ISETP.LT.AND P5, PT, R40, UR11, !P1 ;  /* 0x0000000b28007c0c */ /* 0x000fe4000cfa1270 */
[----:B-----5:R-:W-:Y:S02]  /*3d3a0*/  F2FP.SATFINITE.E4M3.F32.PACK_AB_MERGE_C R23, R38, R41, RZ ;  /* 0x000000292617723e */ /* 0x020fe400048070ff */
[----:B--2---:R-:W-:-:S03]  /*3d3b0*/  F2FP.SATFINITE.E4M3.F32.PACK_AB_MERGE_C R15, R37, R36, RZ ;  /* 0x00000024250f723e */ /* 0x004fc600048070ff */
[----:B------:R1:W-:Y:S01]  /*3d3c0*/  @P4 STG.E.U8 desc[UR24][R8.64], R23 ;  /* 0x0000001708004986 */ /* 0x0003e2000c101118 */
[----:B---3--:R-:W-:Y:S02]  /*3d3d0*/  PRMT R10, R15, 0x9910, RZ ;  /* 0x000099100f0a7816 */ /* 0x008fe400000000ff */
[----:B------:R-:W-:Y:S02]  /*3d3e0*/  F2FP.SATFINITE.E4M3.F32.PACK_AB_MERGE_C R13, R30, R32, RZ ;  /* 0x000000201e0d723e */ /* 0x000fe400048070ff */
[----:B------:R-:W-:Y:S02]  /*3d3f0*/  ISETP.LT.AND P4, PT, R39, UR12, !P1 ;  /* 0x0000000c27007c0c */ /* 0x000fe4000cf81270 */
[----:B-1----:R-:W-:Y:S01]  /*3d400*/  PRMT R9, R13, 0x9910, RZ ;  /* 0x000099100d097816 */ /* 0x002fe200000000ff */
[----:B------:R1:W-:Y:S01]  /*3d410*/  @P3 STG.E.U8 desc[UR24][R6.64], R15 ;  /* 0x0000000f06003986 */ /* 0x0003e2000c101118 */
[----:B------:R-:W-:Y:S01]  /*3d420*/  PRMT R0, R23, 0x9910, RZ ;  /* 0x0000991017007816 */ /* 0x000fe200000000ff */
[----:B------:R-:W-:Y:S01]  /*3d430*/  IMAD.MOV.U32 R8, RZ, RZ, R10 ;  /* 0x000000ffff087224 */ /* 0x000fe200078e000a */
[----:B------:R-:W-:Y:S01]  /*3d440*/  F2FP.SATFINITE.E4M3.F32.PACK_AB_MERGE_C R67, R67, R66, RZ ;  /* 0x000000424343723e */ /* 0x000fe200048070ff */
[----:B------:R2:W-:Y:S01]  /*3d450*/  @P2 STG.E.U8 desc[UR24][R2.64], R13 ;  /* 0x0000000d02002986 */ /* 0x0005e2000c101118 */
[----:B------:R-:W-:-:S02]  /*3d460*/  SHF.R.S32.HI R0, RZ, 0x8, R0 ;  /* 0x00000008ff007819 */ /* 0x000fc40000011400 */
[----:B------:R-:W-:Y:S01]  /*3d470*/  SHF.R.S32.HI R8, RZ, 0x8, R8 ;  /* 0x00000008ff087819 */ /* 0x000fe20000011408 */
[----:B-1----:R-:W-:Y:S01]  /*3d480*/  IMAD.MOV.U32 R6, RZ, RZ, R9 ;  /* 0x000000ffff067224 */ /* 0x002fe200078e0009 */
[----:B------:R-:W-:Y:S04]  /*3d490*/  @P0 STG.E.U8 desc[UR24][R4.64], R67 ;  /* 0x0000004304000986 */ /* 0x000fe8000c101118 */
[----:B--2---:R-:W-:Y:S01]  /*3d4a0*/  SHF.R.S32.HI R2, RZ, 0x8, R6 ;  /* 0x00000008ff027819 */ /* 0x004fe20000011406 */
[----:B------:R-:W-:Y:S04]  /*3d4b0*/  @P6 STG.E.U8 desc[UR24][R72.64], R0 ;  /* 0x0000000048006986 */ /* 0x000fe8000c101118 */
[----:B------:R-:W-:Y:S04]  /*3d4c0*/  @P5 STG.E.U8 desc[UR24][R68.64], R8 ;  /* 0x0000000844005986 */ /* 0x000fe8000c101118 */
[----:B------:R1:W-:Y:S04]  /*3d4d0*/  @P4 STG.E.U8 desc[UR24][R70.64], R2 ;  /* 0x0000000246004986 */ /* 0x0003e8000c101118 */
[----:B-1----:R-:W2:Y:S01]  /*3d4e0*/  LDL.LU.64 R70, [R1+0x58] ;  /* 0x0000580001467983 */ /* 0x002ea20000300a00 */
[----:B------:R-:W-:-:S02]  /*3d4f0*/  PRMT R10, R67, 0x9910, RZ ;  /* 0x00009910430a7816 */ /* 0x000fc400000000ff */
[----:B0-----:R-:W-:-:S03]  /*3d500*/  ISETP.LT.AND P1, PT, R34, UR4, !P1 ;  /* 0x0000000422007c0c */ /* 0x001fc6000cf21270 */
[----:B------:R-:W-:-:S05]  /*3d510*/  IMAD.MOV.U32 R7, RZ, RZ, R10 ;  /* 0x000000ffff077224 */ /* 0x000fca00078e000a */
[----:B------:R-:W-:-:S05]  /*3d520*/  SHF.R.S32.HI R3, RZ, 0x8, R7 ;  /* 0x00000008ff037819 */ /* 0x000fca0000011407 */
[----:B--2---:R0:W-:Y:S01]  /*3d530*/  @P1 STG.E.U8 desc[UR24][R70.64], R3 ;  /* 0x0000000346001986 */ /* 0x0041e2000c101118 */
[----:B------:R-:W-:Y:S06]  /*3d540*/  BAR.SYNC.DEFER_BLOCKING 0x0 ;  /* 0x0000000000007b1d */ /* 0x000fec0000010000 */
[----:B------:R-:W-:Y:S05]  /*3d550*/  BRA.U UP0, `(.L_x_13) ;  /* 0x0000000100a07547 */ /* 0x000fea000b800000 */
[----:B------:R-:W1:Y:S01]  /*3d560*/  S2UR UR5, SR_CgaCtaId ;  /* 0x00000000000579c3 */ /* 0x000e620000008800 */
[----:B------:R-:W-:Y:S01]  /*3d570*/  NOP ;  /* 0x0000000000007918 */ /* 0x000fe20000000000 */
[----:B------:R-:W-:Y:S01]  /*3d580*/  UMOV UR4, 0x50 ;  /* 0x0000005000047882 */ /* 0x000fe20000000000 */
[----:B------:R-:W-:Y:S02]  /*3d590*/  IMAD.U32 R0, RZ, RZ, UR8 ;  /* 0x00000008ff007e24 */ /* 0x000fe4000f8e00ff */
[----:B0-----:R-:W-:Y:S02]  /*3d5a0*/  IMAD.MOV.U32 R3, RZ, RZ, 0xffff ;  /* 0x0000ffffff037424 */ /* 0x001fe400078e00ff */
[----:B------:R-:W-:Y:S01]  /*3d5b0*/  IMAD.MOV.U32 R7, RZ, RZ, 0x1 ;  /* 0x00000001ff077424 */ /* 0x000fe200078e00ff */
[----:B------:R-:W-:-:S04]  /*3d5c0*/  LOP3.LUT R0, R0, 0xffff, RZ, 0xc0, !PT ;  /* 0x0000ffff00007812 */ /* 0x000fc800078ec0ff */
[----:B------:R-:W-:-:S05]  /*3d5d0*/  SHF.R.U32.HI R0, RZ, 0x5, R0 ;  /* 0x00000005ff007819 */ /* 0x000fca0000011600 */
[----:B------:R-:W-:Y:S01]  /*3d5e0*/  VIADD R2, R0, 0x10 ;  /* 0x0000001000027836 */ /* 0x000fe20000000000 */
[----:B------:R-:W-:Y:S01]  /*3d5f0*/  SHF.L.U32 R0, R3, R0, RZ ;  /* 0x0000000003007219 */ /* 0x000fe200000006ff */
[----:B-1----:R-:W-:-:S03]  /*3d600*/  ULEA UR6, UR5, UR4, 0x18 ;  /* 0x0000000405067291 */ /* 0x002fc6000f8ec0ff */
[----:B------:R-:W-:-:S04]  /*3d610*/  SHF.L.U32 R3, R7, R2, RZ ;  /* 0x0000000207037219 */ /* 0x000fc800000006ff */
[----:B------:R-:W-:Y:S02]  /*3d620*/  LOP3.LUT R0, R3, R0, RZ, 0xfc, !PT ;  /* 0x0000000003007212 */ /* 0x000fe400078efcff */
[----:B------:R-:W0:Y:S02]  /*3d630*/  LDS R5, [UR6] ;  /* 0x00000006ff057984 */ /* 0x000e240008000800 */
[C---:B------:R-:W-:Y:S02]  /*3d640*/  LOP3.LUT R2, R0.reuse, 0xffff, RZ, 0xc0, !PT ;  /* 0x0000ffff00027812 */ /* 0x040fe400078ec0ff */
[----:B0-----:R-:W-:-:S04]  /*3d650*/  LOP3.LUT R3, R0, 0xffff, R5, 0x80, !PT ;  /* 0x0000ffff00037812 */ /* 0x001fc800078e8005 */
[----:B------:R-:W-:-:S13]  /*3d660*/  ISETP.NE.AND P0, PT, R3, R2, PT ;  /* 0x000000020300720c */ /* 0x000fda0003f05270 */
[----:B------:R-:W-:Y:S05]  /*3d670*/  @P0 BRA `(.L_x_14) ;  /* 0x0000000000500947 */ /* 0x000fea0003800000 */
[----:B------:R-:W-:Y:S02]  /*3d680*/  SHF.R.U32.HI R5, RZ, 0x10, R5 ;  /* 0x00000010ff057819 */ /* 0x000fe40000011605 */
[----:B------:R-:W-:-:S04]  /*3d690*/  SHF.R.U32.HI R2, RZ, 0x10, R0 ;  /* 0x00000010ff027819 */ /* 0x000fc80000011600 */
[----:B------:R-:W-:-:S04]  /*3d6a0*/  LOP3.LUT R5, R5, R2, RZ, 0xc0, !PT ;  /* 0x0000000205057212 */ /* 0x000fc800078ec0ff */
[----:B------:R-:W-:-:S13]  /*3d6b0*/  ISETP.NE.AND P0, PT, R5, R2, PT ;  /* 0x000000020500720c */ /* 0x000fda0003f05270 */
[----:B------:R-:W-:Y:S05]  /*3d6c0*/  @P0 BRA `(.L_x_15) ;  /* 0x0000000000300947 */ /* 0x000fea0003800000 */
[----:B------:R-:W-:Y:S01]  /*3d6d0*/  R2UR UR4, R0 ;  /* 0x00000000000472ca */ /* 0x000fe200000e0000 */
[----:B------:R-:W-:Y:S01]  /*3d6e0*/  VOTEU.ANY UR5, UPT, PT ;  /* 0x0000000000057886 */ /* 0x000fe200038e0100 */
[----:B------:R-:W0:Y:S01]  /*3d6f0*/  S2R R0, SR_LANEID ;  /* 0x0000000000007919 */ /* 0x000e220000000000 */
[----:B------:R-:W-:-:S10]  /*3d700*/  UFLO.U32 UR5, UR5 ;  /* 0x00000005000572bd */ /* 0x000fd400080e0000 */
[----:B------:R-:W-:-:S06]  /*3d710*/  ULOP3.LUT UR4, URZ, UR4, URZ, 0x33, !UPT ;  /* 0x00000004ff047292 */ /* 0x000fcc000f8e33ff */
[----:B------:R-:W-:-:S04]  /*3d720*/  IMAD.U32 R2, RZ, RZ, UR4 ;  /* 0x00000004ff027e24 */ /* 0x000fc8000f8e00ff */
[----:B------:R-:W1:Y:S02]  /*3d730*/  REDUX UR7, R2 ;  /* 0x00000000020773c4 */ /* 0x000e640000000000 */
[----:B------:R2:W-:Y:S01]  /*3d740*/  UTCATOMSWS.AND URZ, UR4 ;  /* 0x0000000400ff79e3 */ /* 0x0005e20008000000 */
[----:B0-----:R-:W-:Y:S01]  /*3d750*/  ISETP.EQ.U32.AND P0, PT, R0, UR5, PT ;  /* 0x0000000500007c0c */ /* 0x001fe2000bf02070 */
[----:B-1----:R-:W-:-:S12]  /*3d760*/  IMAD.U32 R0, RZ, RZ, UR7 ;  /* 0x00000007ff007e24 */ /* 0x002fd8000f8e00ff */
[----:B------:R2:W-:Y:S01]  /*3d770*/  @P0 ATOMS.AND RZ, [UR6], R0 ;  /* 0x00000000ffff098c */ /* 0x0005e2000a800006 */
[----:B------:R-:W-:Y:S05]  /*3d780*/  BRA `(.L_x_13) ;  /* 0x0000000000147947 */ /* 0x000fea0003800000 */
.L_x_15:
[----:B------:R-:W-:-:S07]  /*3d790*/  MOV R2, 0x3d7b0 ;  /* 0x0003d7b000027802 */ /* 0x000fce0000000f00 */
[----:B------:R-:W-:Y:S05]  /*3d7a0*/  CALL.REL.NOINC `($__internal_0_$__cuda_sm10x_tcgen05_guardrail_trap_col_being_dealloced_not_returned_by_alloc) ;  /* 0x00000000002c7944 */ /* 0x000fea0003c00000 */
[----:B------:R-:W-:Y:S05]  /*3d7b0*/  BRA `(.L_x_13) ;  /* 0x0000000000087947 */ /* 0x000fea0003800000 */
.L_x_14:
[----:B------:R-:W-:-:S07]  /*3d7c0*/  MOV R2, 0x3d7e0 ;  /* 0x0003d7e000027802 */ /* 0x000fce0000000f00 */
[----:B------:R-:W-:Y:S05]  /*3d7d0*/  CALL.REL.NOINC `($__internal_2_$__cuda_sm10x_tcgen05_guardrail_trap_unallocated_columns_being_dealloced) ;  /* 0x0000000000387944 */ /* 0x000fea0003c00000 */
.L_x_13:
[----:B------:R-:W-:Y:S01]  /*3d7e0*/  NOP ;  /* 0x0000000000007918 */ /* 0x000fe20000000000 */
[----:B--2---:R-:W-:Y:S05]  /*3d7f0*/  EXIT ;  /* 0x000000000000794d */ /* 0x004fea0003800000 */
.L_x_8:
[----:B------:R-:W0:Y:S02]  /*3d800*/  SYNCS.PHASECHK.TRANS64.TRYWAIT P1, [UR11], R10 ;  /* 0x0000000aff0075a7 */ /* 0x000e24000802110b */
[----:B0-----:R-:W-:Y:S05]  /*3d810*/  @!P1 BRA `(.L_x_8) ;  /* 0xfffffffc00f89947 */ /* 0x001fea000383ffff */
[----:B------:R-:W-:Y:S05]  /*3d820*/  BRA `(.L_x_16) ;  /* 0xfffffdfc00947947 */ /* 0x000fea000383ffff */
.L_x_12:
[----:B------:R-:W0:Y:S02]  /*3d830*/  SYNCS.PHASECHK.TRANS64.TRYWAIT P0, [UR11], R0 ;  /* 0x00000000ff0075a7 */ /* 0x000e24000800110b */
[----:B0-----:R-:W-:Y:S05]  /*3d840*/  @!P0 BRA `(.L_x_12) ;  /* 0xfffffffc00f88947 */ /* 0x001fea000383ffff */
[----:B------:R-:W-:Y:S05]  /*3d850*/  BRA `(.L_x_11) ;  /* 0xfffffec000007947 */ /* 0x000fea000383ffff */
        .weak           $__internal_0_$__cuda_sm10x_tcgen05_guardrail_trap_col_being_dealloced_not_returned_by_alloc
        .type           $__internal_0_$__cuda_sm10x_tcgen05_guardrail_trap_col_being_dealloced_not_returned_by_alloc,@function
        .size           $__internal_0_$__cuda_sm10x_tcgen05_guardrail_trap_col_being_dealloced_not_returned_by_alloc,($__internal_1_$__cuda_sm10x_tcgen05_guardrail_trap_phase_invalid_during_alloc - $__internal_0_$__cuda_sm10x_tcgen05_guardrail_trap_col_being_dealloced_not_returned_by_alloc)
$__internal_0_$__cuda_sm10x_tcgen05_guardrail_trap_col_being_dealloced_not_returned_by_alloc:
[----:B------:R-:W-:Y:S05]  /*3d860*/  BPT.TRAP 0x1 ;  /* 0x000000040000795c */ /* 0x000fea0000300000 */
[----:B------:R-:W-:-:S04]  /*3d870*/  IMAD.MOV.U32 R3, RZ, RZ, 0x0 ;  /* 0x00000000ff037424 */ /* 0x000fc800078e00ff */
[----:B------:R-:W-:Y:S05]  /*3d880*/  RET.REL.NODEC R2 `(matmul_kernel) ;  /* 0xfffffc2402dc7950 */ /* 0x000fea0003c3ffff */
        .weak           $__internal_1_$__cuda_sm10x_tcgen05_guardrail_trap_phase_invalid_during_alloc
        .type           $__internal_1_$__cuda_sm10x_tcgen05_guardrail_trap_phase_invalid_during_alloc,@function
        .size           $__internal_1_$__cuda_sm10x_tcgen05_guardrail_trap_phase_invalid_during_alloc,($__internal_2_$__cuda_sm10x_tcgen05_guardrail_trap_unallocated_columns_being_dealloced - $__internal_1_$__cuda_sm10x_tcgen05_guardrail_trap_phase_invalid_during_alloc)
$__internal_1_$__cuda_sm10x_tcgen05_guardrail_trap_phase_invalid_during_alloc:
[----:B------:R-:W-:Y:S05]  /*3d890*/  BPT.TRAP 0x1 ;  /* 0x000000040000795c */ /* 0x000fea0000300000 */
[----:B------:R-:W-:-:S04]  /*3d8a0*/  IMAD.MOV.U32 R3, RZ, RZ, 0x0 ;  /* 0x00000000ff037424 */ /* 0x000fc800078e00ff */
[----:B------:R-:W-:Y:S05]  /*3d8b0*/  RET.REL.NODEC R2 `(matmul_kernel) ;  /* 0xfffffc2402d07950 */ /* 0x000fea0003c3ffff */
        .weak           $__internal_2_$__cuda_sm10x_tcgen05_guardrail_trap_unallocated_columns_being_dealloced
        .type           $__internal_2_$__cuda_sm10x_tcgen05_guardrail_trap_unallocated_columns_being_dealloced,@function
        .size           $__internal_2_$__cuda_sm10x_tcgen05_guardrail_trap_unallocated_columns_being_dealloced,(.L_x_20 - $__internal_2_$__cuda_sm10x_tcgen05_guardrail_trap_unallocated_columns_being_dealloced)
$__internal_2_$__cuda_sm10x_tcgen05_guardrail_trap_unallocated_columns_being_dealloced:
[----:B------:R-:W-:Y:S05]  /*3d8c0*/  BPT.TRAP 0x1 ;  /* 0x000000040000795c */ /* 0x000fea0000300000 */
[----:B------:R-:W-:-:S04]  /*3d8d0*/  IMAD.MOV.U32 R3, RZ, RZ, 0x0 ;  /* 0x00000000ff037424 */ /* 0x000fc800078e00ff */
[----:B------:R-:W-:Y:S05]  /*3d8e0*/  RET.REL.NODEC R2 `(matmul_kernel) ;  /* 0xfffffc2402c47950 */ /* 0x000fea0003c3ffff */
.L_x_17:
[----:B------:R-:W-:-:S00]  /*3d8f0*/  BRA `(.L_x_17) ;  /* 0xfffffffc00fc7947 */ /* 0x000fc0000383ffff */
[----:B------:R-:W-:-:S00]  /*3d900*/  NOP ;  /* 0x0000000000007918 */ /* 0x000fc00000000000 */
[----:B------:R-:W-:-:S00]  /*3d910*/  NOP ;  /* 0x0000000000007918 */ /* 0x000fc00000000000 */
[----:B------:R-:W-:-:S00]  /*3d920*/  NOP ;  /* 0x0000000000007918 */ /* 0x000fc00000000000 */
[----:B------:R-:W-:-:S00]  /*3d930*/  NOP ;  /* 0x0000000000007918 */ /* 0x000fc00000000000 */
[----:B------:R-:W-:-:S00]  /*3d940*/  NOP ;  /* 0x0000000000007918 */ /* 0x000fc00000000000 */
[----:B------:R-:W-:-:S00]  /*3d950*/  NOP ;  /* 0x0000000000007918 */ /* 0x000fc00000000000 */
[----:B------:R-:W-:-:S00]  /*3d960*/  NOP ;  /* 0x0000000000007918 */ /* 0x000fc00000000000 */
[----:B------:R-:W-:-:S00]  /*3d970*/  NOP ;  /* 0x0000000000007918 */ /* 0x000fc00000000000 */
.L_x_20:


//--------------------- .nv.shared.matmul_kernel  --------------------------
	.section	.nv.shared.matmul_kernel,"aw",@nobits
	.sectionflags	@""
	.align	16
	.zero		1024


//--------------------- .nv.shared.reserved.0     --------------------------
	.section	.nv.shared.reserved.0,"aw",@nobits
	.align	8
	.weak		__nv_reservedSMEM_offset_0_alias
	.size		__nv_reservedSMEM_offset_0_alias, 0, 64
	.other		__nv_reservedSMEM_offset_0_alias,@"STO_CUDA_RESERVED_SHARED STV_DEFAULT"
__nv_reservedSMEM_offset_0_alias:
	.zero		0
.nv.shared.reserved.0:
	.zero		64
	.weak		__nv_reservedSMEM_allocation_phase
	.type		__nv_reservedSMEM_allocation_phase,@object
	.size		__nv_reservedSMEM_allocation_phase,(.L_0 - __nv_reservedSMEM_allocation_phase)
__nv_reservedSMEM_allocation_phase:
	.zero		1
.L_0:
	.zero		7
	.weak		__nv_reservedSMEM_devtool_atexit_pc
	.type		__nv_reservedSMEM_devtool_atexit_pc,@object
	.size		__nv_reservedSMEM_devtool_atexit_pc,(__nv_reservedSMEM_allocation_mask - __nv_reservedSMEM_devtool_atexit_pc)
__nv_reservedSMEM_devtool_atexit_pc:
	.zero		8
	.weak		__nv_reservedSMEM_allocation_mask
	.type		__nv_reservedSMEM_allocation_mask,@object
	.size		__nv_reservedSMEM_allocation_mask,(.L_2 - __nv_reservedSMEM_allocation_mask)
__nv_reservedSMEM_allocation_mask:
	.zero		4
.L_2:


//--------------------- .nv.constant0.matmul_kernel --------------------------
	.section	.nv.constant0.matmul_kernel,"a",@progbits
	.sectionflags	@""
	.align	4
.nv.constant0.matmul_kernel:
	.zero		976


//--------------------- SYMBOLS --------------------------

	.type		.nv.reservedSmem.offset0,@object
	.size		.nv.reservedSmem.offset0,0x4
	.type		.nv.reservedSmem.cap,@object
	.size		.nv.reservedSmem.cap,0x4
